	.target	sm_80

	.elftype	@"ET_EXEC"


//--------------------- .note.nv.tkinfo           --------------------------
	.section	.note.nv.tkinfo,"",@"SHT_NOTE"
	.sectionflags	@"SHF_NOTE_NV_TKINFO"
	.tkinfo
        /*0018*/ 	.word	0x00000002
        /*0030*/ 	.string	""
        /*0030*/ 	.string	"ptxas"
        /*0030*/ 	.string	"Cuda compilation tools, release 13.0, V13.0.88"
        /*0030*/ 	.string	"Build cuda_13.0.r13.0/compiler.36424714_0"
        /*0030*/ 	.string	"-arch sm_80 -m 64 "



//--------------------- .note.nv.cuinfo           --------------------------
	.section	.note.nv.cuinfo,"",@"SHT_NOTE"
	.sectionflags	@"SHF_NOTE_NV_CUINFO"
        /*0018*/ 	.short	0x0002
        /*001a*/ 	.short	0x0050
        /*001c*/ 	.short	0x0082
	.zero		2


//--------------------- .nv.info                  --------------------------
	.section	.nv.info,"",@"SHT_CUDA_INFO"
	.align	4


	//----- nvinfo : EIATTR_REGCOUNT
	.align		4
        /*0000*/ 	.byte	0x04, 0x2f
        /*0002*/ 	.short	(.L_29 - .L_28)
	.align		4
.L_28:
        /*0004*/ 	.word	index@(_ZN2at6native55_GLOBAL__N__c1b0da0d_22_UpSampleTrilinear3d_cu_efb54c9330upsample_trilinear3d_out_frameIddEEviT0_S3_S3_bNS_27GenericPackedTensorAccessorIKT_Lm5ENS_16DefaultPtrTraitsElEENS4_IS5_Lm5ES7_lEE)
        /*0008*/ 	.word	0x00000076


	//----- nvinfo : EIATTR_FRAME_SIZE
	.align		4
.L_29:
        /*000c*/ 	.byte	0x04, 0x11
        /*000e*/ 	.short	(.L_31 - .L_30)
	.align		4
.L_30:
        /*0010*/ 	.word	index@(_ZN2at6native55_GLOBAL__N__c1b0da0d_22_UpSampleTrilinear3d_cu_efb54c9330upsample_trilinear3d_out_frameIddEEviT0_S3_S3_bNS_27GenericPackedTensorAccessorIKT_Lm5ENS_16DefaultPtrTraitsElEENS4_IS5_Lm5ES7_lEE)
        /*0014*/ 	.word	0x00000000


	//----- nvinfo : EIATTR_REGCOUNT
	.align		4
.L_31:
        /*0018*/ 	.byte	0x04, 0x2f
        /*001a*/ 	.short	(.L_33 - .L_32)
	.align		4
.L_32:
        /*001c*/ 	.word	index@(_ZN2at6native55_GLOBAL__N__c1b0da0d_22_UpSampleTrilinear3d_cu_efb54c9330upsample_trilinear3d_out_frameIffEEviT0_S3_S3_bNS_27GenericPackedTensorAccessorIKT_Lm5ENS_16DefaultPtrTraitsElEENS4_IS5_Lm5ES7_lEE)
        /*0020*/ 	.word	0x00000068


	//----- nvinfo : EIATTR_FRAME_SIZE
	.align		4
.L_33:
        /*0024*/ 	.byte	0x04, 0x11
        /*0026*/ 	.short	(.L_35 - .L_34)
	.align		4
.L_34:
        /*0028*/ 	.word	index@(_ZN2at6native55_GLOBAL__N__c1b0da0d_22_UpSampleTrilinear3d_cu_efb54c9330upsample_trilinear3d_out_frameIffEEviT0_S3_S3_bNS_27GenericPackedTensorAccessorIKT_Lm5ENS_16DefaultPtrTraitsElEENS4_IS5_Lm5ES7_lEE)
        /*002c*/ 	.word	0x00000000


	//----- nvinfo : EIATTR_REGCOUNT
	.align		4
.L_35:
        /*0030*/ 	.byte	0x04, 0x2f
        /*0032*/ 	.short	(.L_37 - .L_36)
	.align		4
.L_36:
        /*0034*/ 	.word	index@(_ZN2at6native55_GLOBAL__N__c1b0da0d_22_UpSampleTrilinear3d_cu_efb54c9330upsample_trilinear3d_out_frameIN3c104HalfEfEEviT0_S5_S5_bNS_27GenericPackedTensorAccessorIKT_Lm5ENS_16DefaultPtrTraitsElEENS6_IS7_Lm5ES9_lEE)
        /*0038*/ 	.word	0x0000006a


	//----- nvinfo : EIATTR_FRAME_SIZE
	.align		4
.L_37:
        /*003c*/ 	.byte	0x04, 0x11
        /*003e*/ 	.short	(.L_39 - .L_38)
	.align		4
.L_38:
        /*0040*/ 	.word	index@(_ZN2at6native55_GLOBAL__N__c1b0da0d_22_UpSampleTrilinear3d_cu_efb54c9330upsample_trilinear3d_out_frameIN3c104HalfEfEEviT0_S5_S5_bNS_27GenericPackedTensorAccessorIKT_Lm5ENS_16DefaultPtrTraitsElEENS6_IS7_Lm5ES9_lEE)
        /*0044*/ 	.word	0x00000000


	//----- nvinfo : EIATTR_REGCOUNT
	.align		4
.L_39:
        /*0048*/ 	.byte	0x04, 0x2f
        /*004a*/ 	.short	(.L_41 - .L_40)
	.align		4
.L_40:
        /*004c*/ 	.word	index@(_ZN2at6native55_GLOBAL__N__c1b0da0d_22_UpSampleTrilinear3d_cu_efb54c9330upsample_trilinear3d_out_frameIN3c108BFloat16EfEEviT0_S5_S5_bNS_27GenericPackedTensorAccessorIKT_Lm5ENS_16DefaultPtrTraitsElEENS6_IS7_Lm5ES9_lEE)
        /*0050*/ 	.word	0x0000006a


	//----- nvinfo : EIATTR_FRAME_SIZE
	.align		4
.L_41:
        /*0054*/ 	.byte	0x04, 0x11
        /*0056*/ 	.short	(.L_43 - .L_42)
	.align		4
.L_42:
        /*0058*/ 	.word	index@(_ZN2at6native55_GLOBAL__N__c1b0da0d_22_UpSampleTrilinear3d_cu_efb54c9330upsample_trilinear3d_out_frameIN3c108BFloat16EfEEviT0_S5_S5_bNS_27GenericPackedTensorAccessorIKT_Lm5ENS_16DefaultPtrTraitsElEENS6_IS7_Lm5ES9_lEE)
        /*005c*/ 	.word	0x00000000


	//----- nvinfo : EIATTR_REGCOUNT
	.align		4
.L_43:
        /*0060*/ 	.byte	0x04, 0x2f
        /*0062*/ 	.short	(.L_45 - .L_44)
	.align		4
.L_44:
        /*0064*/ 	.word	index@(_ZN2at6native55_GLOBAL__N__c1b0da0d_22_UpSampleTrilinear3d_cu_efb54c9339upsample_trilinear3d_backward_out_frameIddEEviT0_S3_S3_bNS_27GenericPackedTensorAccessorIT_Lm5ENS_16DefaultPtrTraitsElEENS4_IKS5_Lm5ES6_lEEPS5_)
        /*0068*/ 	.word	0x00000040


	//----- nvinfo : EIATTR_FRAME_SIZE
	.align		4
.L_45:
        /*006c*/ 	.byte	0x04, 0x11
        /*006e*/ 	.short	(.L_47 - .L_46)
	.align		4
.L_46:
        /*0070*/ 	.word	index@(_ZN2at6native55_GLOBAL__N__c1b0da0d_22_UpSampleTrilinear3d_cu_efb54c9339upsample_trilinear3d_backward_out_frameIddEEviT0_S3_S3_bNS_27GenericPackedTensorAccessorIT_Lm5ENS_16DefaultPtrTraitsElEENS4_IKS5_Lm5ES6_lEEPS5_)
        /*0074*/ 	.word	0x00000008


	//----- nvinfo : EIATTR_REGCOUNT
	.align		4
.L_47:
        /*0078*/ 	.byte	0x04, 0x2f
        /*007a*/ 	.short	(.L_49 - .L_48)
	.align		4
.L_48:
        /*007c*/ 	.word	index@(_ZN2at6native55_GLOBAL__N__c1b0da0d_22_UpSampleTrilinear3d_cu_efb54c9339upsample_trilinear3d_backward_out_frameIffEEviT0_S3_S3_bNS_27GenericPackedTensorAccessorIT_Lm5ENS_16DefaultPtrTraitsElEENS4_IKS5_Lm5ES6_lEEPS5_)
        /*0080*/ 	.word	0x00000040


	//----- nvinfo : EIATTR_FRAME_SIZE
	.align		4
.L_49:
        /*0084*/ 	.byte	0x04, 0x11
        /*0086*/ 	.short	(.L_51 - .L_50)
	.align		4
.L_50:
        /*0088*/ 	.word	index@(_ZN2at6native55_GLOBAL__N__c1b0da0d_22_UpSampleTrilinear3d_cu_efb54c9339upsample_trilinear3d_backward_out_frameIffEEviT0_S3_S3_bNS_27GenericPackedTensorAccessorIT_Lm5ENS_16DefaultPtrTraitsElEENS4_IKS5_Lm5ES6_lEEPS5_)
        /*008c*/ 	.word	0x00000000


	//----- nvinfo : EIATTR_REGCOUNT
	.align		4
.L_51:
        /*0090*/ 	.byte	0x04, 0x2f
        /*0092*/ 	.short	(.L_53 - .L_52)
	.align		4
.L_52:
        /*0094*/ 	.word	index@(_ZN2at6native55_GLOBAL__N__c1b0da0d_22_UpSampleTrilinear3d_cu_efb54c9339upsample_trilinear3d_backward_out_frameIN3c104HalfEfEEviT0_S5_S5_bNS_27GenericPackedTensorAccessorIT_Lm5ENS_16DefaultPtrTraitsElEENS6_IKS7_Lm5ES8_lEEPS7_)
        /*0098*/ 	.word	0x00000079


	//----- nvinfo : EIATTR_FRAME_SIZE
	.align		4
.L_53:
        /*009c*/ 	.byte	0x04, 0x11
        /*009e*/ 	.short	(.L_55 - .L_54)
	.align		4
.L_54:
        /*00a0*/ 	.word	index@(_ZN2at6native55_GLOBAL__N__c1b0da0d_22_UpSampleTrilinear3d_cu_efb54c9339upsample_trilinear3d_backward_out_frameIN3c104HalfEfEEviT0_S5_S5_bNS_27GenericPackedTensorAccessorIT_Lm5ENS_16DefaultPtrTraitsElEENS6_IKS7_Lm5ES8_lEEPS7_)
        /*00a4*/ 	.word	0x00000000


	//----- nvinfo : EIATTR_REGCOUNT
	.align		4
.L_55:
        /*00a8*/ 	.byte	0x04, 0x2f
        /*00aa*/ 	.short	(.L_57 - .L_56)
	.align		4
.L_56:
        /*00ac*/ 	.word	index@(_ZN2at6native55_GLOBAL__N__c1b0da0d_22_UpSampleTrilinear3d_cu_efb54c9339upsample_trilinear3d_backward_out_frameIN3c108BFloat16EfEEviT0_S5_S5_bNS_27GenericPackedTensorAccessorIT_Lm5ENS_16DefaultPtrTraitsElEENS6_IKS7_Lm5ES8_lEEPS7_)
        /*00b0*/ 	.word	0x0000003c


	//----- nvinfo : EIATTR_FRAME_SIZE
	.align		4
.L_57:
        /*00b4*/ 	.byte	0x04, 0x11
        /*00b6*/ 	.short	(.L_59 - .L_58)
	.align		4
.L_58:
        /*00b8*/ 	.word	index@(_ZN2at6native55_GLOBAL__N__c1b0da0d_22_UpSampleTrilinear3d_cu_efb54c9339upsample_trilinear3d_backward_out_frameIN3c108BFloat16EfEEviT0_S5_S5_bNS_27GenericPackedTensorAccessorIT_Lm5ENS_16DefaultPtrTraitsElEENS6_IKS7_Lm5ES8_lEEPS7_)
        /*00bc*/ 	.word	0x00000000


	//----- nvinfo : EIATTR_MIN_STACK_SIZE
	.align		4
.L_59:
        /*00c0*/ 	.byte	0x04, 0x12
        /*00c2*/ 	.short	(.L_61 - .L_60)
	.align		4
.L_60:
        /*00c4*/ 	.word	index@(_ZN2at6native55_GLOBAL__N__c1b0da0d_22_UpSampleTrilinear3d_cu_efb54c9339upsample_trilinear3d_backward_out_frameIN3c108BFloat16EfEEviT0_S5_S5_bNS_27GenericPackedTensorAccessorIT_Lm5ENS_16DefaultPtrTraitsElEENS6_IKS7_Lm5ES8_lEEPS7_)
        /*00c8*/ 	.word	0x00000000


	//----- nvinfo : EIATTR_MIN_STACK_SIZE
	.align		4
.L_61:
        /*00cc*/ 	.byte	0x04, 0x12
        /*00ce*/ 	.short	(.L_63 - .L_62)
	.align		4
.L_62:
        /*00d0*/ 	.word	index@(_ZN2at6native55_GLOBAL__N__c1b0da0d_22_UpSampleTrilinear3d_cu_efb54c9339upsample_trilinear3d_backward_out_frameIN3c104HalfEfEEviT0_S5_S5_bNS_27GenericPackedTensorAccessorIT_Lm5ENS_16DefaultPtrTraitsElEENS6_IKS7_Lm5ES8_lEEPS7_)
        /*00d4*/ 	.word	0x00000000


	//----- nvinfo : EIATTR_MIN_STACK_SIZE
	.align		4
.L_63:
        /*00d8*/ 	.byte	0x04, 0x12
        /*00da*/ 	.short	(.L_65 - .L_64)
	.align		4
.L_64:
        /*00dc*/ 	.word	index@(_ZN2at6native55_GLOBAL__N__c1b0da0d_22_UpSampleTrilinear3d_cu_efb54c9339upsample_trilinear3d_backward_out_frameIffEEviT0_S3_S3_bNS_27GenericPackedTensorAccessorIT_Lm5ENS_16DefaultPtrTraitsElEENS4_IKS5_Lm5ES6_lEEPS5_)
        /*00e0*/ 	.word	0x00000000


	//----- nvinfo : EIATTR_MIN_STACK_SIZE
	.align		4
.L_65:
        /*00e4*/ 	.byte	0x04, 0x12
        /*00e6*/ 	.short	(.L_67 - .L_66)
	.align		4
.L_66:
        /*00e8*/ 	.word	index@(_ZN2at6native55_GLOBAL__N__c1b0da0d_22_UpSampleTrilinear3d_cu_efb54c9339upsample_trilinear3d_backward_out_frameIddEEviT0_S3_S3_bNS_27GenericPackedTensorAccessorIT_Lm5ENS_16DefaultPtrTraitsElEENS4_IKS5_Lm5ES6_lEEPS5_)
        /*00ec*/ 	.word	0x00000008


	//----- nvinfo : EIATTR_MIN_STACK_SIZE
	.align		4
.L_67:
        /*00f0*/ 	.byte	0x04, 0x12
        /*00f2*/ 	.short	(.L_69 - .L_68)
	.align		4
.L_68:
        /*00f4*/ 	.word	index@(_ZN2at6native55_GLOBAL__N__c1b0da0d_22_UpSampleTrilinear3d_cu_efb54c9330upsample_trilinear3d_out_frameIN3c108BFloat16EfEEviT0_S5_S5_bNS_27GenericPackedTensorAccessorIKT_Lm5ENS_16DefaultPtrTraitsElEENS6_IS7_Lm5ES9_lEE)
        /*00f8*/ 	.word	0x00000000


	//----- nvinfo : EIATTR_MIN_STACK_SIZE
	.align		4
.L_69:
        /*00fc*/ 	.byte	0x04, 0x12
        /*00fe*/ 	.short	(.L_71 - .L_70)
	.align		4
.L_70:
        /*0100*/ 	.word	index@(_ZN2at6native55_GLOBAL__N__c1b0da0d_22_UpSampleTrilinear3d_cu_efb54c9330upsample_trilinear3d_out_frameIN3c104HalfEfEEviT0_S5_S5_bNS_27GenericPackedTensorAccessorIKT_Lm5ENS_16DefaultPtrTraitsElEENS6_IS7_Lm5ES9_lEE)
        /*0104*/ 	.word	0x00000000


	//----- nvinfo : EIATTR_MIN_STACK_SIZE
	.align		4
.L_71:
        /*0108*/ 	.byte	0x04, 0x12
        /*010a*/ 	.short	(.L_73 - .L_72)
	.align		4
.L_72:
        /*010c*/ 	.word	index@(_ZN2at6native55_GLOBAL__N__c1b0da0d_22_UpSampleTrilinear3d_cu_efb54c9330upsample_trilinear3d_out_frameIffEEviT0_S3_S3_bNS_27GenericPackedTensorAccessorIKT_Lm5ENS_16DefaultPtrTraitsElEENS4_IS5_Lm5ES7_lEE)
        /*0110*/ 	.word	0x00000000


	//----- nvinfo : EIATTR_MIN_STACK_SIZE
	.align		4
.L_73:
        /*0114*/ 	.byte	0x04, 0x12
        /*0116*/ 	.short	(.L_75 - .L_74)
	.align		4
.L_74:
        /*0118*/ 	.word	index@(_ZN2at6native55_GLOBAL__N__c1b0da0d_22_UpSampleTrilinear3d_cu_efb54c9330upsample_trilinear3d_out_frameIddEEviT0_S3_S3_bNS_27GenericPackedTensorAccessorIKT_Lm5ENS_16DefaultPtrTraitsElEENS4_IS5_Lm5ES7_lEE)
        /*011c*/ 	.word	0x00000000
.L_75:


//--------------------- .nv.info._ZN2at6native55_GLOBAL__N__c1b0da0d_22_UpSampleTrilinear3d_cu_efb54c9339upsample_trilinear3d_backward_out_frameIN3c108BFloat16EfEEviT0_S5_S5_bNS_27GenericPackedTensorAccessorIT_Lm5ENS_16DefaultPtrTraitsElEENS6_IKS7_Lm5ES8_lEEPS7_ --------------------------
	.section	.nv.info._ZN2at6native55_GLOBAL__N__c1b0da0d_22_UpSampleTrilinear3d_cu_efb54c9339upsample_trilinear3d_backward_out_frameIN3c108BFloat16EfEEviT0_S5_S5_bNS_27GenericPackedTensorAccessorIT_Lm5ENS_16DefaultPtrTraitsElEENS6_IKS7_Lm5ES8_lEEPS7_,"",@"SHT_CUDA_INFO"
	.sectionflags	@""
	.align	4


	//----- nvinfo : EIATTR_CUDA_API_VERSION
	.align		4
        /*0000*/ 	.byte	0x04, 0x37
        /*0002*/ 	.short	(.L_77 - .L_76)
.L_76:
        /*0004*/ 	.word	0x00000082


	//----- nvinfo : EIATTR_SW2861232_WAR
	.align		4
.L_77:
        /*0008*/ 	.byte	0x01, 0x35
	.zero		2


	//----- nvinfo : EIATTR_PARAM_CBANK
	.align		4
        /*000c*/ 	.byte	0x04, 0x0a
        /*000e*/ 	.short	(.L_79 - .L_78)
	.align		4
.L_78:
        /*0010*/ 	.word	index@(.nv.constant0._ZN2at6native55_GLOBAL__N__c1b0da0d_22_UpSampleTrilinear3d_cu_efb54c9339upsample_trilinear3d_backward_out_frameIN3c108BFloat16EfEEviT0_S5_S5_bNS_27GenericPackedTensorAccessorIT_Lm5ENS_16DefaultPtrTraitsElEENS6_IKS7_Lm5ES8_lEEPS7_)
        /*0014*/ 	.short	0x0160
        /*0016*/ 	.short	0x00d0


	//----- nvinfo : EIATTR_CBANK_PARAM_SIZE
	.align		4
.L_79:
        /*0018*/ 	.byte	0x03, 0x19
        /*001a*/ 	.short	0x00d0


	//----- nvinfo : EIATTR_KPARAM_INFO
	.align		4
        /*001c*/ 	.byte	0x04, 0x17
        /*001e*/ 	.short	(.L_81 - .L_80)
.L_80:
        /*0020*/ 	.word	0x00000000
        /*0024*/ 	.short	0x0007
        /*0026*/ 	.short	0x00c8
        /*0028*/ 	.byte	0x00, 0xf0, 0x21, 0x00


	//----- nvinfo : EIATTR_KPARAM_INFO
	.align		4
.L_81:
        /*002c*/ 	.byte	0x04, 0x17
        /*002e*/ 	.short	(.L_83 - .L_82)
.L_82:
        /*0030*/ 	.word	0x00000000
        /*0034*/ 	.short	0x0006
        /*0036*/ 	.short	0x0070
        /*0038*/ 	.byte	0x00, 0xf0, 0x61, 0x01


	//----- nvinfo : EIATTR_KPARAM_INFO
	.align		4
.L_83:
        /*003c*/ 	.byte	0x04, 0x17
        /*003e*/ 	.short	(.L_85 - .L_84)
.L_84:
        /*0040*/ 	.word	0x00000000
        /*0044*/ 	.short	0x0005
        /*0046*/ 	.short	0x0018
        /*0048*/ 	.byte	0x00, 0xf0, 0x61, 0x01


	//----- nvinfo : EIATTR_KPARAM_INFO
	.align		4
.L_85:
        /*004c*/ 	.byte	0x04, 0x17
        /*004e*/ 	.short	(.L_87 - .L_86)
.L_86:
        /*0050*/ 	.word	0x00000000
        /*0054*/ 	.short	0x0004
        /*0056*/ 	.short	0x0010
        /*0058*/ 	.byte	0x00, 0xf0, 0x05, 0x00


	//----- nvinfo : EIATTR_KPARAM_INFO
	.align		4
.L_87:
        /*005c*/ 	.byte	0x04, 0x17
        /*005e*/ 	.short	(.L_89 - .L_88)
.L_88:
        /*0060*/ 	.word	0x00000000
        /*0064*/ 	.short	0x0003
        /*0066*/ 	.short	0x000c
        /*0068*/ 	.byte	0x00, 0xf0, 0x11, 0x00


	//----- nvinfo : EIATTR_KPARAM_INFO
	.align		4
.L_89:
        /*006c*/ 	.byte	0x04, 0x17
        /*006e*/ 	.short	(.L_91 - .L_90)
.L_90:
        /*0070*/ 	.word	0x00000000
        /*0074*/ 	.short	0x0002
        /*0076*/ 	.short	0x0008
        /*0078*/ 	.byte	0x00, 0xf0, 0x11, 0x00


	//----- nvinfo : EIATTR_KPARAM_INFO
	.align		4
.L_91:
        /*007c*/ 	.byte	0x04, 0x17
        /*007e*/ 	.short	(.L_93 - .L_92)
.L_92:
        /*0080*/ 	.word	0x00000000
        /*0084*/ 	.short	0x0001
        /*0086*/ 	.short	0x0004
        /*0088*/ 	.byte	0x00, 0xf0, 0x11, 0x00


	//----- nvinfo : EIATTR_KPARAM_INFO
	.align		4
.L_93:
        /*008c*/ 	.byte	0x04, 0x17
        /*008e*/ 	.short	(.L_95 - .L_94)
.L_94:
        /*0090*/ 	.word	0x00000000
        /*0094*/ 	.short	0x0000
        /*0096*/ 	.short	0x0000
        /*0098*/ 	.byte	0x00, 0xf0, 0x11, 0x00


	//----- nvinfo : EIATTR_MAXREG_COUNT
	.align		4
.L_95:
        /*009c*/ 	.byte	0x03, 0x1b
        /*009e*/ 	.short	0x00ff


	//----- nvinfo : EIATTR_MERCURY_ISA_VERSION
	.align		4
        /*00a0*/ 	.byte	0x03, 0x5f
        /*00a2*/ 	.short	0x0000


	//----- nvinfo : EIATTR_ATOM16_EMUL_INSTR_REG_MAP
	.align		4
        /*00a4*/ 	.byte	0x04, 0x2e
        /*00a6*/ 	.short	(.L_97 - .L_96)


	//   ....[0]....
.L_96:
        /*00a8*/ 	.word	0x00000e50
        /*00ac*/ 	.short	0x001a
        /*00ae*/ 	.short	0x0000


	//   ....[1]....
        /*00b0*/ 	.word	0x00000ee0
        /*00b4*/ 	.short	0x001a
        /*00b6*/ 	.short	0x0000


	//   ....[2]....
        /*00b8*/ 	.word	0x00000ff0
        /*00bc*/ 	.short	0x001a
        /*00be*/ 	.short	0x0000


	//   ....[3]....
        /*00c0*/ 	.word	0x00001090
        /*00c4*/ 	.short	0x001a
        /*00c6*/ 	.short	0x0000


	//   ....[4]....
        /*00c8*/ 	.word	0x000014f0
        /*00cc*/ 	.short	0x0022
        /*00ce*/ 	.short	0x0000


	//   ....[5]....
        /*00d0*/ 	.word	0x00001580
        /*00d4*/ 	.short	0x0022
        /*00d6*/ 	.short	0x0000


	//   ....[6]....
        /*00d8*/ 	.word	0x000016a0
        /*00dc*/ 	.short	0x0022
        /*00de*/ 	.short	0x0000


	//   ....[7]....
        /*00e0*/ 	.word	0x00001740
        /*00e4*/ 	.short	0x0022
        /*00e6*/ 	.short	0x0000


	//   ....[8]....
        /*00e8*/ 	.word	0x00001c00
        /*00ec*/ 	.short	0x001c
        /*00ee*/ 	.short	0x0000


	//   ....[9]....
        /*00f0*/ 	.word	0x00001c90
        /*00f4*/ 	.short	0x001c
        /*00f6*/ 	.short	0x0000


	//   ....[10]....
        /*00f8*/ 	.word	0x00001da0
        /*00fc*/ 	.short	0x001c
        /*00fe*/ 	.short	0x0000


	//   ....[11]....
        /*0100*/ 	.word	0x00001e40
        /*0104*/ 	.short	0x001c
        /*0106*/ 	.short	0x0000


	//   ....[12]....
        /*0108*/ 	.word	0x000022a0
        /*010c*/ 	.short	0x001c
        /*010e*/ 	.short	0x0000


	//   ....[13]....
        /*0110*/ 	.word	0x00002330
        /*0114*/ 	.short	0x001c
        /*0116*/ 	.short	0x0000


	//   ....[14]....
        /*0118*/ 	.word	0x00002450
        /*011c*/ 	.short	0x001c
        /*011e*/ 	.short	0x0000


	//   ....[15]....
        /*0120*/ 	.word	0x000024f0
        /*0124*/ 	.short	0x001c
        /*0126*/ 	.short	0x0000


	//   ....[16]....
        /*0128*/ 	.word	0x00002a10
        /*012c*/ 	.short	0x001e
        /*012e*/ 	.short	0x0000


	//   ....[17]....
        /*0130*/ 	.word	0x00002aa0
        /*0134*/ 	.short	0x001e
        /*0136*/ 	.short	0x0000


	//   ....[18]....
        /*0138*/ 	.word	0x00002bb0
        /*013c*/ 	.short	0x001e
        /*013e*/ 	.short	0x0000


	//   ....[19]....
        /*0140*/ 	.word	0x00002c50
        /*0144*/ 	.short	0x001e
        /*0146*/ 	.short	0x0000


	//   ....[20]....
        /*0148*/ 	.word	0x000030b0
        /*014c*/ 	.short	0x001e
        /*014e*/ 	.short	0x0000


	//   ....[21]....
        /*0150*/ 	.word	0x00003140
        /*0154*/ 	.short	0x001e
        /*0156*/ 	.short	0x0000


	//   ....[22]....
        /*0158*/ 	.word	0x00003260
        /*015c*/ 	.short	0x001e
        /*015e*/ 	.short	0x0000


	//   ....[23]....
        /*0160*/ 	.word	0x00003300
        /*0164*/ 	.short	0x001e
        /*0166*/ 	.short	0x0000


	//   ....[24]....
        /*0168*/ 	.word	0x000037c0
        /*016c*/ 	.short	0x001c
        /*016e*/ 	.short	0x0000


	//   ....[25]....
        /*0170*/ 	.word	0x00003850
        /*0174*/ 	.short	0x001c
        /*0176*/ 	.short	0x0000


	//   ....[26]....
        /*0178*/ 	.word	0x00003960
        /*017c*/ 	.short	0x001c
        /*017e*/ 	.short	0x0000


	//   ....[27]....
        /*0180*/ 	.word	0x00003a00
        /*0184*/ 	.short	0x001c
        /*0186*/ 	.short	0x0000


	//   ....[28]....
        /*0188*/ 	.word	0x00003e60
        /*018c*/ 	.short	0x001a
        /*018e*/ 	.short	0x0000


	//   ....[29]....
        /*0190*/ 	.word	0x00003ef0
        /*0194*/ 	.short	0x001a
        /*0196*/ 	.short	0x0000


	//   ....[30]....
        /*0198*/ 	.word	0x00004000
        /*019c*/ 	.short	0x001a
        /*019e*/ 	.short	0x0000


	//   ....[31]....
        /*01a0*/ 	.word	0x000040a0
        /*01a4*/ 	.short	0x001a
        /*01a6*/ 	.short	0x0000


	//----- nvinfo : EIATTR_EXIT_INSTR_OFFSETS
	.align		4
.L_97:
        /*01a8*/ 	.byte	0x04, 0x1c
        /*01aa*/ 	.short	(.L_99 - .L_98)


	//   ....[0]....
.L_98:
        /*01ac*/ 	.word	0x00000050


	//   ....[1]....
        /*01b0*/ 	.word	0x00000560


	//   ....[2]....
        /*01b4*/ 	.word	0x000043c0


	//   ....[3]....
        /*01b8*/ 	.word	0x000043f0


	//   ....[4]....
        /*01bc*/ 	.word	0x00004420


	//   ....[5]....
        /*01c0*/ 	.word	0x00005890


	//----- nvinfo : EIATTR_MAX_THREADS
	.align		4
.L_99:
        /*01c4*/ 	.byte	0x04, 0x05
        /*01c6*/ 	.short	(.L_101 - .L_100)
.L_100:
        /*01c8*/ 	.word	0x00000100
        /*01cc*/ 	.word	0x00000001
        /*01d0*/ 	.word	0x00000001


	//----- nvinfo : EIATTR_CRS_STACK_SIZE
	.align		4
.L_101:
        /*01d4*/ 	.byte	0x04, 0x1e
        /*01d6*/ 	.short	(.L_103 - .L_102)
.L_102:
        /*01d8*/ 	.word	0x00000000
.L_103:


//--------------------- .nv.info._ZN2at6native55_GLOBAL__N__c1b0da0d_22_UpSampleTrilinear3d_cu_efb54c9339upsample_trilinear3d_backward_out_frameIN3c104HalfEfEEviT0_S5_S5_bNS_27GenericPackedTensorAccessorIT_Lm5ENS_16DefaultPtrTraitsElEENS6_IKS7_Lm5ES8_lEEPS7_ --------------------------
	.section	.nv.info._ZN2at6native55_GLOBAL__N__c1b0da0d_22_UpSampleTrilinear3d_cu_efb54c9339upsample_trilinear3d_backward_out_frameIN3c104HalfEfEEviT0_S5_S5_bNS_27GenericPackedTensorAccessorIT_Lm5ENS_16DefaultPtrTraitsElEENS6_IKS7_Lm5ES8_lEEPS7_,"",@"SHT_CUDA_INFO"
	.sectionflags	@""
	.align	4


	//----- nvinfo : EIATTR_CUDA_API_VERSION
	.align		4
        /*0000*/ 	.byte	0x04, 0x37
        /*0002*/ 	.short	(.L_105 - .L_104)
.L_104:
        /*0004*/ 	.word	0x00000082


	//----- nvinfo : EIATTR_SW2861232_WAR
	.align		4
.L_105:
        /*0008*/ 	.byte	0x01, 0x35
	.zero		2


	//----- nvinfo : EIATTR_PARAM_CBANK
	.align		4
        /*000c*/ 	.byte	0x04, 0x0a
        /*000e*/ 	.short	(.L_107 - .L_106)
	.align		4
.L_106:
        /*0010*/ 	.word	index@(.nv.constant0._ZN2at6native55_GLOBAL__N__c1b0da0d_22_UpSampleTrilinear3d_cu_efb54c9339upsample_trilinear3d_backward_out_frameIN3c104HalfEfEEviT0_S5_S5_bNS_27GenericPackedTensorAccessorIT_Lm5ENS_16DefaultPtrTraitsElEENS6_IKS7_Lm5ES8_lEEPS7_)
        /*0014*/ 	.short	0x0160
        /*0016*/ 	.short	0x00d0


	//----- nvinfo : EIATTR_CBANK_PARAM_SIZE
	.align		4
.L_107:
        /*0018*/ 	.byte	0x03, 0x19
        /*001a*/ 	.short	0x00d0


	//----- nvinfo : EIATTR_KPARAM_INFO
	.align		4
        /*001c*/ 	.byte	0x04, 0x17
        /*001e*/ 	.short	(.L_109 - .L_108)
.L_108:
        /*0020*/ 	.word	0x00000000
        /*0024*/ 	.short	0x0007
        /*0026*/ 	.short	0x00c8
        /*0028*/ 	.byte	0x00, 0xf0, 0x21, 0x00


	//----- nvinfo : EIATTR_KPARAM_INFO
	.align		4
.L_109:
        /*002c*/ 	.byte	0x04, 0x17
        /*002e*/ 	.short	(.L_111 - .L_110)
.L_110:
        /*0030*/ 	.word	0x00000000
        /*0034*/ 	.short	0x0006
        /*0036*/ 	.short	0x0070
        /*0038*/ 	.byte	0x00, 0xf0, 0x61, 0x01


	//----- nvinfo : EIATTR_KPARAM_INFO
	.align		4
.L_111:
        /*003c*/ 	.byte	0x04, 0x17
        /*003e*/ 	.short	(.L_113 - .L_112)
.L_112:
        /*0040*/ 	.word	0x00000000
        /*0044*/ 	.short	0x0005
        /*0046*/ 	.short	0x0018
        /*0048*/ 	.byte	0x00, 0xf0, 0x61, 0x01


	//----- nvinfo : EIATTR_KPARAM_INFO
	.align		4
.L_113:
        /*004c*/ 	.byte	0x04, 0x17
        /*004e*/ 	.short	(.L_115 - .L_114)
.L_114:
        /*0050*/ 	.word	0x00000000
        /*0054*/ 	.short	0x0004
        /*0056*/ 	.short	0x0010
        /*0058*/ 	.byte	0x00, 0xf0, 0x05, 0x00


	//----- nvinfo : EIATTR_KPARAM_INFO
	.align		4
.L_115:
        /*005c*/ 	.byte	0x04, 0x17
        /*005e*/ 	.short	(.L_117 - .L_116)
.L_116:
        /*0060*/ 	.word	0x00000000
        /*0064*/ 	.short	0x0003
        /*0066*/ 	.short	0x000c
        /*0068*/ 	.byte	0x00, 0xf0, 0x11, 0x00


	//----- nvinfo : EIATTR_KPARAM_INFO
	.align		4
.L_117:
        /*006c*/ 	.byte	0x04, 0x17
        /*006e*/ 	.short	(.L_119 - .L_118)
.L_118:
        /*0070*/ 	.word	0x00000000
        /*0074*/ 	.short	0x0002
        /*0076*/ 	.short	0x0008
        /*0078*/ 	.byte	0x00, 0xf0, 0x11, 0x00


	//----- nvinfo : EIATTR_KPARAM_INFO
	.align		4
.L_119:
        /*007c*/ 	.byte	0x04, 0x17
        /*007e*/ 	.short	(.L_121 - .L_120)
.L_120:
        /*0080*/ 	.word	0x00000000
        /*0084*/ 	.short	0x0001
        /*0086*/ 	.short	0x0004
        /*0088*/ 	.byte	0x00, 0xf0, 0x11, 0x00


	//----- nvinfo : EIATTR_KPARAM_INFO
	.align		4
.L_121:
        /*008c*/ 	.byte	0x04, 0x17
        /*008e*/ 	.short	(.L_123 - .L_122)
.L_122:
        /*0090*/ 	.word	0x00000000
        /*0094*/ 	.short	0x0000
        /*0096*/ 	.short	0x0000
        /*0098*/ 	.byte	0x00, 0xf0, 0x11, 0x00


	//----- nvinfo : EIATTR_MAXREG_COUNT
	.align		4
.L_123:
        /*009c*/ 	.byte	0x03, 0x1b
        /*009e*/ 	.short	0x00ff


	//----- nvinfo : EIATTR_MERCURY_ISA_VERSION
	.align		4
        /*00a0*/ 	.byte	0x03, 0x5f
        /*00a2*/ 	.short	0x0000


	//----- nvinfo : EIATTR_ATOM16_EMUL_INSTR_REG_MAP
	.align		4
        /*00a4*/ 	.byte	0x04, 0x2e
        /*00a6*/ 	.short	(.L_125 - .L_124)


	//   ....[0]....
.L_124:
        /*00a8*/ 	.word	0x00001460
        /*00ac*/ 	.short	0x0073
        /*00ae*/ 	.short	0x0000


	//   ....[1]....
        /*00b0*/ 	.word	0x000014c0
        /*00b4*/ 	.short	0x0073
        /*00b6*/ 	.short	0x0000


	//   ....[2]....
        /*00b8*/ 	.word	0x00001960
        /*00bc*/ 	.short	0x0058
        /*00be*/ 	.short	0x0000


	//   ....[3]....
        /*00c0*/ 	.word	0x000019b0
        /*00c4*/ 	.short	0x0058
        /*00c6*/ 	.short	0x0000


	//   ....[4]....
        /*00c8*/ 	.word	0x00001e40
        /*00cc*/ 	.short	0x0058
        /*00ce*/ 	.short	0x0000


	//   ....[5]....
        /*00d0*/ 	.word	0x00001e90
        /*00d4*/ 	.short	0x0058
        /*00d6*/ 	.short	0x0000


	//   ....[6]....
        /*00d8*/ 	.word	0x00002320
        /*00dc*/ 	.short	0x0058
        /*00de*/ 	.short	0x0000


	//   ....[7]....
        /*00e0*/ 	.word	0x00002370
        /*00e4*/ 	.short	0x0058
        /*00e6*/ 	.short	0x0000


	//   ....[8]....
        /*00e8*/ 	.word	0x00002800
        /*00ec*/ 	.short	0x0058
        /*00ee*/ 	.short	0x0000


	//   ....[9]....
        /*00f0*/ 	.word	0x00002850
        /*00f4*/ 	.short	0x0058
        /*00f6*/ 	.short	0x0000


	//   ....[10]....
        /*00f8*/ 	.word	0x00002ce0
        /*00fc*/ 	.short	0x0058
        /*00fe*/ 	.short	0x0000


	//   ....[11]....
        /*0100*/ 	.word	0x00002d30
        /*0104*/ 	.short	0x0058
        /*0106*/ 	.short	0x0000


	//   ....[12]....
        /*0108*/ 	.word	0x000031c0
        /*010c*/ 	.short	0x0058
        /*010e*/ 	.short	0x0000


	//   ....[13]....
        /*0110*/ 	.word	0x00003210
        /*0114*/ 	.short	0x0058
        /*0116*/ 	.short	0x0000


	//   ....[14]....
        /*0118*/ 	.word	0x000036a0
        /*011c*/ 	.short	0x0058
        /*011e*/ 	.short	0x0000


	//   ....[15]....
        /*0120*/ 	.word	0x000036f0
        /*0124*/ 	.short	0x0058
        /*0126*/ 	.short	0x0000


	//----- nvinfo : EIATTR_EXIT_INSTR_OFFSETS
	.align		4
.L_125:
        /*0128*/ 	.byte	0x04, 0x1c
        /*012a*/ 	.short	(.L_127 - .L_126)


	//   ....[0]....
.L_126:
        /*012c*/ 	.word	0x00000050


	//   ....[1]....
        /*0130*/ 	.word	0x00000610


	//   ....[2]....
        /*0134*/ 	.word	0x00003b10


	//   ....[3]....
        /*0138*/ 	.word	0x00003b40


	//   ....[4]....
        /*013c*/ 	.word	0x00003b60


	//   ....[5]....
        /*0140*/ 	.word	0x00005060


	//----- nvinfo : EIATTR_MAX_THREADS
	.align		4
.L_127:
        /*0144*/ 	.byte	0x04, 0x05
        /*0146*/ 	.short	(.L_129 - .L_128)
.L_128:
        /*0148*/ 	.word	0x00000100
        /*014c*/ 	.word	0x00000001
        /*0150*/ 	.word	0x00000001


	//----- nvinfo : EIATTR_CRS_STACK_SIZE
	.align		4
.L_129:
        /*0154*/ 	.byte	0x04, 0x1e
        /*0156*/ 	.short	(.L_131 - .L_130)
.L_130:
        /*0158*/ 	.word	0x00000000
.L_131:


//--------------------- .nv.info._ZN2at6native55_GLOBAL__N__c1b0da0d_22_UpSampleTrilinear3d_cu_efb54c9339upsample_trilinear3d_backward_out_frameIffEEviT0_S3_S3_bNS_27GenericPackedTensorAccessorIT_Lm5ENS_16DefaultPtrTraitsElEENS4_IKS5_Lm5ES6_lEEPS5_ --------------------------
	.section	.nv.info._ZN2at6native55_GLOBAL__N__c1b0da0d_22_UpSampleTrilinear3d_cu_efb54c9339upsample_trilinear3d_backward_out_frameIffEEviT0_S3_S3_bNS_27GenericPackedTensorAccessorIT_Lm5ENS_16DefaultPtrTraitsElEENS4_IKS5_Lm5ES6_lEEPS5_,"",@"SHT_CUDA_INFO"
	.sectionflags	@""
	.align	4


	//----- nvinfo : EIATTR_CUDA_API_VERSION
	.align		4
        /*0000*/ 	.byte	0x04, 0x37
        /*0002*/ 	.short	(.L_133 - .L_132)
.L_132:
        /*0004*/ 	.word	0x00000082


	//----- nvinfo : EIATTR_SW2861232_WAR
	.align		4
.L_133:
        /*0008*/ 	.byte	0x01, 0x35
	.zero		2


	//----- nvinfo : EIATTR_PARAM_CBANK
	.align		4
        /*000c*/ 	.byte	0x04, 0x0a
        /*000e*/ 	.short	(.L_135 - .L_134)
	.align		4
.L_134:
        /*0010*/ 	.word	index@(.nv.constant0._ZN2at6native55_GLOBAL__N__c1b0da0d_22_UpSampleTrilinear3d_cu_efb54c9339upsample_trilinear3d_backward_out_frameIffEEviT0_S3_S3_bNS_27GenericPackedTensorAccessorIT_Lm5ENS_16DefaultPtrTraitsElEENS4_IKS5_Lm5ES6_lEEPS5_)
        /*0014*/ 	.short	0x0160
        /*0016*/ 	.short	0x00d0


	//----- nvinfo : EIATTR_CBANK_PARAM_SIZE
	.align		4
.L_135:
        /*0018*/ 	.byte	0x03, 0x19
        /*001a*/ 	.short	0x00d0


	//----- nvinfo : EIATTR_KPARAM_INFO
	.align		4
        /*001c*/ 	.byte	0x04, 0x17
        /*001e*/ 	.short	(.L_137 - .L_136)
.L_136:
        /*0020*/ 	.word	0x00000000
        /*0024*/ 	.short	0x0007
        /*0026*/ 	.short	0x00c8
        /*0028*/ 	.byte	0x00, 0xf0, 0x21, 0x00


	//----- nvinfo : EIATTR_KPARAM_INFO
	.align		4
.L_137:
        /*002c*/ 	.byte	0x04, 0x17
        /*002e*/ 	.short	(.L_139 - .L_138)
.L_138:
        /*0030*/ 	.word	0x00000000
        /*0034*/ 	.short	0x0006
        /*0036*/ 	.short	0x0070
        /*0038*/ 	.byte	0x00, 0xf0, 0x61, 0x01


	//----- nvinfo : EIATTR_KPARAM_INFO
	.align		4
.L_139:
        /*003c*/ 	.byte	0x04, 0x17
        /*003e*/ 	.short	(.L_141 - .L_140)
.L_140:
        /*0040*/ 	.word	0x00000000
        /*0044*/ 	.short	0x0005
        /*0046*/ 	.short	0x0018
        /*0048*/ 	.byte	0x00, 0xf0, 0x61, 0x01


	//----- nvinfo : EIATTR_KPARAM_INFO
	.align		4
.L_141:
        /*004c*/ 	.byte	0x04, 0x17
        /*004e*/ 	.short	(.L_143 - .L_142)
.L_142:
        /*0050*/ 	.word	0x00000000
        /*0054*/ 	.short	0x0004
        /*0056*/ 	.short	0x0010
        /*0058*/ 	.byte	0x00, 0xf0, 0x05, 0x00


	//----- nvinfo : EIATTR_KPARAM_INFO
	.align		4
.L_143:
        /*005c*/ 	.byte	0x04, 0x17
        /*005e*/ 	.short	(.L_145 - .L_144)
.L_144:
        /*0060*/ 	.word	0x00000000
        /*0064*/ 	.short	0x0003
        /*0066*/ 	.short	0x000c
        /*0068*/ 	.byte	0x00, 0xf0, 0x11, 0x00


	//----- nvinfo : EIATTR_KPARAM_INFO
	.align		4
.L_145:
        /*006c*/ 	.byte	0x04, 0x17
        /*006e*/ 	.short	(.L_147 - .L_146)
.L_146:
        /*0070*/ 	.word	0x00000000
        /*0074*/ 	.short	0x0002
        /*0076*/ 	.short	0x0008
        /*0078*/ 	.byte	0x00, 0xf0, 0x11, 0x00


	//----- nvinfo : EIATTR_KPARAM_INFO
	.align		4
.L_147:
        /*007c*/ 	.byte	0x04, 0x17
        /*007e*/ 	.short	(.L_149 - .L_148)
.L_148:
        /*0080*/ 	.word	0x00000000
        /*0084*/ 	.short	0x0001
        /*0086*/ 	.short	0x0004
        /*0088*/ 	.byte	0x00, 0xf0, 0x11, 0x00


	//----- nvinfo : EIATTR_KPARAM_INFO
	.align		4
.L_149:
        /*008c*/ 	.byte	0x04, 0x17
        /*008e*/ 	.short	(.L_151 - .L_150)
.L_150:
        /*0090*/ 	.word	0x00000000
        /*0094*/ 	.short	0x0000
        /*0096*/ 	.short	0x0000
        /*0098*/ 	.byte	0x00, 0xf0, 0x11, 0x00


	//----- nvinfo : EIATTR_MAXREG_COUNT
	.align		4
.L_151:
        /*009c*/ 	.byte	0x03, 0x1b
        /*009e*/ 	.short	0x00ff


	//----- nvinfo : EIATTR_MERCURY_ISA_VERSION
	.align		4
        /*00a0*/ 	.byte	0x03, 0x5f
        /*00a2*/ 	.short	0x0000


	//----- nvinfo : EIATTR_EXIT_INSTR_OFFSETS
	.align		4
        /*00a4*/ 	.byte	0x04, 0x1c
        /*00a6*/ 	.short	(.L_153 - .L_152)


	//   ....[0]....
.L_152:
        /*00a8*/ 	.word	0x00000050


	//   ....[1]....
        /*00ac*/ 	.word	0x00000580


	//   ....[2]....
        /*00b0*/ 	.word	0x00000920


	//   ....[3]....
        /*00b4*/ 	.word	0x00001c90


	//   ....[4]....
        /*00b8*/ 	.word	0x00001cc0


	//   ....[5]....
        /*00bc*/ 	.word	0x00001cf0


	//   ....[6]....
        /*00c0*/ 	.word	0x000031b0


	//----- nvinfo : EIATTR_MAX_THREADS
	.align		4
.L_153:
        /*00c4*/ 	.byte	0x04, 0x05
        /*00c6*/ 	.short	(.L_155 - .L_154)
.L_154:
        /*00c8*/ 	.word	0x00000100
        /*00cc*/ 	.word	0x00000001
        /*00d0*/ 	.word	0x00000001
.L_155:


//--------------------- .nv.info._ZN2at6native55_GLOBAL__N__c1b0da0d_22_UpSampleTrilinear3d_cu_efb54c9339upsample_trilinear3d_backward_out_frameIddEEviT0_S3_S3_bNS_27GenericPackedTensorAccessorIT_Lm5ENS_16DefaultPtrTraitsElEENS4_IKS5_Lm5ES6_lEEPS5_ --------------------------
	.section	.nv.info._ZN2at6native55_GLOBAL__N__c1b0da0d_22_UpSampleTrilinear3d_cu_efb54c9339upsample_trilinear3d_backward_out_frameIddEEviT0_S3_S3_bNS_27GenericPackedTensorAccessorIT_Lm5ENS_16DefaultPtrTraitsElEENS4_IKS5_Lm5ES6_lEEPS5_,"",@"SHT_CUDA_INFO"
	.sectionflags	@""
	.align	4


	//----- nvinfo : EIATTR_CUDA_API_VERSION
	.align		4
        /*0000*/ 	.byte	0x04, 0x37
        /*0002*/ 	.short	(.L_157 - .L_156)
.L_156:
        /*0004*/ 	.word	0x00000082


	//----- nvinfo : EIATTR_SW2861232_WAR
	.align		4
.L_157:
        /*0008*/ 	.byte	0x01, 0x35
	.zero		2


	//----- nvinfo : EIATTR_PARAM_CBANK
	.align		4
        /*000c*/ 	.byte	0x04, 0x0a
        /*000e*/ 	.short	(.L_159 - .L_158)
	.align		4
.L_158:
        /*0010*/ 	.word	index@(.nv.constant0._ZN2at6native55_GLOBAL__N__c1b0da0d_22_UpSampleTrilinear3d_cu_efb54c9339upsample_trilinear3d_backward_out_frameIddEEviT0_S3_S3_bNS_27GenericPackedTensorAccessorIT_Lm5ENS_16DefaultPtrTraitsElEENS4_IKS5_Lm5ES6_lEEPS5_)
        /*0014*/ 	.short	0x0160
        /*0016*/ 	.short	0x00e0


	//----- nvinfo : EIATTR_CBANK_PARAM_SIZE
	.align		4
.L_159:
        /*0018*/ 	.byte	0x03, 0x19
        /*001a*/ 	.short	0x00e0


	//----- nvinfo : EIATTR_KPARAM_INFO
	.align		4
        /*001c*/ 	.byte	0x04, 0x17
        /*001e*/ 	.short	(.L_161 - .L_160)
.L_160:
        /*0020*/ 	.word	0x00000000
        /*0024*/ 	.short	0x0007
        /*0026*/ 	.short	0x00d8
        /*0028*/ 	.byte	0x00, 0xf0, 0x21, 0x00


	//----- nvinfo : EIATTR_KPARAM_INFO
	.align		4
.L_161:
        /*002c*/ 	.byte	0x04, 0x17
        /*002e*/ 	.short	(.L_163 - .L_162)
.L_162:
        /*0030*/ 	.word	0x00000000
        /*0034*/ 	.short	0x0006
        /*0036*/ 	.short	0x0080
        /*0038*/ 	.byte	0x00, 0xf0, 0x61, 0x01


	//----- nvinfo : EIATTR_KPARAM_INFO
	.align		4
.L_163:
        /*003c*/ 	.byte	0x04, 0x17
        /*003e*/ 	.short	(.L_165 - .L_164)
.L_164:
        /*0040*/ 	.word	0x00000000
        /*0044*/ 	.short	0x0005
        /*0046*/ 	.short	0x0028
        /*0048*/ 	.byte	0x00, 0xf0, 0x61, 0x01


	//----- nvinfo : EIATTR_KPARAM_INFO
	.align		4
.L_165:
        /*004c*/ 	.byte	0x04, 0x17
        /*004e*/ 	.short	(.L_167 - .L_166)
.L_166:
        /*0050*/ 	.word	0x00000000
        /*0054*/ 	.short	0x0004
        /*0056*/ 	.short	0x0020
        /*0058*/ 	.byte	0x00, 0xf0, 0x05, 0x00


	//----- nvinfo : EIATTR_KPARAM_INFO
	.align		4
.L_167:
        /*005c*/ 	.byte	0x04, 0x17
        /*005e*/ 	.short	(.L_169 - .L_168)
.L_168:
        /*0060*/ 	.word	0x00000000
        /*0064*/ 	.short	0x0003
        /*0066*/ 	.short	0x0018
        /*0068*/ 	.byte	0x00, 0xf0, 0x21, 0x00


	//----- nvinfo : EIATTR_KPARAM_INFO
	.align		4
.L_169:
        /*006c*/ 	.byte	0x04, 0x17
        /*006e*/ 	.short	(.L_171 - .L_170)
.L_170:
        /*0070*/ 	.word	0x00000000
        /*0074*/ 	.short	0x0002
        /*0076*/ 	.short	0x0010
        /*0078*/ 	.byte	0x00, 0xf0, 0x21, 0x00


	//----- nvinfo : EIATTR_KPARAM_INFO
	.align		4
.L_171:
        /*007c*/ 	.byte	0x04, 0x17
        /*007e*/ 	.short	(.L_173 - .L_172)
.L_172:
        /*0080*/ 	.word	0x00000000
        /*0084*/ 	.short	0x0001
        /*0086*/ 	.short	0x0008
        /*0088*/ 	.byte	0x00, 0xf0, 0x21, 0x00


	//----- nvinfo : EIATTR_KPARAM_INFO
	.align		4
.L_173:
        /*008c*/ 	.byte	0x04, 0x17
        /*008e*/ 	.short	(.L_175 - .L_174)
.L_174:
        /*0090*/ 	.word	0x00000000
        /*0094*/ 	.short	0x0000
        /*0096*/ 	.short	0x0000
        /*0098*/ 	.byte	0x00, 0xf0, 0x11, 0x00


	//----- nvinfo : EIATTR_MAXREG_COUNT
	.align		4
.L_175:
        /*009c*/ 	.byte	0x03, 0x1b
        /*009e*/ 	.short	0x00ff


	//----- nvinfo : EIATTR_ANNOTATIONS
	.align		4
        /*00a0*/ 	.byte	0x04, 0x55
        /*00a2*/ 	.short	(.L_177 - .L_176)


	//   ....[0]....
.L_176:
        /*00a4*/ 	.word	0x00000001
        /*00a8*/ 	.byte	0x20, 0x0a, 0x00, 0x00, 0x01, 0x00, 0x00, 0x00, 0x80, 0x0a, 0x00, 0x00


	//----- nvinfo : EIATTR_MERCURY_ISA_VERSION
	.align		4
.L_177:
        /*00b4*/ 	.byte	0x03, 0x5f
        /*00b6*/ 	.short	0x0000


	//----- nvinfo : EIATTR_EXIT_INSTR_OFFSETS
	.align		4
        /*00b8*/ 	.byte	0x04, 0x1c
        /*00ba*/ 	.short	(.L_179 - .L_178)


	//   ....[0]....
.L_178:
        /*00bc*/ 	.word	0x00000060


	//   ....[1]....
        /*00c0*/ 	.word	0x00000660


	//   ....[2]....
        /*00c4*/ 	.word	0x000009c0


	//   ....[3]....
        /*00c8*/ 	.word	0x00001d80


	//   ....[4]....
        /*00cc*/ 	.word	0x00001db0


	//   ....[5]....
        /*00d0*/ 	.word	0x00001de0


	//   ....[6]....
        /*00d4*/ 	.word	0x000032b0


	//----- nvinfo : EIATTR_MAX_THREADS
	.align		4
.L_179:
        /*00d8*/ 	.byte	0x04, 0x05
        /*00da*/ 	.short	(.L_181 - .L_180)
.L_180:
        /*00dc*/ 	.word	0x00000100
        /*00e0*/ 	.word	0x00000001
        /*00e4*/ 	.word	0x00000001
.L_181:


//--------------------- .nv.info._ZN2at6native55_GLOBAL__N__c1b0da0d_22_UpSampleTrilinear3d_cu_efb54c9330upsample_trilinear3d_out_frameIN3c108BFloat16EfEEviT0_S5_S5_bNS_27GenericPackedTensorAccessorIKT_Lm5ENS_16DefaultPtrTraitsElEENS6_IS7_Lm5ES9_lEE --------------------------
	.section	.nv.info._ZN2at6native55_GLOBAL__N__c1b0da0d_22_UpSampleTrilinear3d_cu_efb54c9330upsample_trilinear3d_out_frameIN3c108BFloat16EfEEviT0_S5_S5_bNS_27GenericPackedTensorAccessorIKT_Lm5ENS_16DefaultPtrTraitsElEENS6_IS7_Lm5ES9_lEE,"",@"SHT_CUDA_INFO"
	.sectionflags	@""
	.align	4


	//----- nvinfo : EIATTR_CUDA_API_VERSION
	.align		4
        /*0000*/ 	.byte	0x04, 0x37
        /*0002*/ 	.short	(.L_183 - .L_182)
.L_182:
        /*0004*/ 	.word	0x00000082


	//----- nvinfo : EIATTR_SW2861232_WAR
	.align		4
.L_183:
        /*0008*/ 	.byte	0x01, 0x35
	.zero		2


	//----- nvinfo : EIATTR_PARAM_CBANK
	.align		4
        /*000c*/ 	.byte	0x04, 0x0a
        /*000e*/ 	.short	(.L_185 - .L_184)
	.align		4
.L_184:
        /*0010*/ 	.word	index@(.nv.constant0._ZN2at6native55_GLOBAL__N__c1b0da0d_22_UpSampleTrilinear3d_cu_efb54c9330upsample_trilinear3d_out_frameIN3c108BFloat16EfEEviT0_S5_S5_bNS_27GenericPackedTensorAccessorIKT_Lm5ENS_16DefaultPtrTraitsElEENS6_IS7_Lm5ES9_lEE)
        /*0014*/ 	.short	0x0160
        /*0016*/ 	.short	0x00c8


	//----- nvinfo : EIATTR_CBANK_PARAM_SIZE
	.align		4
.L_185:
        /*0018*/ 	.byte	0x03, 0x19
        /*001a*/ 	.short	0x00c8


	//----- nvinfo : EIATTR_KPARAM_INFO
	.align		4
        /*001c*/ 	.byte	0x04, 0x17
        /*001e*/ 	.short	(.L_187 - .L_186)
.L_186:
        /*0020*/ 	.word	0x00000000
        /*0024*/ 	.short	0x0006
        /*0026*/ 	.short	0x0070
        /*0028*/ 	.byte	0x00, 0xf0, 0x61, 0x01


	//----- nvinfo : EIATTR_KPARAM_INFO
	.align		4
.L_187:
        /*002c*/ 	.byte	0x04, 0x17
        /*002e*/ 	.short	(.L_189 - .L_188)
.L_188:
        /*0030*/ 	.word	0x00000000
        /*0034*/ 	.short	0x0005
        /*0036*/ 	.short	0x0018
        /*0038*/ 	.byte	0x00, 0xf0, 0x61, 0x01


	//----- nvinfo : EIATTR_KPARAM_INFO
	.align		4
.L_189:
        /*003c*/ 	.byte	0x04, 0x17
        /*003e*/ 	.short	(.L_191 - .L_190)
.L_190:
        /*0040*/ 	.word	0x00000000
        /*0044*/ 	.short	0x0004
        /*0046*/ 	.short	0x0010
        /*0048*/ 	.byte	0x00, 0xf0, 0x05, 0x00


	//----- nvinfo : EIATTR_KPARAM_INFO
	.align		4
.L_191:
        /*004c*/ 	.byte	0x04, 0x17
        /*004e*/ 	.short	(.L_193 - .L_192)
.L_192:
        /*0050*/ 	.word	0x00000000
        /*0054*/ 	.short	0x0003
        /*0056*/ 	.short	0x000c
        /*0058*/ 	.byte	0x00, 0xf0, 0x11, 0x00


	//----- nvinfo : EIATTR_KPARAM_INFO
	.align		4
.L_193:
        /*005c*/ 	.byte	0x04, 0x17
        /*005e*/ 	.short	(.L_195 - .L_194)
.L_194:
        /*0060*/ 	.word	0x00000000
        /*0064*/ 	.short	0x0002
        /*0066*/ 	.short	0x0008
        /*0068*/ 	.byte	0x00, 0xf0, 0x11, 0x00


	//----- nvinfo : EIATTR_KPARAM_INFO
	.align		4
.L_195:
        /*006c*/ 	.byte	0x04, 0x17
        /*006e*/ 	.short	(.L_197 - .L_196)
.L_196:
        /*0070*/ 	.word	0x00000000
        /*0074*/ 	.short	0x0001
        /*0076*/ 	.short	0x0004
        /*0078*/ 	.byte	0x00, 0xf0, 0x11, 0x00


	//----- nvinfo : EIATTR_KPARAM_INFO
	.align		4
.L_197:
        /*007c*/ 	.byte	0x04, 0x17
        /*007e*/ 	.short	(.L_199 - .L_198)
.L_198:
        /*0080*/ 	.word	0x00000000
        /*0084*/ 	.short	0x0000
        /*0086*/ 	.short	0x0000
        /*0088*/ 	.byte	0x00, 0xf0, 0x11, 0x00


	//----- nvinfo : EIATTR_MAXREG_COUNT
	.align		4
.L_199:
        /*008c*/ 	.byte	0x03, 0x1b
        /*008e*/ 	.short	0x0080


	//----- nvinfo : EIATTR_MERCURY_ISA_VERSION
	.align		4
        /*0090*/ 	.byte	0x03, 0x5f
        /*0092*/ 	.short	0x0000


	//----- nvinfo : EIATTR_EXIT_INSTR_OFFSETS
	.align		4
        /*0094*/ 	.byte	0x04, 0x1c
        /*0096*/ 	.short	(.L_201 - .L_200)


	//   ....[0]....
.L_200:
        /*0098*/ 	.word	0x00000050


	//   ....[1]....
        /*009c*/ 	.word	0x00000620


	//   ....[2]....
        /*00a0*/ 	.word	0x00000b50


	//   ....[3]....
        /*00a4*/ 	.word	0x00001f60


	//   ....[4]....
        /*00a8*/ 	.word	0x00001f90


	//   ....[5]....
        /*00ac*/ 	.word	0x00001fc0


	//   ....[6]....
        /*00b0*/ 	.word	0x00003490


	//----- nvinfo : EIATTR_MAX_THREADS
	.align		4
.L_201:
        /*00b4*/ 	.byte	0x04, 0x05
        /*00b6*/ 	.short	(.L_203 - .L_202)
.L_202:
        /*00b8*/ 	.word	0x00000200
        /*00bc*/ 	.word	0x00000001
        /*00c0*/ 	.word	0x00000001
.L_203:


//--------------------- .nv.info._ZN2at6native55_GLOBAL__N__c1b0da0d_22_UpSampleTrilinear3d_cu_efb54c9330upsample_trilinear3d_out_frameIN3c104HalfEfEEviT0_S5_S5_bNS_27GenericPackedTensorAccessorIKT_Lm5ENS_16DefaultPtrTraitsElEENS6_IS7_Lm5ES9_lEE --------------------------
	.section	.nv.info._ZN2at6native55_GLOBAL__N__c1b0da0d_22_UpSampleTrilinear3d_cu_efb54c9330upsample_trilinear3d_out_frameIN3c104HalfEfEEviT0_S5_S5_bNS_27GenericPackedTensorAccessorIKT_Lm5ENS_16DefaultPtrTraitsElEENS6_IS7_Lm5ES9_lEE,"",@"SHT_CUDA_INFO"
	.sectionflags	@""
	.align	4


	//----- nvinfo : EIATTR_CUDA_API_VERSION
	.align		4
        /*0000*/ 	.byte	0x04, 0x37
        /*0002*/ 	.short	(.L_205 - .L_204)
.L_204:
        /*0004*/ 	.word	0x00000082


	//----- nvinfo : EIATTR_SW2861232_WAR
	.align		4
.L_205:
        /*0008*/ 	.byte	0x01, 0x35
	.zero		2


	//----- nvinfo : EIATTR_PARAM_CBANK
	.align		4
        /*000c*/ 	.byte	0x04, 0x0a
        /*000e*/ 	.short	(.L_207 - .L_206)
	.align		4
.L_206:
        /*0010*/ 	.word	index@(.nv.constant0._ZN2at6native55_GLOBAL__N__c1b0da0d_22_UpSampleTrilinear3d_cu_efb54c9330upsample_trilinear3d_out_frameIN3c104HalfEfEEviT0_S5_S5_bNS_27GenericPackedTensorAccessorIKT_Lm5ENS_16DefaultPtrTraitsElEENS6_IS7_Lm5ES9_lEE)
        /*0014*/ 	.short	0x0160
        /*0016*/ 	.short	0x00c8


	//----- nvinfo : EIATTR_CBANK_PARAM_SIZE
	.align		4
.L_207:
        /*0018*/ 	.byte	0x03, 0x19
        /*001a*/ 	.short	0x00c8


	//----- nvinfo : EIATTR_KPARAM_INFO
	.align		4
        /*001c*/ 	.byte	0x04, 0x17
        /*001e*/ 	.short	(.L_209 - .L_208)
.L_208:
        /*0020*/ 	.word	0x00000000
        /*0024*/ 	.short	0x0006
        /*0026*/ 	.short	0x0070
        /*0028*/ 	.byte	0x00, 0xf0, 0x61, 0x01


	//----- nvinfo : EIATTR_KPARAM_INFO
	.align		4
.L_209:
        /*002c*/ 	.byte	0x04, 0x17
        /*002e*/ 	.short	(.L_211 - .L_210)
.L_210:
        /*0030*/ 	.word	0x00000000
        /*0034*/ 	.short	0x0005
        /*0036*/ 	.short	0x0018
        /*0038*/ 	.byte	0x00, 0xf0, 0x61, 0x01


	//----- nvinfo : EIATTR_KPARAM_INFO
	.align		4
.L_211:
        /*003c*/ 	.byte	0x04, 0x17
        /*003e*/ 	.short	(.L_213 - .L_212)
.L_212:
        /*0040*/ 	.word	0x00000000
        /*0044*/ 	.short	0x0004
        /*0046*/ 	.short	0x0010
        /*0048*/ 	.byte	0x00, 0xf0, 0x05, 0x00


	//----- nvinfo : EIATTR_KPARAM_INFO
	.align		4
.L_213:
        /*004c*/ 	.byte	0x04, 0x17
        /*004e*/ 	.short	(.L_215 - .L_214)
.L_214:
        /*0050*/ 	.word	0x00000000
        /*0054*/ 	.short	0x0003
        /*0056*/ 	.short	0x000c
        /*0058*/ 	.byte	0x00, 0xf0, 0x11, 0x00


	//----- nvinfo : EIATTR_KPARAM_INFO
	.align		4
.L_215:
        /*005c*/ 	.byte	0x04, 0x17
        /*005e*/ 	.short	(.L_217 - .L_216)
.L_216:
        /*0060*/ 	.word	0x00000000
        /*0064*/ 	.short	0x0002
        /*0066*/ 	.short	0x0008
        /*0068*/ 	.byte	0x00, 0xf0, 0x11, 0x00


	//----- nvinfo : EIATTR_KPARAM_INFO
	.align		4
.L_217:
        /*006c*/ 	.byte	0x04, 0x17
        /*006e*/ 	.short	(.L_219 - .L_218)
.L_218:
        /*0070*/ 	.word	0x00000000
        /*0074*/ 	.short	0x0001
        /*0076*/ 	.short	0x0004
        /*0078*/ 	.byte	0x00, 0xf0, 0x11, 0x00


	//----- nvinfo : EIATTR_KPARAM_INFO
	.align		4
.L_219:
        /*007c*/ 	.byte	0x04, 0x17
        /*007e*/ 	.short	(.L_221 - .L_220)
.L_220:
        /*0080*/ 	.word	0x00000000
        /*0084*/ 	.short	0x0000
        /*0086*/ 	.short	0x0000
        /*0088*/ 	.byte	0x00, 0xf0, 0x11, 0x00


	//----- nvinfo : EIATTR_MAXREG_COUNT
	.align		4
.L_221:
        /*008c*/ 	.byte	0x03, 0x1b
        /*008e*/ 	.short	0x0080


	//----- nvinfo : EIATTR_MERCURY_ISA_VERSION
	.align		4
        /*0090*/ 	.byte	0x03, 0x5f
        /*0092*/ 	.short	0x0000


	//----- nvinfo : EIATTR_EXIT_INSTR_OFFSETS
	.align		4
        /*0094*/ 	.byte	0x04, 0x1c
        /*0096*/ 	.short	(.L_223 - .L_222)


	//   ....[0]....
.L_222:
        /*0098*/ 	.word	0x00000050


	//   ....[1]....
        /*009c*/ 	.word	0x00000620


	//   ....[2]....
        /*00a0*/ 	.word	0x00000b50


	//   ....[3]....
        /*00a4*/ 	.word	0x00001f70


	//   ....[4]....
        /*00a8*/ 	.word	0x00001fa0


	//   ....[5]....
        /*00ac*/ 	.word	0x00001fd0


	//   ....[6]....
        /*00b0*/ 	.word	0x000034a0


	//----- nvinfo : EIATTR_MAX_THREADS
	.align		4
.L_223:
        /*00b4*/ 	.byte	0x04, 0x05
        /*00b6*/ 	.short	(.L_225 - .L_224)
.L_224:
        /*00b8*/ 	.word	0x00000200
        /*00bc*/ 	.word	0x00000001
        /*00c0*/ 	.word	0x00000001
.L_225:


//--------------------- .nv.info._ZN2at6native55_GLOBAL__N__c1b0da0d_22_UpSampleTrilinear3d_cu_efb54c9330upsample_trilinear3d_out_frameIffEEviT0_S3_S3_bNS_27GenericPackedTensorAccessorIKT_Lm5ENS_16DefaultPtrTraitsElEENS4_IS5_Lm5ES7_lEE --------------------------
	.section	.nv.info._ZN2at6native55_GLOBAL__N__c1b0da0d_22_UpSampleTrilinear3d_cu_efb54c9330upsample_trilinear3d_out_frameIffEEviT0_S3_S3_bNS_27GenericPackedTensorAccessorIKT_Lm5ENS_16DefaultPtrTraitsElEENS4_IS5_Lm5ES7_lEE,"",@"SHT_CUDA_INFO"
	.sectionflags	@""
	.align	4


	//----- nvinfo : EIATTR_CUDA_API_VERSION
	.align		4
        /*0000*/ 	.byte	0x04, 0x37
        /*0002*/ 	.short	(.L_227 - .L_226)
.L_226:
        /*0004*/ 	.word	0x00000082


	//----- nvinfo : EIATTR_SW2861232_WAR
	.align		4
.L_227:
        /*0008*/ 	.byte	0x01, 0x35
	.zero		2


	//----- nvinfo : EIATTR_PARAM_CBANK
	.align		4
        /*000c*/ 	.byte	0x04, 0x0a
        /*000e*/ 	.short	(.L_229 - .L_228)
	.align		4
.L_228:
        /*0010*/ 	.word	index@(.nv.constant0._ZN2at6native55_GLOBAL__N__c1b0da0d_22_UpSampleTrilinear3d_cu_efb54c9330upsample_trilinear3d_out_frameIffEEviT0_S3_S3_bNS_27GenericPackedTensorAccessorIKT_Lm5ENS_16DefaultPtrTraitsElEENS4_IS5_Lm5ES7_lEE)
        /*0014*/ 	.short	0x0160
        /*0016*/ 	.short	0x00c8


	//----- nvinfo : EIATTR_CBANK_PARAM_SIZE
	.align		4
.L_229:
        /*0018*/ 	.byte	0x03, 0x19
        /*001a*/ 	.short	0x00c8


	//----- nvinfo : EIATTR_KPARAM_INFO
	.align		4
        /*001c*/ 	.byte	0x04, 0x17
        /*001e*/ 	.short	(.L_231 - .L_230)
.L_230:
        /*0020*/ 	.word	0x00000000
        /*0024*/ 	.short	0x0006
        /*0026*/ 	.short	0x0070
        /*0028*/ 	.byte	0x00, 0xf0, 0x61, 0x01


	//----- nvinfo : EIATTR_KPARAM_INFO
	.align		4
.L_231:
        /*002c*/ 	.byte	0x04, 0x17
        /*002e*/ 	.short	(.L_233 - .L_232)
.L_232:
        /*0030*/ 	.word	0x00000000
        /*0034*/ 	.short	0x0005
        /*0036*/ 	.short	0x0018
        /*0038*/ 	.byte	0x00, 0xf0, 0x61, 0x01


	//----- nvinfo : EIATTR_KPARAM_INFO
	.align		4
.L_233:
        /*003c*/ 	.byte	0x04, 0x17
        /*003e*/ 	.short	(.L_235 - .L_234)
.L_234:
        /*0040*/ 	.word	0x00000000
        /*0044*/ 	.short	0x0004
        /*0046*/ 	.short	0x0010
        /*0048*/ 	.byte	0x00, 0xf0, 0x05, 0x00


	//----- nvinfo : EIATTR_KPARAM_INFO
	.align		4
.L_235:
        /*004c*/ 	.byte	0x04, 0x17
        /*004e*/ 	.short	(.L_237 - .L_236)
.L_236:
        /*0050*/ 	.word	0x00000000
        /*0054*/ 	.short	0x0003
        /*0056*/ 	.short	0x000c
        /*0058*/ 	.byte	0x00, 0xf0, 0x11, 0x00


	//----- nvinfo : EIATTR_KPARAM_INFO
	.align		4
.L_237:
        /*005c*/ 	.byte	0x04, 0x17
        /*005e*/ 	.short	(.L_239 - .L_238)
.L_238:
        /*0060*/ 	.word	0x00000000
        /*0064*/ 	.short	0x0002
        /*0066*/ 	.short	0x0008
        /*0068*/ 	.byte	0x00, 0xf0, 0x11, 0x00


	//----- nvinfo : EIATTR_KPARAM_INFO
	.align		4
.L_239:
        /*006c*/ 	.byte	0x04, 0x17
        /*006e*/ 	.short	(.L_241 - .L_240)
.L_240:
        /*0070*/ 	.word	0x00000000
        /*0074*/ 	.short	0x0001
        /*0076*/ 	.short	0x0004
        /*0078*/ 	.byte	0x00, 0xf0, 0x11, 0x00


	//----- nvinfo : EIATTR_KPARAM_INFO
	.align		4
.L_241:
        /*007c*/ 	.byte	0x04, 0x17
        /*007e*/ 	.short	(.L_243 - .L_242)
.L_242:
        /*0080*/ 	.word	0x00000000
        /*0084*/ 	.short	0x0000
        /*0086*/ 	.short	0x0000
        /*0088*/ 	.byte	0x00, 0xf0, 0x11, 0x00


	//----- nvinfo : EIATTR_MAXREG_COUNT
	.align		4
.L_243:
        /*008c*/ 	.byte	0x03, 0x1b
        /*008e*/ 	.short	0x0080


	//----- nvinfo : EIATTR_MERCURY_ISA_VERSION
	.align		4
        /*0090*/ 	.byte	0x03, 0x5f
        /*0092*/ 	.short	0x0000


	//----- nvinfo : EIATTR_EXIT_INSTR_OFFSETS
	.align		4
        /*0094*/ 	.byte	0x04, 0x1c
        /*0096*/ 	.short	(.L_245 - .L_244)


	//   ....[0]....
.L_244:
        /*0098*/ 	.word	0x00000050


	//   ....[1]....
        /*009c*/ 	.word	0x00000620


	//   ....[2]....
        /*00a0*/ 	.word	0x00000b50


	//   ....[3]....
        /*00a4*/ 	.word	0x00001da0


	//   ....[4]....
        /*00a8*/ 	.word	0x00001dd0


	//   ....[5]....
        /*00ac*/ 	.word	0x00001e00


	//   ....[6]....
        /*00b0*/ 	.word	0x000032f0


	//----- nvinfo : EIATTR_MAX_THREADS
	.align		4
.L_245:
        /*00b4*/ 	.byte	0x04, 0x05
        /*00b6*/ 	.short	(.L_247 - .L_246)
.L_246:
        /*00b8*/ 	.word	0x00000200
        /*00bc*/ 	.word	0x00000001
        /*00c0*/ 	.word	0x00000001
.L_247:


//--------------------- .nv.info._ZN2at6native55_GLOBAL__N__c1b0da0d_22_UpSampleTrilinear3d_cu_efb54c9330upsample_trilinear3d_out_frameIddEEviT0_S3_S3_bNS_27GenericPackedTensorAccessorIKT_Lm5ENS_16DefaultPtrTraitsElEENS4_IS5_Lm5ES7_lEE --------------------------
	.section	.nv.info._ZN2at6native55_GLOBAL__N__c1b0da0d_22_UpSampleTrilinear3d_cu_efb54c9330upsample_trilinear3d_out_frameIddEEviT0_S3_S3_bNS_27GenericPackedTensorAccessorIKT_Lm5ENS_16DefaultPtrTraitsElEENS4_IS5_Lm5ES7_lEE,"",@"SHT_CUDA_INFO"
	.sectionflags	@""
	.align	4


	//----- nvinfo : EIATTR_CUDA_API_VERSION
	.align		4
        /*0000*/ 	.byte	0x04, 0x37
        /*0002*/ 	.short	(.L_249 - .L_248)
.L_248:
        /*0004*/ 	.word	0x00000082


	//----- nvinfo : EIATTR_SW2861232_WAR
	.align		4
.L_249:
        /*0008*/ 	.byte	0x01, 0x35
	.zero		2


	//----- nvinfo : EIATTR_PARAM_CBANK
	.align		4
        /*000c*/ 	.byte	0x04, 0x0a
        /*000e*/ 	.short	(.L_251 - .L_250)
	.align		4
.L_250:
        /*0010*/ 	.word	index@(.nv.constant0._ZN2at6native55_GLOBAL__N__c1b0da0d_22_UpSampleTrilinear3d_cu_efb54c9330upsample_trilinear3d_out_frameIddEEviT0_S3_S3_bNS_27GenericPackedTensorAccessorIKT_Lm5ENS_16DefaultPtrTraitsElEENS4_IS5_Lm5ES7_lEE)
        /*0014*/ 	.short	0x0160
        /*0016*/ 	.short	0x00d8


	//----- nvinfo : EIATTR_CBANK_PARAM_SIZE
	.align		4
.L_251:
        /*0018*/ 	.byte	0x03, 0x19
        /*001a*/ 	.short	0x00d8


	//----- nvinfo : EIATTR_KPARAM_INFO
	.align		4
        /*001c*/ 	.byte	0x04, 0x17
        /*001e*/ 	.short	(.L_253 - .L_252)
.L_252:
        /*0020*/ 	.word	0x00000000
        /*0024*/ 	.short	0x0006
        /*0026*/ 	.short	0x0080
        /*0028*/ 	.byte	0x00, 0xf0, 0x61, 0x01


	//----- nvinfo : EIATTR_KPARAM_INFO
	.align		4
.L_253:
        /*002c*/ 	.byte	0x04, 0x17
        /*002e*/ 	.short	(.L_255 - .L_254)
.L_254:
        /*0030*/ 	.word	0x00000000
        /*0034*/ 	.short	0x0005
        /*0036*/ 	.short	0x0028
        /*0038*/ 	.byte	0x00, 0xf0, 0x61, 0x01


	//----- nvinfo : EIATTR_KPARAM_INFO
	.align		4
.L_255:
        /*003c*/ 	.byte	0x04, 0x17
        /*003e*/ 	.short	(.L_257 - .L_256)
.L_256:
        /*0040*/ 	.word	0x00000000
        /*0044*/ 	.short	0x0004
        /*0046*/ 	.short	0x0020
        /*0048*/ 	.byte	0x00, 0xf0, 0x05, 0x00


	//----- nvinfo : EIATTR_KPARAM_INFO
	.align		4
.L_257:
        /*004c*/ 	.byte	0x04, 0x17
        /*004e*/ 	.short	(.L_259 - .L_258)
.L_258:
        /*0050*/ 	.word	0x00000000
        /*0054*/ 	.short	0x0003
        /*0056*/ 	.short	0x0018
        /*0058*/ 	.byte	0x00, 0xf0, 0x21, 0x00


	//----- nvinfo : EIATTR_KPARAM_INFO
	.align		4
.L_259:
        /*005c*/ 	.byte	0x04, 0x17
        /*005e*/ 	.short	(.L_261 - .L_260)
.L_260:
        /*0060*/ 	.word	0x00000000
        /*0064*/ 	.short	0x0002
        /*0066*/ 	.short	0x0010
        /*0068*/ 	.byte	0x00, 0xf0, 0x21, 0x00


	//----- nvinfo : EIATTR_KPARAM_INFO
	.align		4
.L_261:
        /*006c*/ 	.byte	0x04, 0x17
        /*006e*/ 	.short	(.L_263 - .L_262)
.L_262:
        /*0070*/ 	.word	0x00000000
        /*0074*/ 	.short	0x0001
        /*0076*/ 	.short	0x0008
        /*0078*/ 	.byte	0x00, 0xf0, 0x21, 0x00


	//----- nvinfo : EIATTR_KPARAM_INFO
	.align		4
.L_263:
        /*007c*/ 	.byte	0x04, 0x17
        /*007e*/ 	.short	(.L_265 - .L_264)
.L_264:
        /*0080*/ 	.word	0x00000000
        /*0084*/ 	.short	0x0000
        /*0086*/ 	.short	0x0000
        /*0088*/ 	.byte	0x00, 0xf0, 0x11, 0x00


	//----- nvinfo : EIATTR_MAXREG_COUNT
	.align		4
.L_265:
        /*008c*/ 	.byte	0x03, 0x1b
        /*008e*/ 	.short	0x0080


	//----- nvinfo : EIATTR_MERCURY_ISA_VERSION
	.align		4
        /*0090*/ 	.byte	0x03, 0x5f
        /*0092*/ 	.short	0x0000


	//----- nvinfo : EIATTR_EXIT_INSTR_OFFSETS
	.align		4
        /*0094*/ 	.byte	0x04, 0x1c
        /*0096*/ 	.short	(.L_267 - .L_266)


	//   ....[0]....
.L_266:
        /*0098*/ 	.word	0x00000050


	//   ....[1]....
        /*009c*/ 	.word	0x000006d0


	//   ....[2]....
        /*00a0*/ 	.word	0x00000ba0


	//   ....[3]....
        /*00a4*/ 	.word	0x00001cb0


	//   ....[4]....
        /*00a8*/ 	.word	0x00001ce0


	//   ....[5]....
        /*00ac*/ 	.word	0x00001d10


	//   ....[6]....
        /*00b0*/ 	.word	0x00003200


	//----- nvinfo : EIATTR_MAX_THREADS
	.align		4
.L_267:
        /*00b4*/ 	.byte	0x04, 0x05
        /*00b6*/ 	.short	(.L_269 - .L_268)
.L_268:
        /*00b8*/ 	.word	0x00000200
        /*00bc*/ 	.word	0x00000001
        /*00c0*/ 	.word	0x00000001
.L_269:


//--------------------- .nv.callgraph             --------------------------
	.section	.nv.callgraph,"",@"SHT_CUDA_CALLGRAPH"
	.align	4
	.sectionentsize	8
	.align		4
        /*0000*/ 	.word	0x00000000
	.align		4
        /*0004*/ 	.word	0xffffffff
	.align		4
        /*0008*/ 	.word	0x00000000
	.align		4
        /*000c*/ 	.word	0xfffffffe
	.align		4
        /*0010*/ 	.word	0x00000000
	.align		4
        /*0014*/ 	.word	0xfffffffd
	.align		4
        /*0018*/ 	.word	0x00000000
	.align		4
        /*001c*/ 	.word	0xfffffffc


//--------------------- .nv.rel.action            --------------------------
	.section	.nv.rel.action,"",@"SHT_CUDA_RELOCINFO"
	.align	8
	.sectionentsize	8
        /*0000*/ 	.byte	0x73, 0x00, 0x00, 0x00, 0x00, 0x00, 0x00, 0x00, 0x00, 0x00, 0x00, 0x11, 0x25, 0x00, 0x05, 0x36


//--------------------- .nv.constant4             --------------------------
	.section	.nv.constant4,"a",@progbits
	.align	8
	.align		8
.nv.constant4:
        /*0000*/ 	.dword	_ZN53_INTERNAL_c1b0da0d_22_UpSampleTrilinear3d_cu_efb54c934cuda3std3__45__cpo5beginE
	.align		8
        /*0008*/ 	.dword	_ZN53_INTERNAL_c1b0da0d_22_UpSampleTrilinear3d_cu_efb54c934cuda3std3__45__cpo3endE
	.align		8
        /*0010*/ 	.dword	_ZN53_INTERNAL_c1b0da0d_22_UpSampleTrilinear3d_cu_efb54c934cuda3std3__45__cpo6cbeginE
	.align		8
        /*0018*/ 	.dword	_ZN53_INTERNAL_c1b0da0d_22_UpSampleTrilinear3d_cu_efb54c934cuda3std3__45__cpo4cendE
	.align		8
        /*0020*/ 	.dword	_ZN53_INTERNAL_c1b0da0d_22_UpSampleTrilinear3d_cu_efb54c934cuda3std3__45__cpo6rbeginE
	.align		8
        /*0028*/ 	.dword	_ZN53_INTERNAL_c1b0da0d_22_UpSampleTrilinear3d_cu_efb54c934cuda3std3__45__cpo4rendE
	.align		8
        /*0030*/ 	.dword	_ZN53_INTERNAL_c1b0da0d_22_UpSampleTrilinear3d_cu_efb54c934cuda3std3__45__cpo7crbeginE
	.align		8
        /*0038*/ 	.dword	_ZN53_INTERNAL_c1b0da0d_22_UpSampleTrilinear3d_cu_efb54c934cuda3std3__45__cpo5crendE
	.align		8
        /*0040*/ 	.dword	_ZN53_INTERNAL_c1b0da0d_22_UpSampleTrilinear3d_cu_efb54c934cuda3std3__455_GLOBAL__N__c1b0da0d_22_UpSampleTrilinear3d_cu_efb54c936ignoreE
	.align		8
        /*0048*/ 	.dword	_ZN53_INTERNAL_c1b0da0d_22_UpSampleTrilinear3d_cu_efb54c934cuda3std3__419piecewise_constructE
	.align		8
        /*0050*/ 	.dword	_ZN53_INTERNAL_c1b0da0d_22_UpSampleTrilinear3d_cu_efb54c934cuda3std3__48in_placeE
	.align		8
        /*0058*/ 	.dword	_ZN53_INTERNAL_c1b0da0d_22_UpSampleTrilinear3d_cu_efb54c934cuda3std3__420unreachable_sentinelE
	.align		8
        /*0060*/ 	.dword	_ZN53_INTERNAL_c1b0da0d_22_UpSampleTrilinear3d_cu_efb54c934cuda3std6ranges3__45__cpo4swapE
	.align		8
        /*0068*/ 	.dword	_ZN53_INTERNAL_c1b0da0d_22_UpSampleTrilinear3d_cu_efb54c934cuda3std6ranges3__45__cpo9iter_moveE
	.align		8
        /*0070*/ 	.dword	_ZN53_INTERNAL_c1b0da0d_22_UpSampleTrilinear3d_cu_efb54c934cuda3std6ranges3__45__cpo5beginE
	.align		8
        /*0078*/ 	.dword	_ZN53_INTERNAL_c1b0da0d_22_UpSampleTrilinear3d_cu_efb54c934cuda3std6ranges3__45__cpo3endE
	.align		8
        /*0080*/ 	.dword	_ZN53_INTERNAL_c1b0da0d_22_UpSampleTrilinear3d_cu_efb54c934cuda3std6ranges3__45__cpo6cbeginE
	.align		8
        /*0088*/ 	.dword	_ZN53_INTERNAL_c1b0da0d_22_UpSampleTrilinear3d_cu_efb54c934cuda3std6ranges3__45__cpo4cendE
	.align		8
        /*0090*/ 	.dword	_ZN53_INTERNAL_c1b0da0d_22_UpSampleTrilinear3d_cu_efb54c934cuda3std6ranges3__45__cpo7advanceE
	.align		8
        /*0098*/ 	.dword	_ZN53_INTERNAL_c1b0da0d_22_UpSampleTrilinear3d_cu_efb54c934cuda3std6ranges3__45__cpo9iter_swapE
	.align		8
        /*00a0*/ 	.dword	_ZN53_INTERNAL_c1b0da0d_22_UpSampleTrilinear3d_cu_efb54c934cuda3std6ranges3__45__cpo4nextE
	.align		8
        /*00a8*/ 	.dword	_ZN53_INTERNAL_c1b0da0d_22_UpSampleTrilinear3d_cu_efb54c934cuda3std6ranges3__45__cpo4prevE
	.align		8
        /*00b0*/ 	.dword	_ZN53_INTERNAL_c1b0da0d_22_UpSampleTrilinear3d_cu_efb54c934cuda3std6ranges3__45__cpo4dataE
	.align		8
        /*00b8*/ 	.dword	_ZN53_INTERNAL_c1b0da0d_22_UpSampleTrilinear3d_cu_efb54c934cuda3std6ranges3__45__cpo5cdataE
	.align		8
        /*00c0*/ 	.dword	_ZN53_INTERNAL_c1b0da0d_22_UpSampleTrilinear3d_cu_efb54c934cuda3std6ranges3__45__cpo4sizeE
	.align		8
        /*00c8*/ 	.dword	_ZN53_INTERNAL_c1b0da0d_22_UpSampleTrilinear3d_cu_efb54c934cuda3std6ranges3__45__cpo5ssizeE
	.align		8
        /*00d0*/ 	.dword	_ZN53_INTERNAL_c1b0da0d_22_UpSampleTrilinear3d_cu_efb54c934cuda3std6ranges3__45__cpo8distanceE
	.align		8
        /*00d8*/ 	.dword	_ZN53_INTERNAL_c1b0da0d_22_UpSampleTrilinear3d_cu_efb54c936thrust23THRUST_300001_SM_800_NS6system6detail10sequential3seqE


//--------------------- .nv.constant0._ZN2at6native55_GLOBAL__N__c1b0da0d_22_UpSampleTrilinear3d_cu_efb54c9339upsample_trilinear3d_backward_out_frameIN3c108BFloat16EfEEviT0_S5_S5_bNS_27GenericPackedTensorAccessorIT_Lm5ENS_16DefaultPtrTraitsElEENS6_IKS7_Lm5ES8_lEEPS7_ --------------------------
	.section	.nv.constant0._ZN2at6native55_GLOBAL__N__c1b0da0d_22_UpSampleTrilinear3d_cu_efb54c9339upsample_trilinear3d_backward_out_frameIN3c108BFloat16EfEEviT0_S5_S5_bNS_27GenericPackedTensorAccessorIT_Lm5ENS_16DefaultPtrTraitsElEENS6_IKS7_Lm5ES8_lEEPS7_,"a",@progbits
	.sectionflags	@""
	.align	4
.nv.constant0._ZN2at6native55_GLOBAL__N__c1b0da0d_22_UpSampleTrilinear3d_cu_efb54c9339upsample_trilinear3d_backward_out_frameIN3c108BFloat16EfEEviT0_S5_S5_bNS_27GenericPackedTensorAccessorIT_Lm5ENS_16DefaultPtrTraitsElEENS6_IKS7_Lm5ES8_lEEPS7_:
	.zero		560


//--------------------- .nv.constant2._ZN2at6native55_GLOBAL__N__c1b0da0d_22_UpSampleTrilinear3d_cu_efb54c9339upsample_trilinear3d_backward_out_frameIN3c104HalfEfEEviT0_S5_S5_bNS_27GenericPackedTensorAccessorIT_Lm5ENS_16DefaultPtrTraitsElEENS6_IKS7_Lm5ES8_lEEPS7_ --------------------------
	.section	.nv.constant2._ZN2at6native55_GLOBAL__N__c1b0da0d_22_UpSampleTrilinear3d_cu_efb54c9339upsample_trilinear3d_backward_out_frameIN3c104HalfEfEEviT0_S5_S5_bNS_27GenericPackedTensorAccessorIT_Lm5ENS_16DefaultPtrTraitsElEENS6_IKS7_Lm5ES8_lEEPS7_,"a",@progbits
	.sectionflags	@""
	.align	4
.nv.constant2._ZN2at6native55_GLOBAL__N__c1b0da0d_22_UpSampleTrilinear3d_cu_efb54c9339upsample_trilinear3d_backward_out_frameIN3c104HalfEfEEviT0_S5_S5_bNS_27GenericPackedTensorAccessorIT_Lm5ENS_16DefaultPtrTraitsElEENS6_IKS7_Lm5ES8_lEEPS7_:
        /*0000*/ 	.byte	0xfe, 0xff, 0xff, 0xff, 0xff, 0xff, 0xff, 0xff


//--------------------- .nv.constant0._ZN2at6native55_GLOBAL__N__c1b0da0d_22_UpSampleTrilinear3d_cu_efb54c9339upsample_trilinear3d_backward_out_frameIN3c104HalfEfEEviT0_S5_S5_bNS_27GenericPackedTensorAccessorIT_Lm5ENS_16DefaultPtrTraitsElEENS6_IKS7_Lm5ES8_lEEPS7_ --------------------------
	.section	.nv.constant0._ZN2at6native55_GLOBAL__N__c1b0da0d_22_UpSampleTrilinear3d_cu_efb54c9339upsample_trilinear3d_backward_out_frameIN3c104HalfEfEEviT0_S5_S5_bNS_27GenericPackedTensorAccessorIT_Lm5ENS_16DefaultPtrTraitsElEENS6_IKS7_Lm5ES8_lEEPS7_,"a",@progbits
	.sectionflags	@""
	.align	4
.nv.constant0._ZN2at6native55_GLOBAL__N__c1b0da0d_22_UpSampleTrilinear3d_cu_efb54c9339upsample_trilinear3d_backward_out_frameIN3c104HalfEfEEviT0_S5_S5_bNS_27GenericPackedTensorAccessorIT_Lm5ENS_16DefaultPtrTraitsElEENS6_IKS7_Lm5ES8_lEEPS7_:
	.zero		560


//--------------------- .nv.constant0._ZN2at6native55_GLOBAL__N__c1b0da0d_22_UpSampleTrilinear3d_cu_efb54c9339upsample_trilinear3d_backward_out_frameIffEEviT0_S3_S3_bNS_27GenericPackedTensorAccessorIT_Lm5ENS_16DefaultPtrTraitsElEENS4_IKS5_Lm5ES6_lEEPS5_ --------------------------
	.section	.nv.constant0._ZN2at6native55_GLOBAL__N__c1b0da0d_22_UpSampleTrilinear3d_cu_efb54c9339upsample_trilinear3d_backward_out_frameIffEEviT0_S3_S3_bNS_27GenericPackedTensorAccessorIT_Lm5ENS_16DefaultPtrTraitsElEENS4_IKS5_Lm5ES6_lEEPS5_,"a",@progbits
	.sectionflags	@""
	.align	4
.nv.constant0._ZN2at6native55_GLOBAL__N__c1b0da0d_22_UpSampleTrilinear3d_cu_efb54c9339upsample_trilinear3d_backward_out_frameIffEEviT0_S3_S3_bNS_27GenericPackedTensorAccessorIT_Lm5ENS_16DefaultPtrTraitsElEENS4_IKS5_Lm5ES6_lEEPS5_:
	.zero		560


//--------------------- .nv.constant0._ZN2at6native55_GLOBAL__N__c1b0da0d_22_UpSampleTrilinear3d_cu_efb54c9339upsample_trilinear3d_backward_out_frameIddEEviT0_S3_S3_bNS_27GenericPackedTensorAccessorIT_Lm5ENS_16DefaultPtrTraitsElEENS4_IKS5_Lm5ES6_lEEPS5_ --------------------------
	.section	.nv.constant0._ZN2at6native55_GLOBAL__N__c1b0da0d_22_UpSampleTrilinear3d_cu_efb54c9339upsample_trilinear3d_backward_out_frameIddEEviT0_S3_S3_bNS_27GenericPackedTensorAccessorIT_Lm5ENS_16DefaultPtrTraitsElEENS4_IKS5_Lm5ES6_lEEPS5_,"a",@progbits
	.sectionflags	@""
	.align	4
.nv.constant0._ZN2at6native55_GLOBAL__N__c1b0da0d_22_UpSampleTrilinear3d_cu_efb54c9339upsample_trilinear3d_backward_out_frameIddEEviT0_S3_S3_bNS_27GenericPackedTensorAccessorIT_Lm5ENS_16DefaultPtrTraitsElEENS4_IKS5_Lm5ES6_lEEPS5_:
	.zero		576


//--------------------- .nv.constant0._ZN2at6native55_GLOBAL__N__c1b0da0d_22_UpSampleTrilinear3d_cu_efb54c9330upsample_trilinear3d_out_frameIN3c108BFloat16EfEEviT0_S5_S5_bNS_27GenericPackedTensorAccessorIKT_Lm5ENS_16DefaultPtrTraitsElEENS6_IS7_Lm5ES9_lEE --------------------------
	.section	.nv.constant0._ZN2at6native55_GLOBAL__N__c1b0da0d_22_UpSampleTrilinear3d_cu_efb54c9330upsample_trilinear3d_out_frameIN3c108BFloat16EfEEviT0_S5_S5_bNS_27GenericPackedTensorAccessorIKT_Lm5ENS_16DefaultPtrTraitsElEENS6_IS7_Lm5ES9_lEE,"a",@progbits
	.sectionflags	@""
	.align	4
.nv.constant0._ZN2at6native55_GLOBAL__N__c1b0da0d_22_UpSampleTrilinear3d_cu_efb54c9330upsample_trilinear3d_out_frameIN3c108BFloat16EfEEviT0_S5_S5_bNS_27GenericPackedTensorAccessorIKT_Lm5ENS_16DefaultPtrTraitsElEENS6_IS7_Lm5ES9_lEE:
	.zero		552


//--------------------- .nv.constant0._ZN2at6native55_GLOBAL__N__c1b0da0d_22_UpSampleTrilinear3d_cu_efb54c9330upsample_trilinear3d_out_frameIN3c104HalfEfEEviT0_S5_S5_bNS_27GenericPackedTensorAccessorIKT_Lm5ENS_16DefaultPtrTraitsElEENS6_IS7_Lm5ES9_lEE --------------------------
	.section	.nv.constant0._ZN2at6native55_GLOBAL__N__c1b0da0d_22_UpSampleTrilinear3d_cu_efb54c9330upsample_trilinear3d_out_frameIN3c104HalfEfEEviT0_S5_S5_bNS_27GenericPackedTensorAccessorIKT_Lm5ENS_16DefaultPtrTraitsElEENS6_IS7_Lm5ES9_lEE,"a",@progbits
	.sectionflags	@""
	.align	4
.nv.constant0._ZN2at6native55_GLOBAL__N__c1b0da0d_22_UpSampleTrilinear3d_cu_efb54c9330upsample_trilinear3d_out_frameIN3c104HalfEfEEviT0_S5_S5_bNS_27GenericPackedTensorAccessorIKT_Lm5ENS_16DefaultPtrTraitsElEENS6_IS7_Lm5ES9_lEE:
	.zero		552


//--------------------- .nv.constant0._ZN2at6native55_GLOBAL__N__c1b0da0d_22_UpSampleTrilinear3d_cu_efb54c9330upsample_trilinear3d_out_frameIffEEviT0_S3_S3_bNS_27GenericPackedTensorAccessorIKT_Lm5ENS_16DefaultPtrTraitsElEENS4_IS5_Lm5ES7_lEE --------------------------
	.section	.nv.constant0._ZN2at6native55_GLOBAL__N__c1b0da0d_22_UpSampleTrilinear3d_cu_efb54c9330upsample_trilinear3d_out_frameIffEEviT0_S3_S3_bNS_27GenericPackedTensorAccessorIKT_Lm5ENS_16DefaultPtrTraitsElEENS4_IS5_Lm5ES7_lEE,"a",@progbits
	.sectionflags	@""
	.align	4
.nv.constant0._ZN2at6native55_GLOBAL__N__c1b0da0d_22_UpSampleTrilinear3d_cu_efb54c9330upsample_trilinear3d_out_frameIffEEviT0_S3_S3_bNS_27GenericPackedTensorAccessorIKT_Lm5ENS_16DefaultPtrTraitsElEENS4_IS5_Lm5ES7_lEE:
	.zero		552


//--------------------- .nv.constant0._ZN2at6native55_GLOBAL__N__c1b0da0d_22_UpSampleTrilinear3d_cu_efb54c9330upsample_trilinear3d_out_frameIddEEviT0_S3_S3_bNS_27GenericPackedTensorAccessorIKT_Lm5ENS_16DefaultPtrTraitsElEENS4_IS5_Lm5ES7_lEE --------------------------
	.section	.nv.constant0._ZN2at6native55_GLOBAL__N__c1b0da0d_22_UpSampleTrilinear3d_cu_efb54c9330upsample_trilinear3d_out_frameIddEEviT0_S3_S3_bNS_27GenericPackedTensorAccessorIKT_Lm5ENS_16DefaultPtrTraitsElEENS4_IS5_Lm5ES7_lEE,"a",@progbits
	.sectionflags	@""
	.align	4
.nv.constant0._ZN2at6native55_GLOBAL__N__c1b0da0d_22_UpSampleTrilinear3d_cu_efb54c9330upsample_trilinear3d_out_frameIddEEviT0_S3_S3_bNS_27GenericPackedTensorAccessorIKT_Lm5ENS_16DefaultPtrTraitsElEENS4_IS5_Lm5ES7_lEE:
	.zero		568


//--------------------- .text._ZN2at6native55_GLOBAL__N__c1b0da0d_22_UpSampleTrilinear3d_cu_efb54c9339upsample_trilinear3d_backward_out_frameIN3c108BFloat16EfEEviT0_S5_S5_bNS_27GenericPackedTensorAccessorIT_Lm5ENS_16DefaultPtrTraitsElEENS6_IKS7_Lm5ES8_lEEPS7_ --------------------------
	.section	.text._ZN2at6native55_GLOBAL__N__c1b0da0d_22_UpSampleTrilinear3d_cu_efb54c9339upsample_trilinear3d_backward_out_frameIN3c108BFloat16EfEEviT0_S5_S5_bNS_27GenericPackedTensorAccessorIT_Lm5ENS_16DefaultPtrTraitsElEENS6_IKS7_Lm5ES8_lEEPS7_,"ax",@progbits
	.sectioninfo	@"SHI_REGISTERS=60"
	.align	128
.text._ZN2at6native55_GLOBAL__N__c1b0da0d_22_UpSampleTrilinear3d_cu_efb54c9339upsample_trilinear3d_backward_out_frameIN3c108BFloat16EfEEviT0_S5_S5_bNS_27GenericPackedTensorAccessorIT_Lm5ENS_16DefaultPtrTraitsElEENS6_IKS7_Lm5ES8_lEEPS7_:
        .type           _ZN2at6native55_GLOBAL__N__c1b0da0d_22_UpSampleTrilinear3d_cu_efb54c9339upsample_trilinear3d_backward_out_frameIN3c108BFloat16EfEEviT0_S5_S5_bNS_27GenericPackedTensorAccessorIT_Lm5ENS_16DefaultPtrTraitsElEENS6_IKS7_Lm5ES8_lEEPS7_,@function
        .size           _ZN2at6native55_GLOBAL__N__c1b0da0d_22_UpSampleTrilinear3d_cu_efb54c9339upsample_trilinear3d_backward_out_frameIN3c108BFloat16EfEEviT0_S5_S5_bNS_27GenericPackedTensorAccessorIT_Lm5ENS_16DefaultPtrTraitsElEENS6_IKS7_Lm5ES8_lEEPS7_,(.L_x_341 - _ZN2at6native55_GLOBAL__N__c1b0da0d_22_UpSampleTrilinear3d_cu_efb54c9339upsample_trilinear3d_backward_out_frameIN3c108BFloat16EfEEviT0_S5_S5_bNS_27GenericPackedTensorAccessorIT_Lm5ENS_16DefaultPtrTraitsElEENS6_IKS7_Lm5ES8_lEEPS7_)
        .other          _ZN2at6native55_GLOBAL__N__c1b0da0d_22_UpSampleTrilinear3d_cu_efb54c9339upsample_trilinear3d_backward_out_frameIN3c108BFloat16EfEEviT0_S5_S5_bNS_27GenericPackedTensorAccessorIT_Lm5ENS_16DefaultPtrTraitsElEENS6_IKS7_Lm5ES8_lEEPS7_,@"STO_CUDA_ENTRY STV_DEFAULT"
_ZN2at6native55_GLOBAL__N__c1b0da0d_22_UpSampleTrilinear3d_cu_efb54c9339upsample_trilinear3d_backward_out_frameIN3c108BFloat16EfEEviT0_S5_S5_bNS_27GenericPackedTensorAccessorIT_Lm5ENS_16DefaultPtrTraitsElEENS6_IKS7_Lm5ES8_lEEPS7_:
[----:B------:R-:W-:Y:S02]  /*0000*/  IMAD.MOV.U32 R1, RZ, RZ, c[0x0][0x28] ;  /* 0x00000a00ff017624 */ /* 0x000fe400078e00ff */
[----:B------:R-:W0:Y:S04]  /*0010*/  S2R R0, SR_CTAID.X ;  /* 0x0000000000007919 */ /* 0x000e280000002500 */
[----:B------:R-:W0:Y:S02]  /*0020*/  S2R R3, SR_TID.X ;  /* 0x0000000000037919 */ /* 0x000e240000002100 */
[----:B0-----:R-:W-:-:S05]  /*0030*/  IMAD R0, R0, c[0x0][0x0], R3 ;  /* 0x0000000000007a24 */ /* 0x001fca00078e0203 */
[----:B------:R-:W-:-:S13]  /*0040*/  ISETP.GE.AND P0, PT, R0, c[0x0][0x160], PT ;  /* 0x0000580000007a0c */ /* 0x000fda0003f06270 */
[----:B------:R-:W-:Y:S05]  /*0050*/  @P0 EXIT ;  /* 0x000000000000094d */ /* 0x000fea0003800000 */
[----:B------:R-:W-:Y:S01]  /*0060*/  IMAD.MOV.U32 R10, RZ, RZ, c[0x0][0x1f0] ;  /* 0x00007c00ff0a7624 */ /* 0x000fe200078e00ff */
[----:B------:R-:W-:Y:S01]  /*0070*/  IABS R8, R0 ;  /* 0x0000000000087213 */ /* 0x000fe20000000000 */
[----:B------:R-:W-:Y:S01]  /*0080*/  IMAD.MOV.U32 R18, RZ, RZ, c[0x0][0x1a0] ;  /* 0x00006800ff127624 */ /* 0x000fe200078e00ff */
[----:B------:R-:W-:Y:S01]  /*0090*/  IABS R11, c[0x0][0x1f8] ;  /* 0x00007e00000b7a13 */ /* 0x000fe20000000000 */
[----:B------:R-:W-:Y:S01]  /*00a0*/  IMAD R5, R10, c[0x0][0x1f8], RZ ;  /* 0x00007e000a057a24 */ /* 0x000fe200078e02ff */
[----:B------:R-:W-:Y:S01]  /*00b0*/  ULDC.64 UR6, c[0x0][0x118] ;  /* 0x0000460000067ab9 */ /* 0x000fe20000000a00 */
[----:B------:R-:W-:-:S03]  /*00c0*/  IMAD.MOV.U32 R17, RZ, RZ, c[0x0][0x190] ;  /* 0x00006400ff117624 */ /* 0x000fc600078e00ff */
[----:B------:R-:W-:-:S04]  /*00d0*/  IABS R7, R5 ;  /* 0x0000000500077213 */ /* 0x000fc80000000000 */
[----:B------:R-:W0:Y:S08]  /*00e0*/  I2F.RP R4, R7 ;  /* 0x0000000700047306 */ /* 0x000e300000209400 */
[----:B0-----:R-:W0:Y:S02]  /*00f0*/  MUFU.RCP R4, R4 ;  /* 0x0000000400047308 */ /* 0x001e240000001000 */
[----:B0-----:R-:W-:-:S06]  /*0100*/  IADD3 R2, R4, 0xffffffe, RZ ;  /* 0x0ffffffe04027810 */ /* 0x001fcc0007ffe0ff */
[----:B------:R0:W1:Y:S02]  /*0110*/  F2I.FTZ.U32.TRUNC.NTZ R3, R2 ;  /* 0x0000000200037305 */ /* 0x000064000021f000 */
[----:B0-----:R-:W-:Y:S02]  /*0120*/  IMAD.MOV.U32 R2, RZ, RZ, RZ ;  /* 0x000000ffff027224 */ /* 0x001fe400078e00ff */
[----:B-1----:R-:W-:-:S04]  /*0130*/  IMAD.MOV R6, RZ, RZ, -R3 ;  /* 0x000000ffff067224 */ /* 0x002fc800078e0a03 */
[----:B------:R-:W-:Y:S01]  /*0140*/  IMAD R9, R6, R7, RZ ;  /* 0x0000000706097224 */ /* 0x000fe200078e02ff */
[----:B------:R-:W-:-:S03]  /*0150*/  IABS R6, R5 ;  /* 0x0000000500067213 */ /* 0x000fc60000000000 */
[----:B------:R-:W-:-:S04]  /*0160*/  IMAD.HI.U32 R3, R3, R9, R2 ;  /* 0x0000000903037227 */ /* 0x000fc800078e0002 */
[----:B------:R-:W-:Y:S02]  /*0170*/  IMAD.MOV R9, RZ, RZ, -R6 ;  /* 0x000000ffff097224 */ /* 0x000fe400078e0a06 */
[----:B------:R-:W-:Y:S01]  /*0180*/  IMAD.HI.U32 R4, R3, R8, RZ ;  /* 0x0000000803047227 */ /* 0x000fe200078e00ff */
[----:B------:R-:W0:Y:S03]  /*0190*/  I2F.RP R6, R11 ;  /* 0x0000000b00067306 */ /* 0x000e260000209400 */
[----:B------:R-:W-:-:S05]  /*01a0*/  IMAD R2, R4, R9, R8 ;  /* 0x0000000904027224 */ /* 0x000fca00078e0208 */
[----:B------:R-:W-:Y:S01]  /*01b0*/  ISETP.GT.U32.AND P1, PT, R7, R2, PT ;  /* 0x000000020700720c */ /* 0x000fe20003f24070 */
[----:B0-----:R-:W0:-:S12]  /*01c0*/  MUFU.RCP R6, R6 ;  /* 0x0000000600067308 */ /* 0x001e180000001000 */
[----:B------:R-:W-:Y:S01]  /*01d0*/  @!P1 IMAD.IADD R2, R2, 0x1, -R7 ;  /* 0x0000000102029824 */ /* 0x000fe200078e0a07 */
[----:B------:R-:W-:Y:S02]  /*01e0*/  @!P1 IADD3 R4, R4, 0x1, RZ ;  /* 0x0000000104049810 */ /* 0x000fe40007ffe0ff */
[----:B------:R-:W-:Y:S02]  /*01f0*/  ISETP.NE.AND P1, PT, R5, RZ, PT ;  /* 0x000000ff0500720c */ /* 0x000fe40003f25270 */
[----:B------:R-:W-:Y:S02]  /*0200*/  ISETP.GE.U32.AND P0, PT, R2, R7, PT ;  /* 0x000000070200720c */ /* 0x000fe40003f06070 */
[----:B------:R-:W-:-:S04]  /*0210*/  LOP3.LUT R2, R0, R5, RZ, 0x3c, !PT ;  /* 0x0000000500027212 */ /* 0x000fc800078e3cff */
[----:B------:R-:W-:Y:S02]  /*0220*/  ISETP.GE.AND P2, PT, R2, RZ, PT ;  /* 0x000000ff0200720c */ /* 0x000fe40003f46270 */
[----:B0-----:R-:W-:-:S04]  /*0230*/  IADD3 R2, R6, 0xffffffe, RZ ;  /* 0x0ffffffe06027810 */ /* 0x001fc80007ffe0ff */
[----:B------:R0:W1:Y:S01]  /*0240*/  F2I.FTZ.U32.TRUNC.NTZ R3, R2 ;  /* 0x0000000200037305 */ /* 0x000062000021f000 */
[----:B------:R-:W-:-:S06]  /*0250*/  @P0 IADD3 R4, R4, 0x1, RZ ;  /* 0x0000000104040810 */ /* 0x000fcc0007ffe0ff */
[----:B------:R-:W-:Y:S01]  /*0260*/  @!P2 IMAD.MOV R4, RZ, RZ, -R4 ;  /* 0x000000ffff04a224 */ /* 0x000fe200078e0a04 */
[----:B------:R-:W-:Y:S01]  /*0270*/  @!P1 LOP3.LUT R4, RZ, R5, RZ, 0x33, !PT ;  /* 0x00000005ff049212 */ /* 0x000fe200078e33ff */
[----:B0-----:R-:W-:-:S04]  /*0280*/  IMAD.MOV.U32 R2, RZ, RZ, RZ ;  /* 0x000000ffff027224 */ /* 0x001fc800078e00ff */
[----:B------:R-:W-:Y:S02]  /*0290*/  IMAD.MOV R6, RZ, RZ, -R4 ;  /* 0x000000ffff067224 */ /* 0x000fe400078e0a04 */
[----:B-1----:R-:W-:Y:S02]  /*02a0*/  IMAD.MOV R8, RZ, RZ, -R3 ;  /* 0x000000ffff087224 */ /* 0x002fe400078e0a03 */
[----:B------:R-:W-:Y:S02]  /*02b0*/  IMAD R7, R5, R6, R0 ;  /* 0x0000000605077224 */ /* 0x000fe400078e0200 */
[----:B------:R-:W-:-:S03]  /*02c0*/  IMAD R5, R8, R11, RZ ;  /* 0x0000000b08057224 */ /* 0x000fc600078e02ff */
[----:B------:R-:W-:Y:S01]  /*02d0*/  IABS R0, R7 ;  /* 0x0000000700007213 */ /* 0x000fe20000000000 */
[----:B------:R-:W-:-:S04]  /*02e0*/  IMAD.HI.U32 R2, R3, R5, R2 ;  /* 0x0000000503027227 */ /* 0x000fc800078e0002 */
[----:B------:R-:W-:-:S04]  /*02f0*/  IMAD.MOV.U32 R3, RZ, RZ, R0 ;  /* 0x000000ffff037224 */ /* 0x000fc800078e0000 */
[----:B------:R-:W-:-:S04]  /*0300*/  IMAD.HI.U32 R0, R2, R3, RZ ;  /* 0x0000000302007227 */ /* 0x000fc800078e00ff */
[----:B------:R-:W-:-:S04]  /*0310*/  IMAD.MOV R2, RZ, RZ, -R0 ;  /* 0x000000ffff027224 */ /* 0x000fc800078e0a00 */
[----:B------:R-:W-:-:S05]  /*0320*/  IMAD R2, R11, R2, R3 ;  /* 0x000000020b027224 */ /* 0x000fca00078e0203 */
[----:B------:R-:W-:-:S13]  /*0330*/  ISETP.GT.U32.AND P1, PT, R11, R2, PT ;  /* 0x000000020b00720c */ /* 0x000fda0003f24070 */
[----:B------:R-:W-:Y:S01]  /*0340*/  @!P1 IMAD.IADD R2, R2, 0x1, -R11 ;  /* 0x0000000102029824 */ /* 0x000fe200078e0a0b */
[----:B------:R-:W-:Y:S02]  /*0350*/  @!P1 IADD3 R0, R0, 0x1, RZ ;  /* 0x0000000100009810 */ /* 0x000fe40007ffe0ff */
[----:B------:R-:W-:Y:S02]  /*0360*/  ISETP.NE.AND P1, PT, RZ, c[0x0][0x1f8], PT ;  /* 0x00007e00ff007a0c */ /* 0x000fe40003f25270 */
[----:B------:R-:W-:Y:S02]  /*0370*/  ISETP.GE.U32.AND P0, PT, R2, R11, PT ;  /* 0x0000000b0200720c */ /* 0x000fe40003f06070 */
[----:B------:R-:W-:-:S04]  /*0380*/  LOP3.LUT R2, R7, c[0x0][0x1f8], RZ, 0x3c, !PT ;  /* 0x00007e0007027a12 */ /* 0x000fc800078e3cff */
[----:B------:R-:W-:-:S07]  /*0390*/  ISETP.GE.AND P2, PT, R2, RZ, PT ;  /* 0x000000ff0200720c */ /* 0x000fce0003f46270 */
[----:B------:R-:W-:Y:S02]  /*03a0*/  @P0 IADD3 R0, R0, 0x1, RZ ;  /* 0x0000000100000810 */ /* 0x000fe40007ffe0ff */
[----:B------:R-:W-:-:S04]  /*03b0*/  ISETP.NE.AND P0, PT, R10, c[0x0][0x198], PT ;  /* 0x000066000a007a0c */ /* 0x000fc80003f05270 */
[----:B------:R-:W-:Y:S01]  /*03c0*/  @!P2 IMAD.MOV R0, RZ, RZ, -R0 ;  /* 0x000000ffff00a224 */ /* 0x000fe200078e0a00 */
[----:B------:R-:W-:Y:S02]  /*03d0*/  @!P1 LOP3.LUT R0, RZ, c[0x0][0x1f8], RZ, 0x33, !PT ;  /* 0x00007e00ff009a12 */ /* 0x000fe400078e33ff */
[----:B------:R-:W-:Y:S02]  /*03e0*/  ISETP.EQ.AND P1, PT, R18, c[0x0][0x1f8], PT ;  /* 0x00007e0012007a0c */ /* 0x000fe40003f22270 */
[----:B------:R-:W-:Y:S01]  /*03f0*/  ISETP.EQ.AND P0, PT, R17, c[0x0][0x1e8], !P0 ;  /* 0x00007a0011007a0c */ /* 0x000fe20004702270 */
[----:B------:R-:W-:-:S04]  /*0400*/  IMAD.MOV R2, RZ, RZ, -R0 ;  /* 0x000000ffff027224 */ /* 0x000fc800078e0a00 */
[----:B------:R-:W-:-:S08]  /*0410*/  IMAD R11, R2, c[0x0][0x1f8], R7 ;  /* 0x00007e00020b7a24 */ /* 0x000fd000078e0207 */
[----:B------:R-:W-:Y:S05]  /*0420*/  @P0 BRA P1, `(.L_x_0) ;  /* 0x00003fa000000947 */ /* 0x000fea0000800000 */
[----:B------:R-:W0:Y:S01]  /*0430*/  I2F R5, R4 ;  /* 0x0000000400057306 */ /* 0x000e220000201400 */
[----:B------:R-:W-:Y:S01]  /*0440*/  ULDC.S8 UR4, c[0x0][0x170] ;  /* 0x00005c0000047ab9 */ /* 0x000fe20000000200 */
[----:B------:R-:W-:Y:S01]  /*0450*/  IMAD.MOV.U32 R15, RZ, RZ, c[0x0][0x180] ;  /* 0x00006000ff0f7624 */ /* 0x000fe200078e00ff */
[----:B------:R-:W-:-:S04]  /*0460*/  ISETP.NE.AND P1, PT, RZ, UR4, PT ;  /* 0x00000004ff007c0c */ /* 0x000fc8000bf25270 */
[----:B------:R-:W-:Y:S01]  /*0470*/  ISETP.GE.AND P2, PT, R15, 0x1, PT ;  /* 0x000000010f00780c */ /* 0x000fe20003f46270 */
[----:B------:R-:W1:Y:S08]  /*0480*/  I2F R7, R0 ;  /* 0x0000000000077306 */ /* 0x000e700000201400 */
[----:B------:R-:W2:Y:S01]  /*0490*/  I2F R8, R11 ;  /* 0x0000000b00087306 */ /* 0x000ea20000201400 */
[----:B------:R-:W-:-:S02]  /*04a0*/  @!P1 IMAD.MOV.U32 R3, RZ, RZ, c[0x0][0x164] ;  /* 0x00005900ff039624 */ /* 0x000fc400078e00ff */
[----:B0-----:R-:W-:Y:S02]  /*04b0*/  @!P1 FADD.FTZ R2, R5, 0.5 ;  /* 0x3f00000005029421 */ /* 0x001fe40000010000 */
[----:B------:R-:W-:Y:S02]  /*04c0*/  @!P1 IMAD.MOV.U32 R6, RZ, RZ, c[0x0][0x168] ;  /* 0x00005a00ff069624 */ /* 0x000fe400078e00ff */
[----:B------:R-:W-:Y:S02]  /*04d0*/  @!P1 FFMA.FTZ R2, R2, R3, -0.5 ;  /* 0xbf00000002029423 */ /* 0x000fe40000010003 */
[----:B-1----:R-:W-:Y:S02]  /*04e0*/  @!P1 FADD.FTZ R3, R7, 0.5 ;  /* 0x3f00000007039421 */ /* 0x002fe40000010000 */
[----:B------:R-:W-:Y:S01]  /*04f0*/  @P1 FMUL.FTZ R5, R5, c[0x0][0x164] ;  /* 0x0000590005051a20 */ /* 0x000fe20000410000 */
[----:B------:R-:W-:Y:S01]  /*0500*/  @!P1 FSETP.GEU.FTZ.AND P0, PT, R2, RZ, PT ;  /* 0x000000ff0200920b */ /* 0x000fe20003f1e000 */
[----:B------:R-:W-:-:S02]  /*0510*/  @!P1 FFMA.FTZ R3, R3, R6, -0.5 ;  /* 0xbf00000003039423 */ /* 0x000fc40000010006 */
[----:B------:R-:W-:Y:S01]  /*0520*/  @P1 FMUL.FTZ R6, R7, c[0x0][0x168] ;  /* 0x00005a0007061a20 */ /* 0x000fe20000410000 */
[----:B------:R-:W-:Y:S01]  /*0530*/  @!P1 FSEL R5, R2, RZ, P0 ;  /* 0x000000ff02059208 */ /* 0x000fe20000000000 */
[----:B--2---:R-:W-:Y:S02]  /*0540*/  @!P1 FADD.FTZ R2, R8, 0.5 ;  /* 0x3f00000008029421 */ /* 0x004fe40000010000 */
[----:B------:R-:W-:Y:S01]  /*0550*/  @!P1 IMAD.MOV.U32 R7, RZ, RZ, c[0x0][0x16c] ;  /* 0x00005b00ff079624 */ /* 0x000fe200078e00ff */
[----:B------:R-:W-:Y:S06]  /*0560*/  @!P2 EXIT ;  /* 0x000000000000a94d */ /* 0x000fec0003800000 */
[C---:B------:R-:W-:Y:S01]  /*0570*/  @!P1 FSETP.GEU.FTZ.AND P0, PT, R3.reuse, RZ, PT ;  /* 0x000000ff0300920b */ /* 0x040fe20003f1e000 */
[----:B------:R-:W-:Y:S01]  /*0580*/  @!P1 FFMA.FTZ R2, R2, R7, -0.5 ;  /* 0xbf00000002029423 */ /* 0x000fe20000010007 */
[----:B------:R-:W0:Y:S01]  /*0590*/  F2I.FTZ.TRUNC.NTZ R41, R5 ;  /* 0x0000000500297305 */ /* 0x000e22000021f100 */
[----:B------:R-:W-:Y:S01]  /*05a0*/  @P1 FMUL.FTZ R7, R8, c[0x0][0x16c] ;  /* 0x00005b0008071a20 */ /* 0x000fe20000410000 */
[----:B------:R-:W-:Y:S01]  /*05b0*/  @!P1 FSEL R6, R3, RZ, P0 ;  /* 0x000000ff03069208 */ /* 0x000fe20000000000 */
[----:B------:R-:W-:Y:S01]  /*05c0*/  ULDC UR4, c[0x0][0x198] ;  /* 0x0000660000047ab9 */ /* 0x000fe20000000800 */
[----:B------:R-:W-:Y:S01]  /*05d0*/  @!P1 FSETP.GEU.FTZ.AND P0, PT, R2, RZ, PT ;  /* 0x000000ff0200920b */ /* 0x000fe20003f1e000 */
[----:B------:R-:W-:Y:S01]  /*05e0*/  UIADD3 UR5, UR4, -0x1, URZ ;  /* 0xffffffff04057890 */ /* 0x000fe2000fffe03f */
[----:B------:R-:W-:Y:S01]  /*05f0*/  IADD3 R12, R18, -0x1, RZ ;  /* 0xffffffff120c7810 */ /* 0x000fe20007ffe0ff */
[----:B------:R-:W-:Y:S01]  /*0600*/  IMAD.MOV.U32 R16, RZ, RZ, RZ ;  /* 0x000000ffff107224 */ /* 0x000fe200078e00ff */
[----:B------:R-:W1:Y:S01]  /*0610*/  F2I.FTZ.TRUNC.NTZ R39, R6 ;  /* 0x0000000600277305 */ /* 0x000e62000021f100 */
[----:B------:R-:W-:Y:S01]  /*0620*/  @!P1 FSEL R7, R2, RZ, P0 ;  /* 0x000000ff02079208 */ /* 0x000fe20000000000 */
[----:B------:R-:W-:Y:S01]  /*0630*/  USHF.R.S32.HI UR4, URZ, 0x1f, UR4 ;  /* 0x0000001f3f047899 */ /* 0x000fe20008011404 */
[----:B------:R-:W-:-:S02]  /*0640*/  SHF.R.S32.HI R2, RZ, 0x1f, R11 ;  /* 0x0000001fff027819 */ /* 0x000fc4000001140b */
[----:B------:R-:W-:Y:S02]  /*0650*/  IADD3 R14, R17, -0x1, RZ ;  /* 0xffffffff110e7810 */ /* 0x000fe40007ffe0ff */
[----:B------:R-:W-:Y:S01]  /*0660*/  SHF.R.S32.HI R18, RZ, 0x1f, R18 ;  /* 0x0000001fff127819 */ /* 0x000fe20000011412 */
[----:B------:R-:W2:Y:S01]  /*0670*/  F2I.FTZ.TRUNC.NTZ R37, R7 ;  /* 0x0000000700257305 */ /* 0x000ea2000021f100 */
[----:B------:R-:W-:Y:S01]  /*0680*/  IMAD R2, R2, c[0x0][0x220], RZ ;  /* 0x0000880002027a24 */ /* 0x000fe200078e02ff */
[----:B0-----:R-:W-:Y:S02]  /*0690*/  ISETP.GE.AND P2, PT, R41, R14, PT ;  /* 0x0000000e2900720c */ /* 0x001fe40003f46270 */
[----:B------:R-:W-:Y:S01]  /*06a0*/  SHF.R.S32.HI R17, RZ, 0x1f, R17 ;  /* 0x0000001fff117819 */ /* 0x000fe20000011411 */
[C---:B------:R-:W-:Y:S02]  /*06b0*/  IMAD R13, R11.reuse, c[0x0][0x224], R2 ;  /* 0x000089000b0d7a24 */ /* 0x040fe400078e0202 */
[----:B------:R-:W-:Y:S01]  /*06c0*/  IMAD.WIDE.U32 R2, R11, c[0x0][0x220], RZ ;  /* 0x000088000b027a25 */ /* 0x000fe200078e00ff */
[----:B------:R-:W0:Y:S01]  /*06d0*/  I2F R8, R41 ;  /* 0x0000002900087306 */ /* 0x000e220000201400 */
[----:B------:R-:W-:-:S02]  /*06e0*/  SHF.R.S32.HI R11, RZ, 0x1f, R0 ;  /* 0x0000001fff0b7819 */ /* 0x000fc40000011400 */
[----:B------:R-:W-:Y:S01]  /*06f0*/  IMAD.IADD R3, R3, 0x1, R13 ;  /* 0x0000000103037824 */ /* 0x000fe200078e020d */
[----:B-1----:R-:W-:Y:S02]  /*0700*/  ISETP.GE.AND P1, PT, R39, UR5, PT ;  /* 0x0000000527007c0c */ /* 0x002fe4000bf26270 */
[----:B------:R-:W-:Y:S01]  /*0710*/  IMAD R11, R11, c[0x0][0x218], RZ ;  /* 0x000086000b0b7a24 */ /* 0x000fe200078e02ff */
[----:B------:R-:W-:Y:S01]  /*0720*/  IADD3 R14, R39, 0x1, RZ ;  /* 0x00000001270e7810 */ /* 0x000fe20007ffe0ff */
[----:B------:R-:W1:Y:S01]  /*0730*/  I2F R9, R39 ;  /* 0x0000002700097306 */ /* 0x000e620000201400 */
[C---:B------:R-:W-:Y:S01]  /*0740*/  IMAD.WIDE.U32 R32, R0.reuse, c[0x0][0x218], R2 ;  /* 0x0000860000207a25 */ /* 0x040fe200078e0002 */
[----:B--2---:R-:W-:Y:S02]  /*0750*/  ISETP.GE.AND P0, PT, R37, R12, PT ;  /* 0x0000000c2500720c */ /* 0x004fe40003f06270 */
[----:B------:R-:W-:Y:S01]  /*0760*/  IADD3 R12, R41, 0x1, RZ ;  /* 0x00000001290c7810 */ /* 0x000fe20007ffe0ff */
[----:B------:R-:W-:Y:S01]  /*0770*/  IMAD R2, R15, c[0x0][0x188], RZ ;  /* 0x000062000f027a24 */ /* 0x000fe200078e02ff */
[----:B------:R-:W-:Y:S01]  /*0780*/  IADD3 R15, R37, 0x1, RZ ;  /* 0x00000001250f7810 */ /* 0x000fe20007ffe0ff */
[----:B------:R-:W-:Y:S01]  /*0790*/  IMAD R11, R0, c[0x0][0x21c], R11 ;  /* 0x00008700000b7a24 */ /* 0x000fe200078e020b */
[----:B------:R-:W2:Y:S01]  /*07a0*/  I2F R10, R37 ;  /* 0x00000025000a7306 */ /* 0x000ea20000201400 */
[----:B0-----:R-:W-:Y:S01]  /*07b0*/  FADD.FTZ R8, -R8, R5 ;  /* 0x0000000508087221 */ /* 0x001fe20000010100 */
[----:B------:R-:W-:Y:S01]  /*07c0*/  SHF.R.S32.HI R13, RZ, 0x1f, R41 ;  /* 0x0000001fff0d7819 */ /* 0x000fe20000011429 */
[----:B------:R-:W-:-:S02]  /*07d0*/  IMAD R2, R2, c[0x0][0x190], RZ ;  /* 0x0000640002027a24 */ /* 0x000fc400078e02ff */
[----:B------:R-:W-:Y:S02]  /*07e0*/  FADD.FTZ R0, -R8, 1 ;  /* 0x3f80000008007421 */ /* 0x000fe40000010100 */
[----:B------:R-:W-:Y:S02]  /*07f0*/  IMAD R2, R2, c[0x0][0x198], RZ ;  /* 0x0000660002027a24 */ /* 0x000fe400078e02ff */
[----:B-1----:R-:W-:Y:S02]  /*0800*/  FADD.FTZ R9, -R9, R6 ;  /* 0x0000000609097221 */ /* 0x002fe40000010100 */
[----:B------:R-:W-:Y:S02]  /*0810*/  IMAD R2, R2, c[0x0][0x1a0], RZ ;  /* 0x0000680002027a24 */ /* 0x000fe400078e02ff */
[----:B------:R-:W-:Y:S02]  /*0820*/  FADD.FTZ R3, -R9, 1 ;  /* 0x3f80000009037421 */ /* 0x000fe40000010100 */
[----:B------:R-:W-:-:S02]  /*0830*/  FMUL.FTZ R25, R8, R9 ;  /* 0x0000000908197220 */ /* 0x000fc40000410000 */
[----:B------:R-:W-:Y:S02]  /*0840*/  FMUL.FTZ R9, R9, R0 ;  /* 0x0000000009097220 */ /* 0x000fe40000410000 */
[----:B------:R-:W-:Y:S01]  /*0850*/  FMUL.FTZ R23, R0, R3 ;  /* 0x0000000300177220 */ /* 0x000fe20000410000 */
[----:B------:R-:W-:Y:S01]  /*0860*/  SHF.R.S32.HI R0, RZ, 0x1f, R4 ;  /* 0x0000001fff007819 */ /* 0x000fe20000011404 */
[----:B--2---:R-:W-:Y:S02]  /*0870*/  FADD.FTZ R10, -R10, R7 ;  /* 0x000000070a0a7221 */ /* 0x004fe40000010100 */
[----:B------:R-:W-:Y:S01]  /*0880*/  IMAD.IADD R33, R33, 0x1, R11 ;  /* 0x0000000121217824 */ /* 0x000fe200078e020b */
[----:B------:R-:W-:Y:S01]  /*0890*/  SHF.R.S32.HI R11, RZ, 0x1f, R39 ;  /* 0x0000001fff0b7819 */ /* 0x000fe20000011427 */
[----:B------:R-:W-:Y:S02]  /*08a0*/  FADD.FTZ R20, -R10, 1 ;  /* 0x3f8000000a147421 */ /* 0x000fe40000010100 */
[----:B------:R-:W-:-:S02]  /*08b0*/  IMAD R5, R0, c[0x0][0x210], RZ ;  /* 0x0000840000057a24 */ /* 0x000fc400078e02ff */
[----:B------:R-:W-:Y:S02]  /*08c0*/  FMUL.FTZ R3, R8, R3 ;  /* 0x0000000308037220 */ /* 0x000fe40000410000 */
[-C--:B------:R-:W-:Y:S02]  /*08d0*/  FMUL.FTZ R22, R20, R9.reuse ;  /* 0x0000000914167220 */ /* 0x080fe40000410000 */
[----:B------:R-:W-:Y:S01]  /*08e0*/  FMUL.FTZ R21, R10, R9 ;  /* 0x000000090a157220 */ /* 0x000fe20000410000 */
[C---:B------:R-:W-:Y:S01]  /*08f0*/  IADD3 R9, P3, R2.reuse, -0x1, RZ ;  /* 0xffffffff02097810 */ /* 0x040fe20007f7e0ff */
[----:B------:R-:W-:Y:S02]  /*0900*/  @P0 IMAD.MOV R15, RZ, RZ, R37 ;  /* 0x000000ffff0f0224 */ /* 0x000fe400078e0225 */
[----:B------:R-:W-:Y:S01]  /*0910*/  @P1 IMAD.MOV R14, RZ, RZ, R39 ;  /* 0x000000ffff0e1224 */ /* 0x000fe200078e0227 */
[----:B------:R-:W-:Y:S01]  /*0920*/  LEA.HI.X.SX32 R8, R2, 0xffffffff, 0x1, P3 ;  /* 0xffffffff02087811 */ /* 0x000fe200018f0eff */
[----:B------:R-:W-:Y:S01]  /*0930*/  @P2 IMAD.MOV R12, RZ, RZ, R41 ;  /* 0x000000ffff0c2224 */ /* 0x000fe200078e0229 */
[----:B------:R-:W-:Y:S01]  /*0940*/  SHF.R.S32.HI R6, RZ, 0x1f, R15 ;  /* 0x0000001fff067819 */ /* 0x000fe2000001140f */
[----:B------:R-:W-:-:S02]  /*0950*/  IMAD R5, R4, c[0x0][0x214], R5 ;  /* 0x0000850004057a24 */ /* 0x000fc400078e0205 */
[----:B------:R-:W-:Y:S01]  /*0960*/  IMAD.WIDE.U32 R32, R4, c[0x0][0x210], R32 ;  /* 0x0000840004207a25 */ /* 0x000fe200078e0020 */
[----:B------:R-:W-:Y:S02]  /*0970*/  SHF.R.S32.HI R4, RZ, 0x1f, R14 ;  /* 0x0000001fff047819 */ /* 0x000fe4000001140e */
[----:B------:R-:W-:Y:S01]  /*0980*/  SHF.R.S32.HI R7, RZ, 0x1f, R12 ;  /* 0x0000001fff077819 */ /* 0x000fe2000001140c */
[----:B------:R-:W-:Y:S02]  /*0990*/  FMUL.FTZ R36, R20, R25 ;  /* 0x0000001914247220 */ /* 0x000fe40000410000 */
[C---:B------:R-:W-:Y:S02]  /*09a0*/  FMUL.FTZ R24, R10.reuse, R23 ;  /* 0x000000170a187220 */ /* 0x040fe40000410000 */
[----:B------:R-:W-:Y:S02]  /*09b0*/  FMUL.FTZ R25, R10, R25 ;  /* 0x000000190a197220 */ /* 0x000fe40000410000 */
[----:B------:R-:W-:-:S02]  /*09c0*/  FMUL.FTZ R23, R20, R23 ;  /* 0x0000001714177220 */ /* 0x000fc40000410000 */
[-C--:B------:R-:W-:Y:S01]  /*09d0*/  FMUL.FTZ R19, R10, R3.reuse ;  /* 0x000000030a137220 */ /* 0x080fe20000410000 */
[----:B------:R-:W-:Y:S01]  /*09e0*/  SHF.R.S32.HI R10, RZ, 0x1f, R37 ;  /* 0x0000001fff0a7819 */ /* 0x000fe20000011425 */
[----:B------:R-:W-:Y:S02]  /*09f0*/  FMUL.FTZ R20, R20, R3 ;  /* 0x0000000314147220 */ /* 0x000fe40000410000 */
[----:B------:R-:W-:Y:S02]  /*0a00*/  IMAD.IADD R5, R33, 0x1, R5 ;  /* 0x0000000121057824 */ /* 0x000fe400078e0205 */
.L_x_125:
[----:B------:R-:W-:-:S05]  /*0a10*/  IMAD.MOV.U32 R0, RZ, RZ, c[0x0][0x188] ;  /* 0x00006200ff007624 */ /* 0x000fca00078e00ff */
[----:B------:R-:W-:-:S13]  /*0a20*/  ISETP.GE.AND P0, PT, R0, 0x1, PT ;  /* 0x000000010000780c */ /* 0x000fda0003f06270 */
[----:B------:R-:W-:Y:S05]  /*0a30*/  @!P0 BRA `(.L_x_1) ;  /* 0x0000394000008947 */ /* 0x000fea0003800000 */
[----:B------:R-:W-:Y:S01]  /*0a40*/  BSSY B0, `(.L_x_1) ;  /* 0x0000393000007945 */ /* 0x000fe20003800000 */
[----:B------:R-:W-:Y:S02]  /*0a50*/  IMAD.MOV.U32 R3, RZ, RZ, RZ ;  /* 0x000000ffff037224 */ /* 0x000fe400078e00ff */
.L_x_123:
[----:B------:R-:W-:Y:S01]  /*0a60*/  SHF.R.S32.HI R0, RZ, 0x1f, R16 ;  /* 0x0000001fff007819 */ /* 0x000fe20000011410 */
[----:B------:R-:W-:Y:S02]  /*0a70*/  IMAD.MOV.U32 R26, RZ, RZ, R32 ;  /* 0x000000ffff1a7224 */ /* 0x000fe400078e0020 */
[----:B------:R-:W-:Y:S02]  /*0a80*/  IMAD.MOV.U32 R27, RZ, RZ, R5 ;  /* 0x000000ffff1b7224 */ /* 0x000fe400078e0005 */
[----:B------:R-:W-:Y:S01]  /*0a90*/  IMAD R29, R0, c[0x0][0x200], RZ ;  /* 0x00008000001d7a24 */ /* 0x000fe200078e02ff */
[----:B------:R-:W-:Y:S01]  /*0aa0*/  SHF.R.S32.HI R0, RZ, 0x1f, R3 ;  /* 0x0000001fff007819 */ /* 0x000fe20000011403 */
[----:B------:R-:W-:-:S04]  /*0ab0*/  IMAD.WIDE.U32 R26, R16, c[0x0][0x200], R26 ;  /* 0x00008000101a7a25 */ /* 0x000fc800078e001a */
[----:B------:R-:W-:Y:S02]  /*0ac0*/  IMAD R29, R16, c[0x0][0x204], R29 ;  /* 0x00008100101d7a24 */ /* 0x000fe400078e021d */
[----:B------:R-:W-:Y:S02]  /*0ad0*/  IMAD R0, R0, c[0x0][0x208], RZ ;  /* 0x0000820000007a24 */ /* 0x000fe400078e02ff */
[----:B------:R-:W-:Y:S02]  /*0ae0*/  IMAD.IADD R27, R27, 0x1, R29 ;  /* 0x000000011b1b7824 */ /* 0x000fe400078e021d */
[C---:B------:R-:W-:Y:S02]  /*0af0*/  IMAD R29, R3.reuse, c[0x0][0x20c], R0 ;  /* 0x00008300031d7a24 */ /* 0x040fe400078e0200 */
[----:B------:R-:W-:-:S04]  /*0b00*/  IMAD.WIDE.U32 R26, R3, c[0x0][0x208], R26 ;  /* 0x00008200031a7a25 */ /* 0x000fc800078e001a */
[----:B------:R-:W-:Y:S01]  /*0b10*/  IMAD.IADD R27, R27, 0x1, R29 ;  /* 0x000000011b1b7824 */ /* 0x000fe200078e021d */
[----:B------:R-:W-:-:S04]  /*0b20*/  LEA R34, P0, R26, c[0x0][0x1d0], 0x1 ;  /* 0x000074001a227a11 */ /* 0x000fc800078008ff */
[----:B------:R-:W-:-:S05]  /*0b30*/  LEA.HI.X R35, R26, c[0x0][0x1d4], R27, 0x1, P0 ;  /* 0x000075001a237a11 */ /* 0x000fca00000f0c1b */
[----:B------:R0:W2:Y:S01]  /*0b40*/  LDG.E.U16 R2, [R34.64] ;  /* 0x0000000622027981 */ /* 0x0000a2000c1e1500 */
[----:B------:R-:W-:Y:S01]  /*0b50*/  IMAD R30, R16, c[0x0][0x188], R3 ;  /* 0x00006200101e7a24 */ /* 0x000fe200078e0203 */
[----:B------:R-:W-:Y:S01]  /*0b60*/  IADD3 R3, R3, 0x1, RZ ;  /* 0x0000000103037810 */ /* 0x000fe20007ffe0ff */
[----:B------:R-:W-:Y:S01]  /*0b70*/  YIELD ;  /* 0x0000000000007946 */ /* 0x000fe20003800000 */
[----:B------:R-:W-:Y:S01]  /*0b80*/  BSSY B2, `(.L_x_2) ;  /* 0x000007b000027945 */ /* 0x000fe20003800000 */
[----:B------:R-:W-:Y:S01]  /*0b90*/  IMAD R27, R17, R30, RZ ;  /* 0x0000001e111b7224 */ /* 0x000fe200078e02ff */
[----:B------:R-:W-:Y:S01]  /*0ba0*/  SHF.R.S32.HI R0, RZ, 0x1f, R30 ;  /* 0x0000001fff007819 */ /* 0x000fe2000001141e */
[----:B------:R-:W-:-:S04]  /*0bb0*/  IMAD.WIDE.U32 R30, R30, c[0x0][0x190], RZ ;  /* 0x000064001e1e7a25 */ /* 0x000fc800078e00ff */
[----:B------:R-:W-:Y:S01]  /*0bc0*/  IMAD R27, R0, c[0x0][0x190], R27 ;  /* 0x00006400001b7a24 */ /* 0x000fe200078e021b */
[----:B------:R-:W-:-:S03]  /*0bd0*/  IADD3 R26, P0, R41, R30, RZ ;  /* 0x0000001e291a7210 */ /* 0x000fc60007f1e0ff */
[----:B------:R-:W-:Y:S02]  /*0be0*/  IMAD.IADD R0, R31, 0x1, R27 ;  /* 0x000000011f007824 */ /* 0x000fe400078e021b */
[----:B------:R-:W-:-:S04]  /*0bf0*/  IMAD.WIDE.U32 R28, R26, c[0x0][0x198], RZ ;  /* 0x000066001a1c7a25 */ /* 0x000fc800078e00ff */
[----:B------:R-:W-:-:S04]  /*0c00*/  IMAD.X R27, R13, 0x1, R0, P0 ;  /* 0x000000010d1b7824 */ /* 0x000fc800000e0600 */
[----:B------:R-:W-:-:S04]  /*0c10*/  IMAD R27, R27, c[0x0][0x198], RZ ;  /* 0x000066001b1b7a24 */ /* 0x000fc800078e02ff */
[----:B0-----:R-:W-:Y:S01]  /*0c20*/  IMAD R35, R26, UR4, R27 ;  /* 0x000000041a237c24 */ /* 0x001fe2000f8e021b */
[----:B------:R-:W-:-:S03]  /*0c30*/  IADD3 R27, P0, R39, R28, RZ ;  /* 0x0000001c271b7210 */ /* 0x000fc60007f1e0ff */
[----:B------:R-:W-:Y:S02]  /*0c40*/  IMAD.IADD R38, R29, 0x1, R35 ;  /* 0x000000011d267824 */ /* 0x000fe400078e0223 */
[----:B------:R-:W-:-:S04]  /*0c50*/  IMAD.WIDE.U32 R42, R27, c[0x0][0x1a0], RZ ;  /* 0x000068001b2a7a25 */ /* 0x000fc800078e00ff */
[----:B------:R-:W-:Y:S01]  /*0c60*/  IMAD.X R26, R11, 0x1, R38, P0 ;  /* 0x000000010b1a7824 */ /* 0x000fe200000e0626 */
[----:B------:R-:W-:-:S03]  /*0c70*/  IADD3 R44, P1, R37, R42, RZ ;  /* 0x0000002a252c7210 */ /* 0x000fc60007f3e0ff */
[----:B------:R-:W-:Y:S01]  /*0c80*/  IMAD R34, R26, c[0x0][0x1a0], RZ ;  /* 0x000068001a227a24 */ /* 0x000fe200078e02ff */
[----:B------:R-:W-:Y:S02]  /*0c90*/  LEA R26, P3, R44, c[0x0][0x228], 0x1 ;  /* 0x00008a002c1a7a11 */ /* 0x000fe400078608ff */
[----:B------:R-:W-:Y:S01]  /*0ca0*/  ISETP.GT.U32.AND P0, PT, R9, R44, PT ;  /* 0x0000002c0900720c */ /* 0x000fe20003f04070 */
[----:B------:R-:W-:Y:S01]  /*0cb0*/  IMAD R45, R18, R27, R34 ;  /* 0x0000001b122d7224 */ /* 0x000fe200078e0222 */
[----:B------:R-:W-:-:S03]  /*0cc0*/  LOP3.LUT R46, R26, 0x3, RZ, 0xc0, !PT ;  /* 0x000000031a2e7812 */ /* 0x000fc600078ec0ff */
[----:B------:R-:W-:Y:S01]  /*0cd0*/  IMAD.IADD R45, R43, 0x1, R45 ;  /* 0x000000012b2d7824 */ /* 0x000fe200078e022d */
[----:B------:R-:W-:-:S03]  /*0ce0*/  ISETP.NE.U32.AND P2, PT, R46, RZ, PT ;  /* 0x000000ff2e00720c */ /* 0x000fc60003f45070 */
[----:B------:R-:W-:Y:S01]  /*0cf0*/  IMAD.X R35, R10, 0x1, R45, P1 ;  /* 0x000000010a237824 */ /* 0x000fe200008e062d */
[----:B------:R-:W-:Y:S02]  /*0d00*/  ISETP.NE.AND.EX P2, PT, RZ, RZ, PT, P2 ;  /* 0x000000ffff00720c */ /* 0x000fe40003f45320 */
[----:B------:R-:W-:Y:S02]  /*0d10*/  ISETP.GE.AND P1, PT, R3, c[0x0][0x188], PT ;  /* 0x0000620003007a0c */ /* 0x000fe40003f26270 */
[----:B------:R-:W-:Y:S02]  /*0d20*/  ISETP.GT.U32.AND.EX P0, PT, R8, R35, PT, P0 ;  /* 0x000000230800720c */ /* 0x000fe40003f04100 */
[----:B------:R-:W-:-:S04]  /*0d30*/  SHF.L.U64.HI R27, R44, 0x1, R35 ;  /* 0x000000012c1b7819 */ /* 0x000fc80000010223 */
[----:B------:R-:W-:Y:S02]  /*0d40*/  IADD3.X R27, R27, c[0x0][0x22c], RZ, P3, !PT ;  /* 0x00008b001b1b7a10 */ /* 0x000fe40001ffe4ff */
[----:B--2---:R-:W-:-:S05]  /*0d50*/  PRMT R34, RZ, 0x5410, R2 ;  /* 0x00005410ff227816 */ /* 0x004fca0000000002 */
[----:B------:R-:W-:-:S05]  /*0d60*/  FMUL.FTZ R40, R23, R34 ;  /* 0x0000002217287220 */ /* 0x000fca0000410000 */
[----:B------:R-:W-:Y:S01]  /*0d70*/  F2FP.BF16.PACK_AB R40, RZ, R40 ;  /* 0x00000028ff28723e */ /* 0x000fe200000010ff */
[----:B------:R-:W-:Y:S05]  /*0d80*/  @!P2 BRA P0, `(.L_x_3) ;  /* 0x000005000000a947 */ /* 0x000fea0000000000 */
[----:B------:R-:W-:Y:S01]  /*0d90*/  ISETP.NE.U32.AND P2, PT, R44, RZ, PT ;  /* 0x000000ff2c00720c */ /* 0x000fe20003f45070 */
[----:B------:R-:W-:Y:S01]  /*0da0*/  BSSY B1, `(.L_x_4) ;  /* 0x000004d000017945 */ /* 0x000fe20003800000 */
[----:B------:R-:W-:Y:S02]  /*0db0*/  ISETP.NE.U32.AND P0, PT, R46, RZ, PT ;  /* 0x000000ff2e00720c */ /* 0x000fe40003f05070 */
[----:B------:R-:W-:Y:S02]  /*0dc0*/  ISETP.NE.AND.EX P2, PT, R35, RZ, PT, P2 ;  /* 0x000000ff2300720c */ /* 0x000fe40003f45320 */
[----:B------:R-:W-:-:S13]  /*0dd0*/  ISETP.NE.AND.EX P0, PT, RZ, RZ, PT, P0 ;  /* 0x000000ffff00720c */ /* 0x000fda0003f05300 */
[----:B------:R-:W-:Y:S05]  /*0de0*/  @P0 BRA P2, `(.L_x_5) ;  /* 0x0000038000000947 */ /* 0x000fea0001000000 */
[----:B------:R-:W2:Y:S01]  /*0df0*/  LDG.E.U16 R55, [R26.64] ;  /* 0x000000061a377981 */ /* 0x000ea2000c1e1500 */
[C---:B------:R-:W-:Y:S01]  /*0e00*/  LOP3.LUT R34, R26.reuse, 0xfffffffd, RZ, 0xc0, !PT ;  /* 0xfffffffd1a227812 */ /* 0x040fe200078ec0ff */
[----:B------:R-:W-:Y:S01]  /*0e10*/  IMAD.MOV.U32 R35, RZ, RZ, R27 ;  /* 0x000000ffff237224 */ /* 0x000fe200078e001b */
[----:B------:R-:W-:Y:S01]  /*0e20*/  LOP3.LUT R44, R26, 0x2, RZ, 0xc0, !PT ;  /* 0x000000021a2c7812 */ /* 0x000fe200078ec0ff */
[----:B------:R-:W-:Y:S01]  /*0e30*/  IMAD.MOV.U32 R47, RZ, RZ, 0x3254 ;  /* 0x00003254ff2f7424 */ /* 0x000fe200078e00ff */
[----:B------:R-:W-:Y:S02]  /*0e40*/  BSSY B3, `(.L_x_6) ;  /* 0x000000e000037945 */ /* 0x000fe40003800000 */
[----:B------:R0:W1:Y:S01]  /*0e50*/  LDG.E R46, [R34] ;  /* 0x00000000222e7381 */ /* 0x00006200001e0900 */
[C---:B------:R-:W-:Y:S01]  /*0e60*/  ISETP.EQ.U32.AND P0, PT, R44.reuse, RZ, PT ;  /* 0x000000ff2c00720c */ /* 0x040fe20003f02070 */
[----:B------:R-:W-:-:S03]  /*0e70*/  IMAD.SHL.U32 R50, R44, 0x8, RZ ;  /* 0x000000082c327824 */ /* 0x000fc600078e00ff */
[----:B------:R-:W-:Y:S01]  /*0e80*/  SEL R48, R47, 0x5410, P0 ;  /* 0x000054102f307807 */ /* 0x000fe20000000000 */
[----:B--2---:R-:W-:-:S05]  /*0e90*/  HFMA2.BF16_V2 R49, R40.H0_H0, 1, 1, R55.H0_H0 ;  /* 0x3f803f8028317831 */ /* 0x004fca0000240837 */
[----:B01----:R-:W-:-:S04]  /*0ea0*/  LOP3.LUT R49, R49, 0xffff, RZ, 0xc0, !PT ;  /* 0x0000ffff31317812 */ /* 0x003fc800078ec0ff */
.L_x_7:
[CC--:B------:R-:W-:Y:S02]  /*0eb0*/  PRMT R51, R46.reuse, R48.reuse, R49 ;  /* 0x000000302e337216 */ /* 0x0c0fe40000000031 */
[----:B------:R-:W-:-:S04]  /*0ec0*/  PRMT R47, R46, R48, R55 ;  /* 0x000000302e2f7216 */ /* 0x000fc80000000037 */
[----:B------:R-:W-:Y:S01]  /*0ed0*/  PRMT R53, R47, R48, RZ ;  /* 0x000000302f357216 */ /* 0x000fe200000000ff */
[----:B------:R-:W0:Y:S02]  /*0ee0*/  ATOMG.E.CAS.STRONG.GPU PT, R46, [R34], R47, R51 ;  /* 0x0000002f222e73a9 */ /* 0x000e2400001ee133 */
[----:B0-----:R-:W-:-:S04]  /*0ef0*/  PRMT R44, R46, R48, RZ ;  /* 0x000000302e2c7216 */ /* 0x001fc800000000ff */
[----:B------:R-:W-:-:S13]  /*0f00*/  ISETP.NE.U32.AND P0, PT, R44, R53, PT ;  /* 0x000000352c00720c */ /* 0x000fda0003f05070 */
[----:B------:R-:W-:Y:S05]  /*0f10*/  @P0 BRA `(.L_x_7) ;  /* 0xffffff9000000947 */ /* 0x000fea000383ffff */
[----:B------:R-:W-:Y:S05]  /*0f20*/  BSYNC B3 ;  /* 0x0000000000037941 */ /* 0x000fea0003800000 */
.L_x_6:
[----:B------:R-:W-:Y:S01]  /*0f30*/  SHF.R.U32.HI R47, RZ, R50, R46 ;  /* 0x00000032ff2f7219 */ /* 0x000fe2000001162e */
[----:B------:R-:W-:Y:S01]  /*0f40*/  BSSY B3, `(.L_x_8) ;  /* 0x0000021000037945 */ /* 0x000fe20003800000 */
[----:B------:R-:W-:Y:S02]  /*0f50*/  PRMT R35, R55, 0x9910, RZ ;  /* 0x0000991037237816 */ /* 0x000fe400000000ff */
[----:B------:R-:W-:-:S04]  /*0f60*/  PRMT R34, R47, 0x9910, RZ ;  /* 0x000099102f227816 */ /* 0x000fc800000000ff */
[----:B------:R-:W-:-:S13]  /*0f70*/  ISETP.NE.AND P0, PT, R35, R34, PT ;  /* 0x000000222300720c */ /* 0x000fda0003f05270 */
[----:B------:R-:W-:Y:S05]  /*0f80*/  @!P0 BRA `(.L_x_9) ;  /* 0x000001c000008947 */ /* 0x000fea0003800000 */
.L_x_12:
[C---:B------:R-:W-:Y:S01]  /*0f90*/  LOP3.LUT R34, R26.reuse, 0xfffffffd, RZ, 0xc0, !PT ;  /* 0xfffffffd1a227812 */ /* 0x040fe200078ec0ff */
[----:B------:R-:W-:Y:S01]  /*0fa0*/  IMAD.MOV.U32 R35, RZ, RZ, R27 ;  /* 0x000000ffff237224 */ /* 0x000fe200078e001b */
[----:B------:R-:W-:Y:S01]  /*0fb0*/  LOP3.LUT R46, R26, 0x2, RZ, 0xc0, !PT ;  /* 0x000000021a2e7812 */ /* 0x000fe200078ec0ff */
[----:B------:R-:W-:Y:S01]  /*0fc0*/  HFMA2.BF16_V2 R53, R40.H0_H0, 1, 1, R47.H0_H0 ;  /* 0x3f803f8028357831 */ /* 0x000fe2000024082f */
[----:B------:R-:W-:Y:S01]  /*0fd0*/  IMAD.MOV.U32 R48, RZ, RZ, 0x3254 ;  /* 0x00003254ff307424 */ /* 0x000fe200078e00ff */
[----:B------:R-:W-:Y:S01]  /*0fe0*/  YIELD ;  /* 0x0000000000007946 */ /* 0x000fe20003800000 */
[----:B------:R0:W1:Y:S01]  /*0ff0*/  LDG.E R44, [R34] ;  /* 0x00000000222c7381 */ /* 0x00006200001e0900 */
[C---:B------:R-:W-:Y:S01]  /*1000*/  ISETP.EQ.U32.AND P0, PT, R46.reuse, RZ, PT ;  /* 0x000000ff2e00720c */ /* 0x040fe20003f02070 */
[----:B------:R-:W-:Y:S01]  /*1010*/  BSSY B4, `(.L_x_10) ;  /* 0x000000d000047945 */ /* 0x000fe20003800000 */
[----:B------:R-:W-:Y:S01]  /*1020*/  IMAD.SHL.U32 R46, R46, 0x8, RZ ;  /* 0x000000082e2e7824 */ /* 0x000fe200078e00ff */
[----:B------:R-:W-:-:S02]  /*1030*/  LOP3.LUT R53, R53, 0xffff, RZ, 0xc0, !PT ;  /* 0x0000ffff35357812 */ /* 0x000fc400078ec0ff */
[----:B------:R-:W-:Y:S02]  /*1040*/  SEL R48, R48, 0x5410, P0 ;  /* 0x0000541030307807 */ /* 0x000fe40000000000 */
[----:B------:R-:W-:Y:S02]  /*1050*/  LOP3.LUT R49, R47, 0xffff, RZ, 0xc0, !PT ;  /* 0x0000ffff2f317812 */ /* 0x000fe400078ec0ff */
.L_x_11:
[CC--:B-1----:R-:W-:Y:S02]  /*1060*/  PRMT R55, R44.reuse, R48.reuse, R53 ;  /* 0x000000302c377216 */ /* 0x0c2fe40000000035 */
[----:B------:R-:W-:-:S04]  /*1070*/  PRMT R51, R44, R48, R49 ;  /* 0x000000302c337216 */ /* 0x000fc80000000031 */
[----:B------:R-:W-:Y:S01]  /*1080*/  PRMT R57, R51, R48, RZ ;  /* 0x0000003033397216 */ /* 0x000fe200000000ff */
[----:B------:R-:W1:Y:S02]  /*1090*/  ATOMG.E.CAS.STRONG.GPU PT, R55, [R34], R51, R55 ;  /* 0x00000033223773a9 */ /* 0x000e6400001ee137 */
[----:B-1----:R-:W-:-:S04]  /*10a0*/  PRMT R44, R55, R48, RZ ;  /* 0x00000030372c7216 */ /* 0x002fc800000000ff */
[----:B------:R-:W-:Y:S01]  /*10b0*/  ISETP.NE.U32.AND P0, PT, R44, R57, PT ;  /* 0x000000392c00720c */ /* 0x000fe20003f05070 */
[----:B------:R-:W-:-:S12]  /*10c0*/  IMAD.MOV.U32 R44, RZ, RZ, R55 ;  /* 0x000000ffff2c7224 */ /* 0x000fd800078e0037 */
[----:B------:R-:W-:Y:S05]  /*10d0*/  @P0 BRA `(.L_x_11) ;  /* 0xffffff8000000947 */ /* 0x000fea000383ffff */
[----:B------:R-:W-:Y:S05]  /*10e0*/  BSYNC B4 ;  /* 0x0000000000047941 */ /* 0x000fea0003800000 */
.L_x_10:
[----:B------:R-:W-:Y:S02]  /*10f0*/  SHF.R.U32.HI R44, RZ, R46, R55 ;  /* 0x0000002eff2c7219 */ /* 0x000fe40000011637 */
[----:B0-----:R-:W-:Y:S02]  /*1100*/  PRMT R35, R47, 0x9910, RZ ;  /* 0x000099102f237816 */ /* 0x001fe400000000ff */
[C---:B------:R-:W-:Y:S02]  /*1110*/  PRMT R34, R44.reuse, 0x9910, RZ ;  /* 0x000099102c227816 */ /* 0x040fe400000000ff */
[----:B------:R-:W-:Y:S02]  /*1120*/  PRMT R47, R44, 0x7610, R47 ;  /* 0x000076102c2f7816 */ /* 0x000fe4000000002f */
[----:B------:R-:W-:-:S13]  /*1130*/  ISETP.NE.AND P0, PT, R35, R34, PT ;  /* 0x000000222300720c */ /* 0x000fda0003f05270 */
[----:B------:R-:W-:Y:S05]  /*1140*/  @P0 BRA `(.L_x_12) ;  /* 0xfffffe4000000947 */ /* 0x000fea000383ffff */
.L_x_9:
[----:B------:R-:W-:Y:S05]  /*1150*/  BSYNC B3 ;  /* 0x0000000000037941 */ /* 0x000fea0003800000 */
.L_x_8:
[----:B------:R-:W-:Y:S05]  /*1160*/  BRA `(.L_x_13) ;  /* 0x0000010000007947 */ /* 0x000fea0003800000 */
.L_x_5:
[----:B------:R-:W2:Y:S01]  /*1170*/  LDG.E R34, [R26.64+-0x2] ;  /* 0xfffffe061a227981 */ /* 0x000ea2000c1e1900 */
[----:B------:R-:W0:Y:S02]  /*1180*/  I2F.RZ R35, RZ ;  /* 0x000000ff00237306 */ /* 0x000e24000020d400 */
[----:B0-----:R-:W-:-:S04]  /*1190*/  F2FP.BF16.PACK_AB.RZ R44, RZ, R35 ;  /* 0x00000023ff2c723e */ /* 0x001fc800000190ff */
[----:B------:R-:W-:-:S05]  /*11a0*/  PRMT R44, R44, 0x5410, R40 ;  /* 0x000054102c2c7816 */ /* 0x000fca0000000028 */
[----:B--2---:R-:W-:-:S06]  /*11b0*/  HFMA2.BF16_V2 R35, R44, 1, 1, R34 ;  /* 0x3f803f802c237831 */ /* 0x004fcc0000200022 */
[----:B------:R-:W2:Y:S02]  /*11c0*/  ATOMG.E.CAS.STRONG.GPU PT, R35, [R26+-0x2], R34, R35 ;  /* 0xfffffe221a2373a9 */ /* 0x000ea400001ee123 */
[----:B--2---:R-:W-:-:S13]  /*11d0*/  ISETP.NE.AND P0, PT, R34, R35, PT ;  /* 0x000000232200720c */ /* 0x004fda0003f05270 */
[----:B------:R-:W-:Y:S05]  /*11e0*/  @!P0 BRA `(.L_x_13) ;  /* 0x0000008000008947 */ /* 0x000fea0003800000 */
[----:B------:R-:W-:Y:S02]  /*11f0*/  IMAD.MOV.U32 R34, RZ, RZ, R35 ;  /* 0x000000ffff227224 */ /* 0x000fe400078e0023 */
.L_x_14:
[----:B------:R-:W-:Y:S01]  /*1200*/  PRMT R44, R44, 0x5410, R40 ;  /* 0x000054102c2c7816 */ /* 0x000fe20000000028 */
[----:B------:R-:W-:Y:S04]  /*1210*/  YIELD ;  /* 0x0000000000007946 */ /* 0x000fe80003800000 */
[----:B------:R-:W-:-:S06]  /*1220*/  HFMA2.BF16_V2 R35, R44, 1, 1, R34 ;  /* 0x3f803f802c237831 */ /* 0x000fcc0000200022 */
[----:B------:R-:W2:Y:S02]  /*1230*/  ATOMG.E.CAS.STRONG.GPU PT, R35, [R26+-0x2], R34, R35 ;  /* 0xfffffe221a2373a9 */ /* 0x000ea400001ee123 */
[----:B--2---:R-:W-:Y:S01]  /*1240*/  ISETP.NE.AND P0, PT, R34, R35, PT ;  /* 0x000000232200720c */ /* 0x004fe20003f05270 */
[----:B------:R-:W-:-:S12]  /*1250*/  IMAD.MOV.U32 R34, RZ, RZ, R35 ;  /* 0x000000ffff227224 */ /* 0x000fd800078e0023 */
[----:B------:R-:W-:Y:S05]  /*1260*/  @P0 BRA `(.L_x_14) ;  /* 0xffffff9000000947 */ /* 0x000fea000383ffff */
.L_x_13:
[----:B------:R-:W-:Y:S05]  /*1270*/  BSYNC B1 ;  /* 0x0000000000017941 */ /* 0x000fea0003800000 */
.L_x_4:
[----:B------:R-:W-:Y:S05]  /*1280*/  BRA `(.L_x_15) ;  /* 0x000000a000007947 */ /* 0x000fea0003800000 */
.L_x_3:
[----:B------:R0:W5:Y:S01]  /*1290*/  LDG.E R34, [R26.64] ;  /* 0x000000061a227981 */ /* 0x000162000c1e1900 */
[----:B------:R-:W1:Y:S02]  /*12a0*/  I2F.RZ R35, RZ ;  /* 0x000000ff00237306 */ /* 0x000e64000020d400 */
[----:B01----:R-:W-:-:S06]  /*12b0*/  F2FP.BF16.PACK_AB.RZ R44, RZ, R35 ;  /* 0x00000023ff2c723e */ /* 0x003fcc00000190ff */
.L_x_16:
[----:B------:R-:W-:Y:S01]  /*12c0*/  PRMT R40, R40, 0x5410, R44 ;  /* 0x0000541028287816 */ /* 0x000fe2000000002c */
[----:B------:R-:W-:Y:S04]  /*12d0*/  YIELD ;  /* 0x0000000000007946 */ /* 0x000fe80003800000 */
[----:B-----5:R-:W-:-:S06]  /*12e0*/  HFMA2.BF16_V2 R35, R40, 1, 1, R34 ;  /* 0x3f803f8028237831 */ /* 0x020fcc0000200022 */
[----:B------:R-:W2:Y:S02]  /*12f0*/  ATOMG.E.CAS.STRONG.GPU PT, R35, [R26], R34, R35 ;  /* 0x000000221a2373a9 */ /* 0x000ea400001ee123 */
[----:B--2---:R-:W-:Y:S01]  /*1300*/  ISETP.NE.AND P0, PT, R34, R35, PT ;  /* 0x000000232200720c */ /* 0x004fe20003f05270 */
[----:B------:R-:W-:-:S12]  /*1310*/  IMAD.MOV.U32 R34, RZ, RZ, R35 ;  /* 0x000000ffff227224 */ /* 0x000fd800078e0023 */
[----:B------:R-:W-:Y:S05]  /*1320*/  @P0 BRA `(.L_x_16) ;  /* 0xffffff9000000947 */ /* 0x000fea000383ffff */
.L_x_15:
[----:B------:R-:W-:Y:S05]  /*1330*/  BSYNC B2 ;  /* 0x0000000000027941 */ /* 0x000fea0003800000 */
.L_x_2:
[----:B------:R-:W-:Y:S01]  /*1340*/  IADD3 R42, P0, R15, R42, RZ ;  /* 0x0000002a0f2a7210 */ /* 0x000fe20007f1e0ff */
[----:B------:R-:W-:Y:S01]  /*1350*/  BSSY B2, `(.L_x_17) ;  /* 0x0000069000027945 */ /* 0x000fe20003800000 */
[----:B------:R-:W-:Y:S02]  /*1360*/  PRMT R27, RZ, 0x5410, R2 ;  /* 0x00005410ff1b7816 */ /* 0x000fe40000000002 */
[----:B------:R-:W-:Y:S01]  /*1370*/  LEA R34, P3, R42, c[0x0][0x228], 0x1 ;  /* 0x00008a002a227a11 */ /* 0x000fe200078608ff */
[----:B------:R-:W-:Y:S01]  /*1380*/  IMAD.X R45, R6, 0x1, R45, P0 ;  /* 0x00000001062d7824 */ /* 0x000fe200000e062d */
[----:B------:R-:W-:Y:S01]  /*1390*/  ISETP.GT.U32.AND P2, PT, R9, R42, PT ;  /* 0x0000002a0900720c */ /* 0x000fe20003f44070 */
[----:B------:R-:W-:Y:S01]  /*13a0*/  FMUL.FTZ R40, R24, R27 ;  /* 0x0000001b18287220 */ /* 0x000fe20000410000 */
[----:B------:R-:W-:Y:S02]  /*13b0*/  LOP3.LUT R43, R34, 0x3, RZ, 0xc0, !PT ;  /* 0x00000003222b7812 */ /* 0x000fe400078ec0ff */
[----:B------:R-:W-:-:S02]  /*13c0*/  ISETP.GT.U32.AND.EX P2, PT, R8, R45, PT, P2 ;  /* 0x0000002d0800720c */ /* 0x000fc40003f44120 */
[----:B------:R-:W-:Y:S02]  /*13d0*/  ISETP.NE.U32.AND P0, PT, R43, RZ, PT ;  /* 0x000000ff2b00720c */ /* 0x000fe40003f05070 */
[----:B------:R-:W-:Y:S02]  /*13e0*/  SHF.L.U64.HI R26, R42, 0x1, R45 ;  /* 0x000000012a1a7819 */ /* 0x000fe4000001022d */
[----:B------:R-:W-:Y:S02]  /*13f0*/  ISETP.NE.AND.EX P0, PT, RZ, RZ, PT, P0 ;  /* 0x000000ffff00720c */ /* 0x000fe40003f05300 */
[----:B------:R-:W-:Y:S02]  /*1400*/  IADD3.X R35, R26, c[0x0][0x22c], RZ, P3, !PT ;  /* 0x00008b001a237a10 */ /* 0x000fe40001ffe4ff */
[----:B------:R-:W-:-:S09]  /*1410*/  F2FP.BF16.PACK_AB R40, RZ, R40 ;  /* 0x00000028ff28723e */ /* 0x000fd200000010ff */
        /* <DEDUP_REMOVED lines=19> */
.L_x_22:
[CC--:B------:R-:W-:Y:S02]  /*1550*/  PRMT R47, R43.reuse, R48.reuse, R42 ;  /* 0x000000302b2f7216 */ /* 0x0c0fe4000000002a */
[----:B------:R-:W-:-:S04]  /*1560*/  PRMT R45, R43, R48, R46 ;  /* 0x000000302b2d7216 */ /* 0x000fc8000000002e */
[----:B------:R-:W-:Y:S01]  /*1570*/  PRMT R44, R45, R48, RZ ;  /* 0x000000302d2c7216 */ /* 0x000fe200000000ff */
[----:B------:R-:W0:Y:S02]  /*1580*/  ATOMG.E.CAS.STRONG.GPU PT, R47, [R26], R45, R47 ;  /* 0x0000002d1a2f73a9 */ /* 0x000e2400001ee12f */
[----:B0-----:R-:W-:-:S04]  /*1590*/  PRMT R43, R47, R48, RZ ;  /* 0x000000302f2b7216 */ /* 0x001fc800000000ff */
[----:B------:R-:W-:Y:S01]  /*15a0*/  ISETP.NE.U32.AND P0, PT, R43, R44, PT ;  /* 0x0000002c2b00720c */ /* 0x000fe20003f05070 */
[----:B------:R-:W-:-:S12]  /*15b0*/  IMAD.MOV.U32 R43, RZ, RZ, R47 ;  /* 0x000000ffff2b7224 */ /* 0x000fd800078e002f */
[----:B------:R-:W-:Y:S05]  /*15c0*/  @P0 BRA `(.L_x_22) ;  /* 0xffffff8000000947 */ /* 0x000fea000383ffff */
[----:B------:R-:W-:Y:S05]  /*15d0*/  BSYNC B3 ;  /* 0x0000000000037941 */ /* 0x000fea0003800000 */
.L_x_21:
[----:B------:R-:W-:Y:S01]  /*15e0*/  SHF.R.U32.HI R43, RZ, R49, R47 ;  /* 0x00000031ff2b7219 */ /* 0x000fe2000001162f */
[----:B------:R-:W-:Y:S01]  /*15f0*/  BSSY B3, `(.L_x_23) ;  /* 0x0000021000037945 */ /* 0x000fe20003800000 */
[----:B------:R-:W-:Y:S02]  /*1600*/  PRMT R27, R46, 0x9910, RZ ;  /* 0x000099102e1b7816 */ /* 0x000fe400000000ff */
[----:B------:R-:W-:-:S04]  /*1610*/  PRMT R26, R43, 0x9910, RZ ;  /* 0x000099102b1a7816 */ /* 0x000fc800000000ff */
[----:B------:R-:W-:-:S13]  /*1620*/  ISETP.NE.AND P0, PT, R27, R26, PT ;  /* 0x0000001a1b00720c */ /* 0x000fda0003f05270 */
[----:B------:R-:W-:Y:S05]  /*1630*/  @!P0 BRA `(.L_x_24) ;  /* 0x000001c000008947 */ /* 0x000fea0003800000 */
.L_x_27:
[C---:B------:R-:W-:Y:S01]  /*1640*/  LOP3.LUT R26, R34.reuse, 0xfffffffd, RZ, 0xc0, !PT ;  /* 0xfffffffd221a7812 */ /* 0x040fe200078ec0ff */
[----:B------:R-:W-:Y:S01]  /*1650*/  IMAD.MOV.U32 R27, RZ, RZ, R35 ;  /* 0x000000ffff1b7224 */ /* 0x000fe200078e0023 */
[----:B------:R-:W-:Y:S01]  /*1660*/  LOP3.LUT R44, R34, 0x2, RZ, 0xc0, !PT ;  /* 0x00000002222c7812 */ /* 0x000fe200078ec0ff */
[----:B------:R-:W-:Y:S01]  /*1670*/  IMAD.MOV.U32 R45, RZ, RZ, 0x3254 ;  /* 0x00003254ff2d7424 */ /* 0x000fe200078e00ff */
[----:B------:R-:W-:Y:S01]  /*1680*/  HFMA2.BF16_V2 R49, R40.H0_H0, 1, 1, R43.H0_H0 ;  /* 0x3f803f8028317831 */ /* 0x000fe2000024082b */
[----:B------:R-:W-:Y:S01]  /*1690*/  YIELD ;  /* 0x0000000000007946 */ /* 0x000fe20003800000 */
[----:B------:R0:W1:Y:S01]  /*16a0*/  LDG.E R42, [R26] ;  /* 0x000000001a2a7381 */ /* 0x00006200001e0900 */
[C---:B------:R-:W-:Y:S01]  /*16b0*/  ISETP.EQ.U32.AND P0, PT, R44.reuse, RZ, PT ;  /* 0x000000ff2c00720c */ /* 0x040fe20003f02070 */
[----:B------:R-:W-:Y:S01]  /*16c0*/  IMAD.SHL.U32 R46, R44, 0x8, RZ ;  /* 0x000000082c2e7824 */ /* 0x000fe200078e00ff */
[----:B------:R-:W-:Y:S01]  /*16d0*/  BSSY B4, `(.L_x_25) ;  /* 0x000000c000047945 */ /* 0x000fe20003800000 */
[----:B------:R-:W-:-:S02]  /*16e0*/  LOP3.LUT R49, R49, 0xffff, RZ, 0xc0, !PT ;  /* 0x0000ffff31317812 */ /* 0x000fc400078ec0ff */
[----:B------:R-:W-:Y:S02]  /*16f0*/  SEL R44, R45, 0x5410, P0 ;  /* 0x000054102d2c7807 */ /* 0x000fe40000000000 */
[----:B------:R-:W-:Y:S02]  /*1700*/  LOP3.LUT R45, R43, 0xffff, RZ, 0xc0, !PT ;  /* 0x0000ffff2b2d7812 */ /* 0x000fe400078ec0ff */
.L_x_26:
        /* <DEDUP_REMOVED lines=9> */
.L_x_25:
[----:B------:R-:W-:Y:S02]  /*17a0*/  SHF.R.U32.HI R42, RZ, R46, R51 ;  /* 0x0000002eff2a7219 */ /* 0x000fe40000011633 */
[----:B0-----:R-:W-:Y:S02]  /*17b0*/  PRMT R27, R43, 0x9910, RZ ;  /* 0x000099102b1b7816 */ /* 0x001fe400000000ff */
[C---:B------:R-:W-:Y:S02]  /*17c0*/  PRMT R26, R42.reuse, 0x9910, RZ ;  /* 0x000099102a1a7816 */ /* 0x040fe400000000ff */
[----:B------:R-:W-:Y:S02]  /*17d0*/  PRMT R43, R42, 0x7610, R43 ;  /* 0x000076102a2b7816 */ /* 0x000fe4000000002b */
[----:B------:R-:W-:-:S13]  /*17e0*/  ISETP.NE.AND P0, PT, R27, R26, PT ;  /* 0x0000001a1b00720c */ /* 0x000fda0003f05270 */
[----:B------:R-:W-:Y:S05]  /*17f0*/  @P0 BRA `(.L_x_27) ;  /* 0xfffffe4000000947 */ /* 0x000fea000383ffff */
.L_x_24:
[----:B------:R-:W-:Y:S05]  /*1800*/  BSYNC B3 ;  /* 0x0000000000037941 */ /* 0x000fea0003800000 */
.L_x_23:
[----:B------:R-:W-:Y:S05]  /*1810*/  BRA `(.L_x_28) ;  /* 0x0000010000007947 */ /* 0x000fea0003800000 */
.L_x_20:
        /* <DEDUP_REMOVED lines=9> */
.L_x_29:
[----:B------:R-:W-:Y:S01]  /*18b0*/  PRMT R42, R42, 0x5410, R40 ;  /* 0x000054102a2a7816 */ /* 0x000fe20000000028 */
[----:B------:R-:W-:Y:S04]  /*18c0*/  YIELD ;  /* 0x0000000000007946 */ /* 0x000fe80003800000 */
[----:B------:R-:W-:-:S06]  /*18d0*/  HFMA2.BF16_V2 R27, R42, 1, 1, R26 ;  /* 0x3f803f802a1b7831 */ /* 0x000fcc000020001a */
[----:B------:R-:W2:Y:S02]  /*18e0*/  ATOMG.E.CAS.STRONG.GPU PT, R27, [R34+-0x2], R26, R27 ;  /* 0xfffffe1a221b73a9 */ /* 0x000ea400001ee11b */
[----:B--2---:R-:W-:Y:S01]  /*18f0*/  ISETP.NE.AND P0, PT, R26, R27, PT ;  /* 0x0000001b1a00720c */ /* 0x004fe20003f05270 */
[----:B------:R-:W-:-:S12]  /*1900*/  IMAD.MOV.U32 R26, RZ, RZ, R27 ;  /* 0x000000ffff1a7224 */ /* 0x000fd800078e001b */
[----:B------:R-:W-:Y:S05]  /*1910*/  @P0 BRA `(.L_x_29) ;  /* 0xffffff9000000947 */ /* 0x000fea000383ffff */
.L_x_28:
[----:B------:R-:W-:Y:S05]  /*1920*/  BSYNC B1 ;  /* 0x0000000000017941 */ /* 0x000fea0003800000 */
.L_x_19:
[----:B------:R-:W-:Y:S05]  /*1930*/  BRA `(.L_x_30) ;  /* 0x000000a000007947 */ /* 0x000fea0003800000 */
.L_x_18:
[----:B------:R0:W5:Y:S01]  /*1940*/  LDG.E R26, [R34.64] ;  /* 0x00000006221a7981 */ /* 0x000162000c1e1900 */
[----:B------:R-:W1:Y:S02]  /*1950*/  I2F.RZ R27, RZ ;  /* 0x000000ff001b7306 */ /* 0x000e64000020d400 */
[----:B01----:R-:W-:-:S06]  /*1960*/  F2FP.BF16.PACK_AB.RZ R42, RZ, R27 ;  /* 0x0000001bff2a723e */ /* 0x003fcc00000190ff */
.L_x_31:
[----:B------:R-:W-:Y:S01]  /*1970*/  PRMT R40, R40, 0x5410, R42 ;  /* 0x0000541028287816 */ /* 0x000fe2000000002a */
[----:B------:R-:W-:Y:S04]  /*1980*/  YIELD ;  /* 0x0000000000007946 */ /* 0x000fe80003800000 */
[----:B-----5:R-:W-:-:S06]  /*1990*/  HFMA2.BF16_V2 R27, R40, 1, 1, R26 ;  /* 0x3f803f80281b7831 */ /* 0x020fcc000020001a */
[----:B------:R-:W2:Y:S02]  /*19a0*/  ATOMG.E.CAS.STRONG.GPU PT, R27, [R34], R26, R27 ;  /* 0x0000001a221b73a9 */ /* 0x000ea400001ee11b */
[----:B--2---:R-:W-:Y:S01]  /*19b0*/  ISETP.NE.AND P0, PT, R26, R27, PT ;  /* 0x0000001b1a00720c */ /* 0x004fe20003f05270 */
[----:B------:R-:W-:-:S12]  /*19c0*/  IMAD.MOV.U32 R26, RZ, RZ, R27 ;  /* 0x000000ffff1a7224 */ /* 0x000fd800078e001b */
[----:B------:R-:W-:Y:S05]  /*19d0*/  @P0 BRA `(.L_x_31) ;  /* 0xffffff9000000947 */ /* 0x000fea000383ffff */
.L_x_30:
[----:B------:R-:W-:Y:S05]  /*19e0*/  BSYNC B2 ;  /* 0x0000000000027941 */ /* 0x000fea0003800000 */
.L_x_17:
[----:B------:R-:W-:Y:S01]  /*19f0*/  IADD3 R29, P0, R14, R28, RZ ;  /* 0x0000001c0e1d7210 */ /* 0x000fe20007f1e0ff */
[----:B------:R-:W-:Y:S04]  /*1a00*/  BSSY B2, `(.L_x_32) ;  /* 0x000006e000027945 */ /* 0x000fe80003800000 */
[----:B------:R-:W-:Y:S02]  /*1a10*/  IMAD.X R38, R4, 0x1, R38, P0 ;  /* 0x0000000104267824 */ /* 0x000fe400000e0626 */
[----:B------:R-:W-:-:S04]  /*1a20*/  IMAD.WIDE.U32 R34, R29, c[0x0][0x1a0], RZ ;  /* 0x000068001d227a25 */ /* 0x000fc800078e00ff */
[----:B------:R-:W-:Y:S01]  /*1a30*/  IMAD R38, R38, c[0x0][0x1a0], RZ ;  /* 0x0000680026267a24 */ /* 0x000fe200078e02ff */
[----:B------:R-:W-:-:S03]  /*1a40*/  IADD3 R26, P2, R37, R34, RZ ;  /* 0x00000022251a7210 */ /* 0x000fc60007f5e0ff */
[----:B------:R-:W-:Y:S01]  /*1a50*/  IMAD R43, R18, R29, R38 ;  /* 0x0000001d122b7224 */ /* 0x000fe200078e0226 */
[----:B------:R-:W-:Y:S02]  /*1a60*/  LEA R28, P3, R26, c[0x0][0x228], 0x1 ;  /* 0x00008a001a1c7a11 */ /* 0x000fe400078608ff */
[----:B------:R-:W-:Y:S01]  /*1a70*/  PRMT R29, RZ, 0x5410, R2 ;  /* 0x00005410ff1d7816 */ /* 0x000fe20000000002 */
[----:B------:R-:W-:Y:S01]  /*1a80*/  IMAD.IADD R43, R35, 0x1, R43 ;  /* 0x00000001232b7824 */ /* 0x000fe200078e022b */
[----:B------:R-:W-:-:S03]  /*1a90*/  LOP3.LUT R42, R28, 0x3, RZ, 0xc0, !PT ;  /* 0x000000031c2a7812 */ /* 0x000fc600078ec0ff */
[----:B------:R-:W-:Y:S01]  /*1aa0*/  IMAD.X R27, R10, 0x1, R43, P2 ;  /* 0x000000010a1b7824 */ /* 0x000fe200010e062b */
[----:B------:R-:W-:Y:S01]  /*1ab0*/  ISETP.NE.U32.AND P0, PT, R42, RZ, PT ;  /* 0x000000ff2a00720c */ /* 0x000fe20003f05070 */
[----:B------:R-:W-:Y:S01]  /*1ac0*/  FMUL.FTZ R38, R22, R29 ;  /* 0x0000001d16267220 */ /* 0x000fe20000410000 */
[----:B------:R-:W-:Y:S02]  /*1ad0*/  ISETP.GT.U32.AND P2, PT, R9, R26, PT ;  /* 0x0000001a0900720c */ /* 0x000fe40003f44070 */
[----:B------:R-:W-:Y:S02]  /*1ae0*/  ISETP.NE.AND.EX P0, PT, RZ, RZ, PT, P0 ;  /* 0x000000ffff00720c */ /* 0x000fe40003f05300 */
[----:B------:R-:W-:Y:S02]  /*1af0*/  ISETP.GT.U32.AND.EX P2, PT, R8, R27, PT, P2 ;  /* 0x0000001b0800720c */ /* 0x000fe40003f44120 */
[----:B------:R-:W-:Y:S02]  /*1b00*/  SHF.L.U64.HI R40, R26, 0x1, R27 ;  /* 0x000000011a287819 */ /* 0x000fe4000001021b */
[----:B------:R-:W-:-:S02]  /*1b10*/  F2FP.BF16.PACK_AB R38, RZ, R38 ;  /* 0x00000026ff26723e */ /* 0x000fc400000010ff */
[----:B------:R-:W-:-:S07]  /*1b20*/  IADD3.X R29, R40, c[0x0][0x22c], RZ, P3, !PT ;  /* 0x00008b00281d7a10 */ /* 0x000fce0001ffe4ff */
        /* <DEDUP_REMOVED lines=19> */
.L_x_37:
        /* <DEDUP_REMOVED lines=8> */
.L_x_36:
[----:B------:R-:W-:Y:S01]  /*1ce0*/  SHF.R.U32.HI R45, RZ, R46, R42 ;  /* 0x0000002eff2d7219 */ /* 0x000fe2000001162a */
[----:B------:R-:W-:Y:S01]  /*1cf0*/  BSSY B3, `(.L_x_38) ;  /* 0x0000021000037945 */ /* 0x000fe20003800000 */
[----:B------:R-:W-:Y:S02]  /*1d00*/  PRMT R27, R53, 0x9910, RZ ;  /* 0x00009910351b7816 */ /* 0x000fe400000000ff */
[----:B------:R-:W-:-:S04]  /*1d10*/  PRMT R26, R45, 0x9910, RZ ;  /* 0x000099102d1a7816 */ /* 0x000fc800000000ff */
[----:B------:R-:W-:-:S13]  /*1d20*/  ISETP.NE.AND P0, PT, R27, R26, PT ;  /* 0x0000001a1b00720c */ /* 0x000fda0003f05270 */
[----:B------:R-:W-:Y:S05]  /*1d30*/  @!P0 BRA `(.L_x_39) ;  /* 0x000001c000008947 */ /* 0x000fea0003800000 */
.L_x_42:
        /* <DEDUP_REMOVED lines=13> */
.L_x_41:
        /* <DEDUP_REMOVED lines=9> */
.L_x_40:
[----:B------:R-:W-:Y:S02]  /*1ea0*/  SHF.R.U32.HI R40, RZ, R42, R53 ;  /* 0x0000002aff287219 */ /* 0x000fe40000011635 */
[----:B0-----:R-:W-:Y:S02]  /*1eb0*/  PRMT R27, R45, 0x9910, RZ ;  /* 0x000099102d1b7816 */ /* 0x001fe400000000ff */
[C---:B------:R-:W-:Y:S02]  /*1ec0*/  PRMT R26, R40.reuse, 0x9910, RZ ;  /* 0x00009910281a7816 */ /* 0x040fe400000000ff */
[----:B------:R-:W-:Y:S02]  /*1ed0*/  PRMT R45, R40, 0x7610, R45 ;  /* 0x00007610282d7816 */ /* 0x000fe4000000002d */
[----:B------:R-:W-:-:S13]  /*1ee0*/  ISETP.NE.AND P0, PT, R27, R26, PT ;  /* 0x0000001a1b00720c */ /* 0x000fda0003f05270 */
[----:B------:R-:W-:Y:S05]  /*1ef0*/  @P0 BRA `(.L_x_42) ;  /* 0xfffffe4000000947 */ /* 0x000fea000383ffff */
.L_x_39:
[----:B------:R-:W-:Y:S05]  /*1f00*/  BSYNC B3 ;  /* 0x0000000000037941 */ /* 0x000fea0003800000 */
.L_x_38:
[----:B------:R-:W-:Y:S05]  /*1f10*/  BRA `(.L_x_43) ;  /* 0x0000010000007947 */ /* 0x000fea0003800000 */
.L_x_35:
        /* <DEDUP_REMOVED lines=9> */
.L_x_44:
[----:B------:R-:W-:Y:S01]  /*1fb0*/  PRMT R40, R40, 0x5410, R38 ;  /* 0x0000541028287816 */ /* 0x000fe20000000026 */
[----:B------:R-:W-:Y:S04]  /*1fc0*/  YIELD ;  /* 0x0000000000007946 */ /* 0x000fe80003800000 */
[----:B------:R-:W-:-:S06]  /*1fd0*/  HFMA2.BF16_V2 R27, R40, 1, 1, R26 ;  /* 0x3f803f80281b7831 */ /* 0x000fcc000020001a */
[----:B------:R-:W2:Y:S02]  /*1fe0*/  ATOMG.E.CAS.STRONG.GPU PT, R27, [R28+-0x2], R26, R27 ;  /* 0xfffffe1a1c1b73a9 */ /* 0x000ea400001ee11b */
[----:B--2---:R-:W-:Y:S01]  /*1ff0*/  ISETP.NE.AND P0, PT, R26, R27, PT ;  /* 0x0000001b1a00720c */ /* 0x004fe20003f05270 */
[----:B------:R-:W-:-:S12]  /*2000*/  IMAD.MOV.U32 R26, RZ, RZ, R27 ;  /* 0x000000ffff1a7224 */ /* 0x000fd800078e001b */
[----:B------:R-:W-:Y:S05]  /*2010*/  @P0 BRA `(.L_x_44) ;  /* 0xffffff9000000947 */ /* 0x000fea000383ffff */
.L_x_43:
[----:B------:R-:W-:Y:S05]  /*2020*/  BSYNC B1 ;  /* 0x0000000000017941 */ /* 0x000fea0003800000 */
.L_x_34:
[----:B------:R-:W-:Y:S05]  /*2030*/  BRA `(.L_x_45) ;  /* 0x000000a000007947 */ /* 0x000fea0003800000 */
.L_x_33:
[----:B------:R0:W5:Y:S01]  /*2040*/  LDG.E R26, [R28.64] ;  /* 0x000000061c1a7981 */ /* 0x000162000c1e1900 */
[----:B------:R-:W1:Y:S02]  /*2050*/  I2F.RZ R27, RZ ;  /* 0x000000ff001b7306 */ /* 0x000e64000020d400 */
[----:B01----:R-:W-:-:S06]  /*2060*/  F2FP.BF16.PACK_AB.RZ R40, RZ, R27 ;  /* 0x0000001bff28723e */ /* 0x003fcc00000190ff */
.L_x_46:
[----:B------:R-:W-:Y:S01]  /*2070*/  PRMT R38, R38, 0x5410, R40 ;  /* 0x0000541026267816 */ /* 0x000fe20000000028 */
[----:B------:R-:W-:Y:S04]  /*2080*/  YIELD ;  /* 0x0000000000007946 */ /* 0x000fe80003800000 */
[----:B-----5:R-:W-:-:S06]  /*2090*/  HFMA2.BF16_V2 R27, R38, 1, 1, R26 ;  /* 0x3f803f80261b7831 */ /* 0x020fcc000020001a */
[----:B------:R-:W2:Y:S02]  /*20a0*/  ATOMG.E.CAS.STRONG.GPU PT, R27, [R28], R26, R27 ;  /* 0x0000001a1c1b73a9 */ /* 0x000ea400001ee11b */
[----:B--2---:R-:W-:Y:S01]  /*20b0*/  ISETP.NE.AND P0, PT, R26, R27, PT ;  /* 0x0000001b1a00720c */ /* 0x004fe20003f05270 */
[----:B------:R-:W-:-:S12]  /*20c0*/  IMAD.MOV.U32 R26, RZ, RZ, R27 ;  /* 0x000000ffff1a7224 */ /* 0x000fd800078e001b */
[----:B------:R-:W-:Y:S05]  /*20d0*/  @P0 BRA `(.L_x_46) ;  /* 0xffffff9000000947 */ /* 0x000fea000383ffff */
.L_x_45:
[----:B------:R-:W-:Y:S05]  /*20e0*/  BSYNC B2 ;  /* 0x0000000000027941 */ /* 0x000fea0003800000 */
.L_x_32:
        /* <DEDUP_REMOVED lines=33> */
.L_x_52:
        /* <DEDUP_REMOVED lines=9> */
.L_x_51:
[----:B------:R-:W-:Y:S01]  /*2390*/  SHF.R.U32.HI R35, RZ, R42, R45 ;  /* 0x0000002aff237219 */ /* 0x000fe2000001162d */
[----:B------:R-:W-:Y:S01]  /*23a0*/  BSSY B3, `(.L_x_53) ;  /* 0x0000021000037945 */ /* 0x000fe20003800000 */
[----:B------:R-:W-:Y:S02]  /*23b0*/  PRMT R27, R49, 0x9910, RZ ;  /* 0x00009910311b7816 */ /* 0x000fe400000000ff */
[----:B------:R-:W-:-:S04]  /*23c0*/  PRMT R26, R35, 0x9910, RZ ;  /* 0x00009910231a7816 */ /* 0x000fc800000000ff */
[----:B------:R-:W-:-:S13]  /*23d0*/  ISETP.NE.AND P0, PT, R27, R26, PT ;  /* 0x0000001a1b00720c */ /* 0x000fda0003f05270 */
[----:B------:R-:W-:Y:S05]  /*23e0*/  @!P0 BRA `(.L_x_54) ;  /* 0x000001c000008947 */ /* 0x000fea0003800000 */
.L_x_57:
        /* <DEDUP_REMOVED lines=9> */
[----:B------:R-:W-:Y:S01]  /*2480*/  LOP3.LUT R43, R35, 0xffff, RZ, 0xc0, !PT ;  /* 0x0000ffff232b7812 */ /* 0x000fe200078ec0ff */
[----:B------:R-:W-:Y:S01]  /*2490*/  IMAD.SHL.U32 R40, R40, 0x8, RZ ;  /* 0x0000000828287824 */ /* 0x000fe200078e00ff */
[----:B------:R-:W-:-:S02]  /*24a0*/  LOP3.LUT R47, R47, 0xffff, RZ, 0xc0, !PT ;  /* 0x0000ffff2f2f7812 */ /* 0x000fc400078ec0ff */
[----:B------:R-:W-:-:S04]  /*24b0*/  SEL R42, R42, 0x5410, P0 ;  /* 0x000054102a2a7807 */ /* 0x000fc80000000000 */
.L_x_56:
        /* <DEDUP_REMOVED lines=9> */
.L_x_55:
[----:B------:R-:W-:Y:S02]  /*2550*/  SHF.R.U32.HI R38, RZ, R40, R49 ;  /* 0x00000028ff267219 */ /* 0x000fe40000011631 */
[----:B0-----:R-:W-:Y:S02]  /*2560*/  PRMT R27, R35, 0x9910, RZ ;  /* 0x00009910231b7816 */ /* 0x001fe400000000ff */
[C---:B------:R-:W-:Y:S02]  /*2570*/  PRMT R26, R38.reuse, 0x9910, RZ ;  /* 0x00009910261a7816 */ /* 0x040fe400000000ff */
[----:B------:R-:W-:Y:S02]  /*2580*/  PRMT R35, R38, 0x7610, R35 ;  /* 0x0000761026237816 */ /* 0x000fe40000000023 */
[----:B------:R-:W-:-:S13]  /*2590*/  ISETP.NE.AND P0, PT, R27, R26, PT ;  /* 0x0000001a1b00720c */ /* 0x000fda0003f05270 */
[----:B------:R-:W-:Y:S05]  /*25a0*/  @P0 BRA `(.L_x_57) ;  /* 0xfffffe4000000947 */ /* 0x000fea000383ffff */
.L_x_54:
[----:B------:R-:W-:Y:S05]  /*25b0*/  BSYNC B3 ;  /* 0x0000000000037941 */ /* 0x000fea0003800000 */
.L_x_53:
[----:B------:R-:W-:Y:S05]  /*25c0*/  BRA `(.L_x_58) ;  /* 0x0000010000007947 */ /* 0x000fea0003800000 */
.L_x_50:
        /* <DEDUP_REMOVED lines=9> */
.L_x_59:
[----:B------:R-:W-:Y:S01]  /*2660*/  PRMT R35, R35, 0x5410, R34 ;  /* 0x0000541023237816 */ /* 0x000fe20000000022 */
[----:B------:R-:W-:Y:S04]  /*2670*/  YIELD ;  /* 0x0000000000007946 */ /* 0x000fe80003800000 */
[----:B------:R-:W-:-:S06]  /*2680*/  HFMA2.BF16_V2 R27, R35, 1, 1, R26 ;  /* 0x3f803f80231b7831 */ /* 0x000fcc000020001a */
[----:B------:R-:W2:Y:S02]  /*2690*/  ATOMG.E.CAS.STRONG.GPU PT, R27, [R28+-0x2], R26, R27 ;  /* 0xfffffe1a1c1b73a9 */ /* 0x000ea400001ee11b */
[----:B--2---:R-:W-:Y:S01]  /*26a0*/  ISETP.NE.AND P0, PT, R26, R27, PT ;  /* 0x0000001b1a00720c */ /* 0x004fe20003f05270 */
[----:B------:R-:W-:-:S12]  /*26b0*/  IMAD.MOV.U32 R26, RZ, RZ, R27 ;  /* 0x000000ffff1a7224 */ /* 0x000fd800078e001b */
[----:B------:R-:W-:Y:S05]  /*26c0*/  @P0 BRA `(.L_x_59) ;  /* 0xffffff9000000947 */ /* 0x000fea000383ffff */
.L_x_58:
[----:B------:R-:W-:Y:S05]  /*26d0*/  BSYNC B1 ;  /* 0x0000000000017941 */ /* 0x000fea0003800000 */
.L_x_49:
[----:B------:R-:W-:Y:S05]  /*26e0*/  BRA `(.L_x_60) ;  /* 0x000000a000007947 */ /* 0x000fea0003800000 */
.L_x_48:
[----:B------:R0:W5:Y:S01]  /*26f0*/  LDG.E R26, [R28.64] ;  /* 0x000000061c1a7981 */ /* 0x000162000c1e1900 */
[----:B------:R-:W1:Y:S02]  /*2700*/  I2F.RZ R27, RZ ;  /* 0x000000ff001b7306 */ /* 0x000e64000020d400 */
[----:B01----:R-:W-:-:S06]  /*2710*/  F2FP.BF16.PACK_AB.RZ R35, RZ, R27 ;  /* 0x0000001bff23723e */ /* 0x003fcc00000190ff */
.L_x_61:
[----:B------:R-:W-:Y:S01]  /*2720*/  PRMT R34, R34, 0x5410, R35 ;  /* 0x0000541022227816 */ /* 0x000fe20000000023 */
[----:B------:R-:W-:Y:S04]  /*2730*/  YIELD ;  /* 0x0000000000007946 */ /* 0x000fe80003800000 */
[----:B-----5:R-:W-:-:S06]  /*2740*/  HFMA2.BF16_V2 R27, R34, 1, 1, R26 ;  /* 0x3f803f80221b7831 */ /* 0x020fcc000020001a */
[----:B------:R-:W2:Y:S02]  /*2750*/  ATOMG.E.CAS.STRONG.GPU PT, R27, [R28], R26, R27 ;  /* 0x0000001a1c1b73a9 */ /* 0x000ea400001ee11b */
[----:B--2---:R-:W-:Y:S01]  /*2760*/  ISETP.NE.AND P0, PT, R26, R27, PT ;  /* 0x0000001b1a00720c */ /* 0x004fe20003f05270 */
[----:B------:R-:W-:-:S12]  /*2770*/  IMAD.MOV.U32 R26, RZ, RZ, R27 ;  /* 0x000000ffff1a7224 */ /* 0x000fd800078e001b */
[----:B------:R-:W-:Y:S05]  /*2780*/  @P0 BRA `(.L_x_61) ;  /* 0xffffff9000000947 */ /* 0x000fea000383ffff */
.L_x_60:
[----:B------:R-:W-:Y:S05]  /*2790*/  BSYNC B2 ;  /* 0x0000000000027941 */ /* 0x000fea0003800000 */
.L_x_47:
[----:B------:R-:W-:Y:S01]  /*27a0*/  IADD3 R30, P0, R12, R30, RZ ;  /* 0x0000001e0c1e7210 */ /* 0x000fe20007f1e0ff */
[----:B------:R-:W-:Y:S04]  /*27b0*/  BSSY B2, `(.L_x_62) ;  /* 0x0000074000027945 */ /* 0x000fe80003800000 */
[----:B------:R-:W-:Y:S02]  /*27c0*/  IMAD.X R0, R7, 0x1, R0, P0 ;  /* 0x0000000107007824 */ /* 0x000fe400000e0600 */
[----:B------:R-:W-:-:S04]  /*27d0*/  IMAD.WIDE.U32 R28, R30, c[0x0][0x198], RZ ;  /* 0x000066001e1c7a25 */ /* 0x000fc800078e00ff */
[----:B------:R-:W-:-:S04]  /*27e0*/  IMAD R27, R0, c[0x0][0x198], RZ ;  /* 0x00006600001b7a24 */ /* 0x000fc800078e02ff */
[----:B------:R-:W-:Y:S01]  /*27f0*/  IMAD R31, R30, UR4, R27 ;  /* 0x000000041e1f7c24 */ /* 0x000fe2000f8e021b */
[----:B------:R-:W-:-:S03]  /*2800*/  IADD3 R27, P0, R39, R28, RZ ;  /* 0x0000001c271b7210 */ /* 0x000fc60007f1e0ff */
[----:B------:R-:W-:Y:S01]  /*2810*/  IMAD.IADD R0, R29, 0x1, R31 ;  /* 0x000000011d007824 */ /* 0x000fe200078e021f */
[----:B------:R-:W-:Y:S01]  /*2820*/  PRMT R31, RZ, 0x5410, R2 ;  /* 0x00005410ff1f7816 */ /* 0x000fe20000000002 */
[----:B------:R-:W-:-:S04]  /*2830*/  IMAD.WIDE.U32 R34, R27, c[0x0][0x1a0], RZ ;  /* 0x000068001b227a25 */ /* 0x000fc800078e00ff */
[----:B------:R-:W-:Y:S01]  /*2840*/  IMAD.X R26, R11, 0x1, R0, P0 ;  /* 0x000000010b1a7824 */ /* 0x000fe200000e0600 */
[----:B------:R-:W-:Y:S01]  /*2850*/  IADD3 R40, P2, R37, R34, RZ ;  /* 0x0000002225287210 */ /* 0x000fe20007f5e0ff */
[----:B------:R-:W-:Y:S02]  /*2860*/  FMUL.FTZ R38, R20, R31 ;  /* 0x0000001f14267220 */ /* 0x000fe40000410000 */
[----:B------:R-:W-:Y:S01]  /*2870*/  IMAD R26, R26, c[0x0][0x1a0], RZ ;  /* 0x000068001a1a7a24 */ /* 0x000fe200078e02ff */
[----:B------:R-:W-:Y:S02]  /*2880*/  LEA R30, P3, R40, c[0x0][0x228], 0x1 ;  /* 0x00008a00281e7a11 */ /* 0x000fe400078608ff */
[----:B------:R-:W-:Y:S01]  /*2890*/  F2FP.BF16.PACK_AB R38, RZ, R38 ;  /* 0x00000026ff26723e */ /* 0x000fe200000010ff */
[----:B------:R-:W-:Y:S01]  /*28a0*/  IMAD R43, R18, R27, R26 ;  /* 0x0000001b122b7224 */ /* 0x000fe200078e021a */
[----:B------:R-:W-:-:S03]  /*28b0*/  LOP3.LUT R42, R30, 0x3, RZ, 0xc0, !PT ;  /* 0x000000031e2a7812 */ /* 0x000fc600078ec0ff */
[----:B------:R-:W-:Y:S01]  /*28c0*/  IMAD.IADD R43, R35, 0x1, R43 ;  /* 0x00000001232b7824 */ /* 0x000fe200078e022b */
[----:B------:R-:W-:-:S03]  /*28d0*/  ISETP.NE.U32.AND P0, PT, R42, RZ, PT ;  /* 0x000000ff2a00720c */ /* 0x000fc60003f05070 */
[----:B------:R-:W-:Y:S01]  /*28e0*/  IMAD.X R27, R10, 0x1, R43, P2 ;  /* 0x000000010a1b7824 */ /* 0x000fe200010e062b */
[----:B------:R-:W-:Y:S02]  /*28f0*/  ISETP.GT.U32.AND P2, PT, R9, R40, PT ;  /* 0x000000280900720c */ /* 0x000fe40003f44070 */
[----:B------:R-:W-:Y:S02]  /*2900*/  ISETP.NE.AND.EX P0, PT, RZ, RZ, PT, P0 ;  /* 0x000000ffff00720c */ /* 0x000fe40003f05300 */
[----:B------:R-:W-:Y:S02]  /*2910*/  ISETP.GT.U32.AND.EX P2, PT, R8, R27, PT, P2 ;  /* 0x0000001b0800720c */ /* 0x000fe40003f44120 */
[----:B------:R-:W-:-:S04]  /*2920*/  SHF.L.U64.HI R26, R40, 0x1, R27 ;  /* 0x00000001281a7819 */ /* 0x000fc8000001021b */
        /* <DEDUP_REMOVED lines=20> */
.L_x_67:
        /* <DEDUP_REMOVED lines=8> */
.L_x_66:
[----:B------:R-:W-:Y:S01]  /*2af0*/  SHF.R.U32.HI R45, RZ, R46, R42 ;  /* 0x0000002eff2d7219 */ /* 0x000fe2000001162a */
[----:B------:R-:W-:Y:S01]  /*2b00*/  BSSY B3, `(.L_x_68) ;  /* 0x0000021000037945 */ /* 0x000fe20003800000 */
[----:B------:R-:W-:Y:S02]  /*2b10*/  PRMT R27, R53, 0x9910, RZ ;  /* 0x00009910351b7816 */ /* 0x000fe400000000ff */
[----:B------:R-:W-:-:S04]  /*2b20*/  PRMT R26, R45, 0x9910, RZ ;  /* 0x000099102d1a7816 */ /* 0x000fc800000000ff */
[----:B------:R-:W-:-:S13]  /*2b30*/  ISETP.NE.AND P0, PT, R27, R26, PT ;  /* 0x0000001a1b00720c */ /* 0x000fda0003f05270 */
[----:B------:R-:W-:Y:S05]  /*2b40*/  @!P0 BRA `(.L_x_69) ;  /* 0x000001c000008947 */ /* 0x000fea0003800000 */
.L_x_72:
        /* <DEDUP_REMOVED lines=13> */
.L_x_71:
        /* <DEDUP_REMOVED lines=9> */
.L_x_70:
[----:B------:R-:W-:Y:S02]  /*2cb0*/  SHF.R.U32.HI R40, RZ, R42, R53 ;  /* 0x0000002aff287219 */ /* 0x000fe40000011635 */
[----:B0-----:R-:W-:Y:S02]  /*2cc0*/  PRMT R27, R45, 0x9910, RZ ;  /* 0x000099102d1b7816 */ /* 0x001fe400000000ff */
[C---:B------:R-:W-:Y:S02]  /*2cd0*/  PRMT R26, R40.reuse, 0x9910, RZ ;  /* 0x00009910281a7816 */ /* 0x040fe400000000ff */
[----:B------:R-:W-:Y:S02]  /*2ce0*/  PRMT R45, R40, 0x7610, R45 ;  /* 0x00007610282d7816 */ /* 0x000fe4000000002d */
[----:B------:R-:W-:-:S13]  /*2cf0*/  ISETP.NE.AND P0, PT, R27, R26, PT ;  /* 0x0000001a1b00720c */ /* 0x000fda0003f05270 */
[----:B------:R-:W-:Y:S05]  /*2d00*/  @P0 BRA `(.L_x_72) ;  /* 0xfffffe4000000947 */ /* 0x000fea000383ffff */
.L_x_69:
[----:B------:R-:W-:Y:S05]  /*2d10*/  BSYNC B3 ;  /* 0x0000000000037941 */ /* 0x000fea0003800000 */
.L_x_68:
[----:B------:R-:W-:Y:S05]  /*2d20*/  BRA `(.L_x_73) ;  /* 0x0000010000007947 */ /* 0x000fea0003800000 */
.L_x_65:
        /* <DEDUP_REMOVED lines=9> */
.L_x_74:
[----:B------:R-:W-:Y:S01]  /*2dc0*/  PRMT R40, R40, 0x5410, R38 ;  /* 0x0000541028287816 */ /* 0x000fe20000000026 */
[----:B------:R-:W-:Y:S04]  /*2dd0*/  YIELD ;  /* 0x0000000000007946 */ /* 0x000fe80003800000 */
[----:B------:R-:W-:-:S06]  /*2de0*/  HFMA2.BF16_V2 R27, R40, 1, 1, R26 ;  /* 0x3f803f80281b7831 */ /* 0x000fcc000020001a */
[----:B------:R-:W2:Y:S02]  /*2df0*/  ATOMG.E.CAS.STRONG.GPU PT, R27, [R30+-0x2], R26, R27 ;  /* 0xfffffe1a1e1b73a9 */ /* 0x000ea400001ee11b */
[----:B--2---:R-:W-:Y:S01]  /*2e00*/  ISETP.NE.AND P0, PT, R26, R27, PT ;  /* 0x0000001b1a00720c */ /* 0x004fe20003f05270 */
[----:B------:R-:W-:-:S12]  /*2e10*/  IMAD.MOV.U32 R26, RZ, RZ, R27 ;  /* 0x000000ffff1a7224 */ /* 0x000fd800078e001b */
[----:B------:R-:W-:Y:S05]  /*2e20*/  @P0 BRA `(.L_x_74) ;  /* 0xffffff9000000947 */ /* 0x000fea000383ffff */
.L_x_73:
[----:B------:R-:W-:Y:S05]  /*2e30*/  BSYNC B1 ;  /* 0x0000000000017941 */ /* 0x000fea0003800000 */
.L_x_64:
[----:B------:R-:W-:Y:S05]  /*2e40*/  BRA `(.L_x_75) ;  /* 0x000000a000007947 */ /* 0x000fea0003800000 */
.L_x_63:
[----:B------:R0:W5:Y:S01]  /*2e50*/  LDG.E R26, [R30.64] ;  /* 0x000000061e1a7981 */ /* 0x000162000c1e1900 */
[----:B------:R-:W1:Y:S02]  /*2e60*/  I2F.RZ R27, RZ ;  /* 0x000000ff001b7306 */ /* 0x000e64000020d400 */
[----:B01----:R-:W-:-:S06]  /*2e70*/  F2FP.BF16.PACK_AB.RZ R40, RZ, R27 ;  /* 0x0000001bff28723e */ /* 0x003fcc00000190ff */
.L_x_76:
[----:B------:R-:W-:Y:S01]  /*2e80*/  PRMT R38, R38, 0x5410, R40 ;  /* 0x0000541026267816 */ /* 0x000fe20000000028 */
[----:B------:R-:W-:Y:S04]  /*2e90*/  YIELD ;  /* 0x0000000000007946 */ /* 0x000fe80003800000 */
[----:B-----5:R-:W-:-:S06]  /*2ea0*/  HFMA2.BF16_V2 R27, R38, 1, 1, R26 ;  /* 0x3f803f80261b7831 */ /* 0x020fcc000020001a */
[----:B------:R-:W2:Y:S02]  /*2eb0*/  ATOMG.E.CAS.STRONG.GPU PT, R27, [R30], R26, R27 ;  /* 0x0000001a1e1b73a9 */ /* 0x000ea400001ee11b */
[----:B--2---:R-:W-:Y:S01]  /*2ec0*/  ISETP.NE.AND P0, PT, R26, R27, PT ;  /* 0x0000001b1a00720c */ /* 0x004fe20003f05270 */
[----:B------:R-:W-:-:S12]  /*2ed0*/  IMAD.MOV.U32 R26, RZ, RZ, R27 ;  /* 0x000000ffff1a7224 */ /* 0x000fd800078e001b */
[----:B------:R-:W-:Y:S05]  /*2ee0*/  @P0 BRA `(.L_x_76) ;  /* 0xffffff9000000947 */ /* 0x000fea000383ffff */
.L_x_75:
[----:B------:R-:W-:Y:S05]  /*2ef0*/  BSYNC B2 ;  /* 0x0000000000027941 */ /* 0x000fea0003800000 */
.L_x_62:
        /* <DEDUP_REMOVED lines=33> */
.L_x_82:
        /* <DEDUP_REMOVED lines=9> */
.L_x_81:
[----:B------:R-:W-:Y:S01]  /*31a0*/  SHF.R.U32.HI R35, RZ, R42, R45 ;  /* 0x0000002aff237219 */ /* 0x000fe2000001162d */
[----:B------:R-:W-:Y:S01]  /*31b0*/  BSSY B3, `(.L_x_83) ;  /* 0x0000021000037945 */ /* 0x000fe20003800000 */
[----:B------:R-:W-:Y:S02]  /*31c0*/  PRMT R27, R49, 0x9910, RZ ;  /* 0x00009910311b7816 */ /* 0x000fe400000000ff */
[----:B------:R-:W-:-:S04]  /*31d0*/  PRMT R26, R35, 0x9910, RZ ;  /* 0x00009910231a7816 */ /* 0x000fc800000000ff */
[----:B------:R-:W-:-:S13]  /*31e0*/  ISETP.NE.AND P0, PT, R27, R26, PT ;  /* 0x0000001a1b00720c */ /* 0x000fda0003f05270 */
[----:B------:R-:W-:Y:S05]  /*31f0*/  @!P0 BRA `(.L_x_84) ;  /* 0x000001c000008947 */ /* 0x000fea0003800000 */
.L_x_87:
        /* <DEDUP_REMOVED lines=13> */
.L_x_86:
        /* <DEDUP_REMOVED lines=9> */
.L_x_85:
[----:B------:R-:W-:Y:S02]  /*3360*/  SHF.R.U32.HI R38, RZ, R40, R49 ;  /* 0x00000028ff267219 */ /* 0x000fe40000011631 */
[----:B0-----:R-:W-:Y:S02]  /*3370*/  PRMT R27, R35, 0x9910, RZ ;  /* 0x00009910231b7816 */ /* 0x001fe400000000ff */
[C---:B------:R-:W-:Y:S02]  /*3380*/  PRMT R26, R38.reuse, 0x9910, RZ ;  /* 0x00009910261a7816 */ /* 0x040fe400000000ff */
[----:B------:R-:W-:Y:S02]  /*3390*/  PRMT R35, R38, 0x7610, R35 ;  /* 0x0000761026237816 */ /* 0x000fe40000000023 */
[----:B------:R-:W-:-:S13]  /*33a0*/  ISETP.NE.AND P0, PT, R27, R26, PT ;  /* 0x0000001a1b00720c */ /* 0x000fda0003f05270 */
[----:B------:R-:W-:Y:S05]  /*33b0*/  @P0 BRA `(.L_x_87) ;  /* 0xfffffe4000000947 */ /* 0x000fea000383ffff */
.L_x_84:
[----:B------:R-:W-:Y:S05]  /*33c0*/  BSYNC B3 ;  /* 0x0000000000037941 */ /* 0x000fea0003800000 */
.L_x_83:
[----:B------:R-:W-:Y:S05]  /*33d0*/  BRA `(.L_x_88) ;  /* 0x0000010000007947 */ /* 0x000fea0003800000 */
.L_x_80:
        /* <DEDUP_REMOVED lines=9> */
.L_x_89:
[----:B------:R-:W-:Y:S01]  /*3470*/  PRMT R35, R35, 0x5410, R34 ;  /* 0x0000541023237816 */ /* 0x000fe20000000022 */
[----:B------:R-:W-:Y:S04]  /*3480*/  YIELD ;  /* 0x0000000000007946 */ /* 0x000fe80003800000 */
[----:B------:R-:W-:-:S06]  /*3490*/  HFMA2.BF16_V2 R27, R35, 1, 1, R26 ;  /* 0x3f803f80231b7831 */ /* 0x000fcc000020001a */
[----:B------:R-:W2:Y:S02]  /*34a0*/  ATOMG.E.CAS.STRONG.GPU PT, R27, [R30+-0x2], R26, R27 ;  /* 0xfffffe1a1e1b73a9 */ /* 0x000ea400001ee11b */
[----:B--2---:R-:W-:Y:S01]  /*34b0*/  ISETP.NE.AND P0, PT, R26, R27, PT ;  /* 0x0000001b1a00720c */ /* 0x004fe20003f05270 */
[----:B------:R-:W-:-:S12]  /*34c0*/  IMAD.MOV.U32 R26, RZ, RZ, R27 ;  /* 0x000000ffff1a7224 */ /* 0x000fd800078e001b */
[----:B------:R-:W-:Y:S05]  /*34d0*/  @P0 BRA `(.L_x_89) ;  /* 0xffffff9000000947 */ /* 0x000fea000383ffff */
.L_x_88:
[----:B------:R-:W-:Y:S05]  /*34e0*/  BSYNC B1 ;  /* 0x0000000000017941 */ /* 0x000fea0003800000 */
.L_x_79:
[----:B------:R-:W-:Y:S05]  /*34f0*/  BRA `(.L_x_90) ;  /* 0x000000a000007947 */ /* 0x000fea0003800000 */
.L_x_78:
[----:B------:R0:W5:Y:S01]  /*3500*/  LDG.E R26, [R30.64] ;  /* 0x000000061e1a7981 */ /* 0x000162000c1e1900 */
[----:B------:R-:W1:Y:S02]  /*3510*/  I2F.RZ R27, RZ ;  /* 0x000000ff001b7306 */ /* 0x000e64000020d400 */
[----:B01----:R-:W-:-:S06]  /*3520*/  F2FP.BF16.PACK_AB.RZ R35, RZ, R27 ;  /* 0x0000001bff23723e */ /* 0x003fcc00000190ff */
.L_x_91:
[----:B------:R-:W-:Y:S01]  /*3530*/  PRMT R34, R34, 0x5410, R35 ;  /* 0x0000541022227816 */ /* 0x000fe20000000023 */
[----:B------:R-:W-:Y:S04]  /*3540*/  YIELD ;  /* 0x0000000000007946 */ /* 0x000fe80003800000 */
[----:B-----5:R-:W-:-:S06]  /*3550*/  HFMA2.BF16_V2 R27, R34, 1, 1, R26 ;  /* 0x3f803f80221b7831 */ /* 0x020fcc000020001a */
[----:B------:R-:W2:Y:S02]  /*3560*/  ATOMG.E.CAS.STRONG.GPU PT, R27, [R30], R26, R27 ;  /* 0x0000001a1e1b73a9 */ /* 0x000ea400001ee11b */
[----:B--2---:R-:W-:Y:S01]  /*3570*/  ISETP.NE.AND P0, PT, R26, R27, PT ;  /* 0x0000001b1a00720c */ /* 0x004fe20003f05270 */
[----:B------:R-:W-:-:S12]  /*3580*/  IMAD.MOV.U32 R26, RZ, RZ, R27 ;  /* 0x000000ffff1a7224 */ /* 0x000fd800078e001b */
[----:B------:R-:W-:Y:S05]  /*3590*/  @P0 BRA `(.L_x_91) ;  /* 0xffffff9000000947 */ /* 0x000fea000383ffff */
.L_x_90:
[----:B------:R-:W-:Y:S05]  /*35a0*/  BSYNC B2 ;  /* 0x0000000000027941 */ /* 0x000fea0003800000 */
.L_x_77:
        /* <DEDUP_REMOVED lines=39> */
.L_x_97:
        /* <DEDUP_REMOVED lines=8> */
.L_x_96:
[----:B------:R-:W-:Y:S01]  /*38a0*/  SHF.R.U32.HI R43, RZ, R42, R38 ;  /* 0x0000002aff2b7219 */ /* 0x000fe20000011626 */
[----:B------:R-:W-:Y:S01]  /*38b0*/  BSSY B3, `(.L_x_98) ;  /* 0x0000021000037945 */ /* 0x000fe20003800000 */
[----:B------:R-:W-:Y:S02]  /*38c0*/  PRMT R27, R51, 0x9910, RZ ;  /* 0x00009910331b7816 */ /* 0x000fe400000000ff */
[----:B------:R-:W-:-:S04]  /*38d0*/  PRMT R26, R43, 0x9910, RZ ;  /* 0x000099102b1a7816 */ /* 0x000fc800000000ff */
[----:B------:R-:W-:-:S13]  /*38e0*/  ISETP.NE.AND P0, PT, R27, R26, PT ;  /* 0x0000001a1b00720c */ /* 0x000fda0003f05270 */
[----:B------:R-:W-:Y:S05]  /*38f0*/  @!P0 BRA `(.L_x_99) ;  /* 0x000001c000008947 */ /* 0x000fea0003800000 */
.L_x_102:
        /* <DEDUP_REMOVED lines=13> */
.L_x_101:
        /* <DEDUP_REMOVED lines=9> */
.L_x_100:
[----:B------:R-:W-:Y:S02]  /*3a60*/  SHF.R.U32.HI R34, RZ, R38, R51 ;  /* 0x00000026ff227219 */ /* 0x000fe40000011633 */
[----:B0-----:R-:W-:Y:S02]  /*3a70*/  PRMT R27, R43, 0x9910, RZ ;  /* 0x000099102b1b7816 */ /* 0x001fe400000000ff */
[C---:B------:R-:W-:Y:S02]  /*3a80*/  PRMT R26, R34.reuse, 0x9910, RZ ;  /* 0x00009910221a7816 */ /* 0x040fe400000000ff */
[----:B------:R-:W-:Y:S02]  /*3a90*/  PRMT R43, R34, 0x7610, R43 ;  /* 0x00007610222b7816 */ /* 0x000fe4000000002b */
[----:B------:R-:W-:-:S13]  /*3aa0*/  ISETP.NE.AND P0, PT, R27, R26, PT ;  /* 0x0000001a1b00720c */ /* 0x000fda0003f05270 */
[----:B------:R-:W-:Y:S05]  /*3ab0*/  @P0 BRA `(.L_x_102) ;  /* 0xfffffe4000000947 */ /* 0x000fea000383ffff */
.L_x_99:
[----:B------:R-:W-:Y:S05]  /*3ac0*/  BSYNC B3 ;  /* 0x0000000000037941 */ /* 0x000fea0003800000 */
.L_x_98:
[----:B------:R-:W-:Y:S05]  /*3ad0*/  BRA `(.L_x_103) ;  /* 0x0000010000007947 */ /* 0x000fea0003800000 */
.L_x_95:
        /* <DEDUP_REMOVED lines=9> */
.L_x_104:
[----:B------:R-:W-:Y:S01]  /*3b70*/  PRMT R34, R34, 0x5410, R0 ;  /* 0x0000541022227816 */ /* 0x000fe20000000000 */
[----:B------:R-:W-:Y:S04]  /*3b80*/  YIELD ;  /* 0x0000000000007946 */ /* 0x000fe80003800000 */
[----:B------:R-:W-:-:S06]  /*3b90*/  HFMA2.BF16_V2 R27, R34, 1, 1, R26 ;  /* 0x3f803f80221b7831 */ /* 0x000fcc000020001a */
[----:B------:R-:W2:Y:S02]  /*3ba0*/  ATOMG.E.CAS.STRONG.GPU PT, R27, [R28+-0x2], R26, R27 ;  /* 0xfffffe1a1c1b73a9 */ /* 0x000ea400001ee11b */
[----:B--2---:R-:W-:Y:S01]  /*3bb0*/  ISETP.NE.AND P0, PT, R26, R27, PT ;  /* 0x0000001b1a00720c */ /* 0x004fe20003f05270 */
[----:B------:R-:W-:-:S12]  /*3bc0*/  IMAD.MOV.U32 R26, RZ, RZ, R27 ;  /* 0x000000ffff1a7224 */ /* 0x000fd800078e001b */
[----:B------:R-:W-:Y:S05]  /*3bd0*/  @P0 BRA `(.L_x_104) ;  /* 0xffffff9000000947 */ /* 0x000fea000383ffff */
.L_x_103:
[----:B------:R-:W-:Y:S05]  /*3be0*/  BSYNC B1 ;  /* 0x0000000000017941 */ /* 0x000fea0003800000 */
.L_x_94:
[----:B------:R-:W-:Y:S05]  /*3bf0*/  BRA `(.L_x_105) ;  /* 0x000000a000007947 */ /* 0x000fea0003800000 */
.L_x_93:
[----:B------:R0:W5:Y:S01]  /*3c00*/  LDG.E R26, [R28.64] ;  /* 0x000000061c1a7981 */ /* 0x000162000c1e1900 */
[----:B------:R-:W1:Y:S02]  /*3c10*/  I2F.RZ R27, RZ ;  /* 0x000000ff001b7306 */ /* 0x000e64000020d400 */
[----:B01----:R-:W-:-:S06]  /*3c20*/  F2FP.BF16.PACK_AB.RZ R34, RZ, R27 ;  /* 0x0000001bff22723e */ /* 0x003fcc00000190ff */
.L_x_106:
[----:B------:R-:W-:Y:S01]  /*3c30*/  PRMT R0, R0, 0x5410, R34 ;  /* 0x0000541000007816 */ /* 0x000fe20000000022 */
[----:B------:R-:W-:Y:S04]  /*3c40*/  YIELD ;  /* 0x0000000000007946 */ /* 0x000fe80003800000 */
[----:B-----5:R-:W-:-:S06]  /*3c50*/  HFMA2.BF16_V2 R27, R0, 1, 1, R26 ;  /* 0x3f803f80001b7831 */ /* 0x020fcc000020001a */
[----:B------:R-:W2:Y:S02]  /*3c60*/  ATOMG.E.CAS.STRONG.GPU PT, R27, [R28], R26, R27 ;  /* 0x0000001a1c1b73a9 */ /* 0x000ea400001ee11b */
[----:B--2---:R-:W-:Y:S01]  /*3c70*/  ISETP.NE.AND P0, PT, R26, R27, PT ;  /* 0x0000001b1a00720c */ /* 0x004fe20003f05270 */
[----:B------:R-:W-:-:S12]  /*3c80*/  IMAD.MOV.U32 R26, RZ, RZ, R27 ;  /* 0x000000ffff1a7224 */ /* 0x000fd800078e001b */
[----:B------:R-:W-:Y:S05]  /*3c90*/  @P0 BRA `(.L_x_106) ;  /* 0xffffff9000000947 */ /* 0x000fea000383ffff */
.L_x_105:
[----:B------:R-:W-:Y:S05]  /*3ca0*/  BSYNC B2 ;  /* 0x0000000000027941 */ /* 0x000fea0003800000 */
.L_x_92:
        /* <DEDUP_REMOVED lines=33> */
.L_x_112:
        /* <DEDUP_REMOVED lines=8> */
.L_x_111:
[----:B------:R-:W-:Y:S01]  /*3f40*/  SHF.R.U32.HI R31, RZ, R38, R30 ;  /* 0x00000026ff1f7219 */ /* 0x000fe2000001161e */
[----:B------:R-:W-:Y:S01]  /*3f50*/  BSSY B3, `(.L_x_113) ;  /* 0x0000021000037945 */ /* 0x000fe20003800000 */
[----:B------:R-:W-:Y:S02]  /*3f60*/  PRMT R29, R47, 0x9910, RZ ;  /* 0x000099102f1d7816 */ /* 0x000fe400000000ff */
[----:B------:R-:W-:-:S04]  /*3f70*/  PRMT R2, R31, 0x9910, RZ ;  /* 0x000099101f027816 */ /* 0x000fc800000000ff */
[----:B------:R-:W-:-:S13]  /*3f80*/  ISETP.NE.AND P0, PT, R29, R2, PT ;  /* 0x000000021d00720c */ /* 0x000fda0003f05270 */
[----:B------:R-:W-:Y:S05]  /*3f90*/  @!P0 BRA `(.L_x_114) ;  /* 0x000001c000008947 */ /* 0x000fea0003800000 */
.L_x_117:
        /* <DEDUP_REMOVED lines=13> */
.L_x_116:
        /* <DEDUP_REMOVED lines=9> */
.L_x_115:
[----:B0-----:R-:W-:Y:S02]  /*4100*/  SHF.R.U32.HI R28, RZ, R30, R47 ;  /* 0x0000001eff1c7219 */ /* 0x001fe4000001162f */
[----:B------:R-:W-:Y:S02]  /*4110*/  PRMT R29, R31, 0x9910, RZ ;  /* 0x000099101f1d7816 */ /* 0x000fe400000000ff */
[C---:B------:R-:W-:Y:S02]  /*4120*/  PRMT R2, R28.reuse, 0x9910, RZ ;  /* 0x000099101c027816 */ /* 0x040fe400000000ff */
[----:B------:R-:W-:Y:S02]  /*4130*/  PRMT R31, R28, 0x7610, R31 ;  /* 0x000076101c1f7816 */ /* 0x000fe4000000001f */
[----:B------:R-:W-:-:S13]  /*4140*/  ISETP.NE.AND P0, PT, R29, R2, PT ;  /* 0x000000021d00720c */ /* 0x000fda0003f05270 */
[----:B------:R-:W-:Y:S05]  /*4150*/  @P0 BRA `(.L_x_117) ;  /* 0xfffffe4000000947 */ /* 0x000fea000383ffff */
.L_x_114:
[----:B------:R-:W-:Y:S05]  /*4160*/  BSYNC B3 ;  /* 0x0000000000037941 */ /* 0x000fea0003800000 */
.L_x_113:
[----:B------:R-:W-:Y:S05]  /*4170*/  BRA `(.L_x_118) ;  /* 0x0000010000007947 */ /* 0x000fea0003800000 */
.L_x_110:
        /* <DEDUP_REMOVED lines=9> */
.L_x_119:
[----:B------:R-:W-:Y:S01]  /*4210*/  PRMT R2, R2, 0x5410, R0 ;  /* 0x0000541002027816 */ /* 0x000fe20000000000 */
[----:B------:R-:W-:Y:S04]  /*4220*/  YIELD ;  /* 0x0000000000007946 */ /* 0x000fe80003800000 */
[----:B------:R-:W-:-:S06]  /*4230*/  HFMA2.BF16_V2 R29, R2, 1, 1, R28 ;  /* 0x3f803f80021d7831 */ /* 0x000fcc000020001c */
[----:B------:R-:W2:Y:S02]  /*4240*/  ATOMG.E.CAS.STRONG.GPU PT, R29, [R26+-0x2], R28, R29 ;  /* 0xfffffe1c1a1d73a9 */ /* 0x000ea400001ee11d */
[----:B--2---:R-:W-:Y:S01]  /*4250*/  ISETP.NE.AND P0, PT, R28, R29, PT ;  /* 0x0000001d1c00720c */ /* 0x004fe20003f05270 */
[----:B------:R-:W-:-:S12]  /*4260*/  IMAD.MOV.U32 R28, RZ, RZ, R29 ;  /* 0x000000ffff1c7224 */ /* 0x000fd800078e001d */
[----:B------:R-:W-:Y:S05]  /*4270*/  @P0 BRA `(.L_x_119) ;  /* 0xffffff9000000947 */ /* 0x000fea000383ffff */
.L_x_118:
[----:B------:R-:W-:Y:S05]  /*4280*/  BSYNC B1 ;  /* 0x0000000000017941 */ /* 0x000fea0003800000 */
.L_x_109:
[----:B------:R-:W-:Y:S05]  /*4290*/  BRA `(.L_x_120) ;  /* 0x000000a000007947 */ /* 0x000fea0003800000 */
.L_x_108:
[----:B------:R0:W5:Y:S01]  /*42a0*/  LDG.E R28, [R26.64] ;  /* 0x000000061a1c7981 */ /* 0x000162000c1e1900 */
[----:B------:R-:W1:Y:S02]  /*42b0*/  I2F.RZ R2, RZ ;  /* 0x000000ff00027306 */ /* 0x000e64000020d400 */
[----:B01----:R-:W-:-:S06]  /*42c0*/  F2FP.BF16.PACK_AB.RZ R2, RZ, R2 ;  /* 0x00000002ff02723e */ /* 0x003fcc00000190ff */
.L_x_121:
[----:B------:R-:W-:Y:S01]  /*42d0*/  PRMT R0, R0, 0x5410, R2 ;  /* 0x0000541000007816 */ /* 0x000fe20000000002 */
[----:B------:R-:W-:Y:S04]  /*42e0*/  YIELD ;  /* 0x0000000000007946 */ /* 0x000fe80003800000 */
[----:B-----5:R-:W-:-:S06]  /*42f0*/  HFMA2.BF16_V2 R29, R0, 1, 1, R28 ;  /* 0x3f803f80001d7831 */ /* 0x020fcc000020001c */
[----:B------:R-:W2:Y:S02]  /*4300*/  ATOMG.E.CAS.STRONG.GPU PT, R29, [R26], R28, R29 ;  /* 0x0000001c1a1d73a9 */ /* 0x000ea400001ee11d */
[----:B--2---:R-:W-:Y:S01]  /*4310*/  ISETP.NE.AND P0, PT, R28, R29, PT ;  /* 0x0000001d1c00720c */ /* 0x004fe20003f05270 */
[----:B------:R-:W-:-:S12]  /*4320*/  IMAD.MOV.U32 R28, RZ, RZ, R29 ;  /* 0x000000ffff1c7224 */ /* 0x000fd800078e001d */
[----:B------:R-:W-:Y:S05]  /*4330*/  @P0 BRA `(.L_x_121) ;  /* 0xffffff9000000947 */ /* 0x000fea000383ffff */
.L_x_120:
[----:B------:R-:W-:Y:S05]  /*4340*/  BSYNC B2 ;  /* 0x0000000000027941 */ /* 0x000fea0003800000 */
.L_x_107:
[----:B------:R-:W-:Y:S01]  /*4350*/  @P1 CALL.REL.NOINC `(.L_x_122) ;  /* 0x0000001000001944 */ /* 0x000fe20003c00000 */
[----:B------:R-:W-:Y:S05]  /*4360*/  BRA `(.L_x_123) ;  /* 0xffffc6f000007947 */ /* 0x000fea000383ffff */
.L_x_122:
[----:B------:R-:W-:Y:S05]  /*4370*/  BSYNC B0 ;  /* 0x0000000000007941 */ /* 0x000fea0003800000 */
.L_x_1:
[----:B------:R-:W-:-:S04]  /*4380*/  IADD3 R16, R16, 0x1, RZ ;  /* 0x0000000110107810 */ /* 0x000fc80007ffe0ff */
[----:B------:R-:W-:-:S13]  /*4390*/  ISETP.GE.AND P0, PT, R16, c[0x0][0x180], PT ;  /* 0x0000600010007a0c */ /* 0x000fda0003f06270 */
[----:B------:R-:W-:Y:S01]  /*43a0*/  @P0 CALL.REL.NOINC `(.L_x_124) ;  /* 0x0000001000000944 */ /* 0x000fe20003c00000 */
[----:B------:R-:W-:Y:S05]  /*43b0*/  BRA `(.L_x_125) ;  /* 0xffffc65000007947 */ /* 0x000fea000383ffff */
.L_x_124:
[----:B------:R-:W-:Y:S05]  /*43c0*/  EXIT ;  /* 0x000000000000794d */ /* 0x000fea0003800000 */
.L_x_0:
[----:B------:R-:W-:-:S05]  /*43d0*/  IMAD.MOV.U32 R14, RZ, RZ, 0x1 ;  /* 0x00000001ff0e7424 */ /* 0x000fca00078e00ff */
[----:B------:R-:W-:-:S13]  /*43e0*/  ISETP.LE.AND P0, PT, R14, c[0x0][0x180], PT ;  /* 0x000060000e007a0c */ /* 0x000fda0003f03270 */
[----:B------:R-:W-:Y:S05]  /*43f0*/  @!P0 EXIT ;  /* 0x000000000000894d */ /* 0x000fea0003800000 */
[----:B------:R-:W-:-:S05]  /*4400*/  IMAD.MOV.U32 R10, RZ, RZ, c[0x0][0x188] ;  /* 0x00006200ff0a7624 */ /* 0x000fca00078e00ff */
[----:B------:R-:W-:-:S13]  /*4410*/  ISETP.GE.AND P0, PT, R10, 0x1, PT ;  /* 0x000000010a00780c */ /* 0x000fda0003f06270 */
[----:B------:R-:W-:Y:S05]  /*4420*/  @!P0 EXIT ;  /* 0x000000000000894d */ /* 0x000fea0003800000 */
[----:B------:R-:W-:Y:S01]  /*4430*/  SHF.R.S32.HI R2, RZ, 0x1f, R11 ;  /* 0x0000001fff027819 */ /* 0x000fe2000001140b */
[----:B------:R-:W-:Y:S01]  /*4440*/  IMAD.WIDE.U32 R6, R11, c[0x0][0x220], RZ ;  /* 0x000088000b067a25 */ /* 0x000fe200078e00ff */
[----:B------:R-:W-:-:S03]  /*4450*/  IADD3 R36, R10, -0x1, RZ ;  /* 0xffffffff0a247810 */ /* 0x000fc60007ffe0ff */
[C---:B------:R-:W-:Y:S02]  /*4460*/  IMAD R8, R2.reuse, c[0x0][0x220], RZ ;  /* 0x0000880002087a24 */ /* 0x040fe400078e02ff */
[----:B------:R-:W-:Y:S02]  /*4470*/  IMAD R2, R2, c[0x0][0x1c8], RZ ;  /* 0x0000720002027a24 */ /* 0x000fe400078e02ff */
[C---:B------:R-:W-:Y:S01]  /*4480*/  IMAD R9, R11.reuse, c[0x0][0x224], R8 ;  /* 0x000089000b097a24 */ /* 0x040fe200078e0208 */
[----:B------:R-:W-:Y:S01]  /*4490*/  SHF.R.S32.HI R8, RZ, 0x1f, R0 ;  /* 0x0000001fff087819 */ /* 0x000fe20000011400 */
[C---:B------:R-:W-:Y:S02]  /*44a0*/  IMAD R5, R11.reuse, c[0x0][0x1cc], R2 ;  /* 0x000073000b057a24 */ /* 0x040fe400078e0202 */
[----:B------:R-:W-:-:S04]  /*44b0*/  IMAD.WIDE.U32 R2, R11, c[0x0][0x1c8], RZ ;  /* 0x000072000b027a25 */ /* 0x000fc800078e00ff */
[----:B------:R-:W-:Y:S02]  /*44c0*/  IMAD.IADD R7, R7, 0x1, R9 ;  /* 0x0000000107077824 */ /* 0x000fe400078e0209 */
[----:B------:R-:W-:Y:S02]  /*44d0*/  IMAD.IADD R3, R3, 0x1, R5 ;  /* 0x0000000103037824 */ /* 0x000fe400078e0205 */
[C---:B------:R-:W-:Y:S02]  /*44e0*/  IMAD R9, R8.reuse, c[0x0][0x218], RZ ;  /* 0x0000860008097a24 */ /* 0x040fe400078e02ff */
[----:B------:R-:W-:Y:S02]  /*44f0*/  IMAD R5, R8, c[0x0][0x1c0], RZ ;  /* 0x0000700008057a24 */ /* 0x000fe400078e02ff */
[C---:B------:R-:W-:Y:S02]  /*4500*/  IMAD R9, R0.reuse, c[0x0][0x21c], R9 ;  /* 0x0000870000097a24 */ /* 0x040fe400078e0209 */
[----:B------:R-:W-:-:S02]  /*4510*/  IMAD R5, R0, c[0x0][0x1c4], R5 ;  /* 0x0000710000057a24 */ /* 0x000fc400078e0205 */
[----:B------:R-:W-:-:S04]  /*4520*/  IMAD.WIDE.U32 R6, R0, c[0x0][0x218], R6 ;  /* 0x0000860000067a25 */ /* 0x000fc800078e0006 */
[----:B------:R-:W-:Y:S01]  /*4530*/  IMAD.WIDE.U32 R2, R0, c[0x0][0x1c0], R2 ;  /* 0x0000700000027a25 */ /* 0x000fe200078e0002 */
[----:B------:R-:W-:-:S03]  /*4540*/  SHF.R.S32.HI R0, RZ, 0x1f, R4 ;  /* 0x0000001fff007819 */ /* 0x000fc60000011404 */
[----:B------:R-:W-:Y:S02]  /*4550*/  IMAD.IADD R9, R7, 0x1, R9 ;  /* 0x0000000107097824 */ /* 0x000fe400078e0209 */
[----:B------:R-:W-:Y:S02]  /*4560*/  IMAD.IADD R7, R3, 0x1, R5 ;  /* 0x0000000103077824 */ /* 0x000fe400078e0205 */
[C---:B------:R-:W-:Y:S02]  /*4570*/  IMAD R3, R0.reuse, c[0x0][0x1b8], RZ ;  /* 0x00006e0000037a24 */ /* 0x040fe400078e02ff */
[----:B------:R-:W-:Y:S01]  /*4580*/  IMAD R5, R0, c[0x0][0x210], RZ ;  /* 0x0000840000057a24 */ /* 0x000fe200078e02ff */
[----:B------:R-:W-:Y:S01]  /*4590*/  LOP3.LUT R0, R10, 0x3, RZ, 0xc0, !PT ;  /* 0x000000030a007812 */ /* 0x000fe200078ec0ff */
[----:B------:R-:W-:Y:S01]  /*45a0*/  IMAD.MOV.U32 R8, RZ, RZ, R6 ;  /* 0x000000ffff087224 */ /* 0x000fe200078e0006 */
[----:B------:R-:W-:Y:S01]  /*45b0*/  CS2R R10, SRZ ;  /* 0x00000000000a7805 */ /* 0x000fe2000001ff00 */
[----:B------:R-:W-:Y:S01]  /*45c0*/  IMAD.MOV.U32 R6, RZ, RZ, R2 ;  /* 0x000000ffff067224 */ /* 0x000fe200078e0002 */
[----:B------:R-:W-:Y:S01]  /*45d0*/  IADD3 R16, -R0, c[0x0][0x188], RZ ;  /* 0x0000620000107a10 */ /* 0x000fe20007ffe1ff */
[----:B------:R-:W-:-:S02]  /*45e0*/  IMAD.MOV.U32 R13, RZ, RZ, c[0x0][0x208] ;  /* 0x00008200ff0d7624 */ /* 0x000fc400078e00ff */
[C---:B------:R-:W-:Y:S02]  /*45f0*/  IMAD R19, R4.reuse, c[0x0][0x1bc], R3 ;  /* 0x00006f0004137a24 */ /* 0x040fe400078e0203 */
[----:B------:R-:W-:Y:S01]  /*4600*/  IMAD.MOV.U32 R15, RZ, RZ, c[0x0][0x1b0] ;  /* 0x00006c00ff0f7624 */ /* 0x000fe200078e00ff */
[-C--:B------:R-:W-:Y:S01]  /*4610*/  SHF.L.U64.HI R12, R13, R14.reuse, c[0x0][0x20c] ;  /* 0x000083000d0c7619 */ /* 0x080fe2000001020e */
[C---:B------:R-:W-:Y:S02]  /*4620*/  IMAD R17, R4.reuse, c[0x0][0x214], R5 ;  /* 0x0000850004117a24 */ /* 0x040fe400078e0205 */
[----:B------:R-:W-:Y:S01]  /*4630*/  IMAD.WIDE.U32 R2, R4, c[0x0][0x210], R8 ;  /* 0x0000840004027a25 */ /* 0x000fe200078e0008 */
[----:B------:R-:W-:-:S03]  /*4640*/  SHF.L.U64.HI R14, R15, R14, c[0x0][0x1b4] ;  /* 0x00006d000f0e7619 */ /* 0x000fc6000001020e */
[----:B------:R-:W-:-:S04]  /*4650*/  IMAD.WIDE.U32 R4, R4, c[0x0][0x1b8], R6 ;  /* 0x00006e0004047a25 */ /* 0x000fc800078e0006 */
[----:B------:R-:W-:Y:S02]  /*4660*/  IMAD.MOV.U32 R37, RZ, RZ, RZ ;  /* 0x000000ffff257224 */ /* 0x000fe400078e00ff */
[----:B------:R-:W-:Y:S02]  /*4670*/  IMAD.SHL.U32 R13, R13, 0x2, RZ ;  /* 0x000000020d0d7824 */ /* 0x000fe400078e00ff */
[----:B------:R-:W-:Y:S02]  /*4680*/  IMAD.SHL.U32 R15, R15, 0x2, RZ ;  /* 0x000000020f0f7824 */ /* 0x000fe400078e00ff */
[----:B------:R-:W-:Y:S02]  /*4690*/  IMAD.IADD R17, R17, 0x1, R3 ;  /* 0x0000000111117824 */ /* 0x000fe400078e0203 */
[----:B------:R-:W-:Y:S02]  /*46a0*/  IMAD.IADD R19, R5, 0x1, R19 ;  /* 0x0000000105137824 */ /* 0x000fe400078e0213 */
.L_x_133:
[----:B------:R-:W-:Y:S01]  /*46b0*/  ISETP.GE.U32.AND P0, PT, R36, 0x3, PT ;  /* 0x000000032400780c */ /* 0x000fe20003f06070 */
[----:B-1----:R-:W-:Y:S01]  /*46c0*/  IMAD.MOV.U32 R24, RZ, RZ, R2 ;  /* 0x000000ffff187224 */ /* 0x002fe200078e0002 */
[----:B------:R-:W-:Y:S01]  /*46d0*/  SHF.R.S32.HI R6, RZ, 0x1f, R11 ;  /* 0x0000001fff067819 */ /* 0x000fe2000001140b */
[----:B------:R-:W-:-:S02]  /*46e0*/  IMAD.MOV.U32 R25, RZ, RZ, R17 ;  /* 0x000000ffff197224 */ /* 0x000fc400078e0011 */
[----:B------:R-:W-:Y:S02]  /*46f0*/  IMAD.MOV.U32 R26, RZ, RZ, R4 ;  /* 0x000000ffff1a7224 */ /* 0x000fe400078e0004 */
[----:B------:R-:W-:Y:S02]  /*4700*/  IMAD.MOV.U32 R27, RZ, RZ, R19 ;  /* 0x000000ffff1b7224 */ /* 0x000fe400078e0013 */
[C---:B------:R-:W-:Y:S02]  /*4710*/  IMAD R18, R6.reuse, c[0x0][0x200], RZ ;  /* 0x0000800006127a24 */ /* 0x040fe400078e02ff */
[----:B------:R-:W-:Y:S02]  /*4720*/  IMAD R20, R6, c[0x0][0x1a8], RZ ;  /* 0x00006a0006147a24 */ /* 0x000fe400078e02ff */
[----:B------:R-:W-:-:S04]  /*4730*/  IMAD.WIDE.U32 R8, R11, c[0x0][0x200], R24 ;  /* 0x000080000b087a25 */ /* 0x000fc800078e0018 */
[----:B------:R-:W-:-:S04]  /*4740*/  IMAD.WIDE.U32 R6, R11, c[0x0][0x1a8], R26 ;  /* 0x00006a000b067a25 */ /* 0x000fc800078e001a */
[C---:B------:R-:W-:Y:S02]  /*4750*/  IMAD R23, R11.reuse, c[0x0][0x204], R18 ;  /* 0x000081000b177a24 */ /* 0x040fe400078e0212 */
[C---:B------:R-:W-:Y:S01]  /*4760*/  IMAD R21, R11.reuse, c[0x0][0x1ac], R20 ;  /* 0x00006b000b157a24 */ /* 0x040fe200078e0214 */
[----:B------:R-:W-:Y:S01]  /*4770*/  IADD3 R11, R11, 0x1, RZ ;  /* 0x000000010b0b7810 */ /* 0x000fe20007ffe0ff */
[----:B------:R-:W-:Y:S02]  /*4780*/  IMAD.MOV.U32 R18, RZ, RZ, RZ ;  /* 0x000000ffff127224 */ /* 0x000fe400078e00ff */
[----:B------:R-:W-:Y:S01]  /*4790*/  IMAD.IADD R23, R9, 0x1, R23 ;  /* 0x0000000109177824 */ /* 0x000fe200078e0217 */
[----:B------:R-:W-:Y:S01]  /*47a0*/  ISETP.GE.AND P1, PT, R11, c[0x0][0x180], PT ;  /* 0x000060000b007a0c */ /* 0x000fe20003f26270 */
[----:B------:R-:W-:Y:S01]  /*47b0*/  IMAD.IADD R21, R7, 0x1, R21 ;  /* 0x0000000107157824 */ /* 0x000fe200078e0215 */
[----:B0-----:R-:W-:Y:S05]  /*47c0*/  @!P0 BRA `(.L_x_126) ;  /* 0x00000d1000008947 */ /* 0x001fea0003800000 */
[----:B------:R-:W-:Y:S01]  /*47d0*/  ISETP.GT.AND P0, PT, R16, RZ, PT ;  /* 0x000000ff1000720c */ /* 0x000fe20003f04270 */
[----:B------:R-:W-:-:S02]  /*47e0*/  IMAD R29, R37, c[0x0][0x1a8], RZ ;  /* 0x00006a00251d7a24 */ /* 0x000fc400078e02ff */
[----:B------:R-:W-:Y:S02]  /*47f0*/  IMAD R31, R37, c[0x0][0x200], RZ ;  /* 0x00008000251f7a24 */ /* 0x000fe400078e02ff */
[----:B------:R-:W-:-:S04]  /*4800*/  IMAD.WIDE.U32 R26, R10, c[0x0][0x1a8], R26 ;  /* 0x00006a000a1a7a25 */ /* 0x000fc800078e001a */
[----:B------:R-:W-:Y:S01]  /*4810*/  IMAD R29, R10, c[0x0][0x1ac], R29 ;  /* 0x00006b000a1d7a24 */ /* 0x000fe200078e021d */
[----:B------:R-:W-:Y:S01]  /*4820*/  LEA R22, P2, R26, c[0x0][0x178], 0x1 ;  /* 0x00005e001a167a11 */ /* 0x000fe200078408ff */
[----:B------:R-:W-:-:S04]  /*4830*/  IMAD.WIDE.U32 R24, R10, c[0x0][0x200], R24 ;  /* 0x000080000a187a25 */ /* 0x000fc800078e0018 */
[----:B------:R-:W-:Y:S01]  /*4840*/  IMAD R31, R10, c[0x0][0x204], R31 ;  /* 0x000081000a1f7a24 */ /* 0x000fe200078e021f */
[----:B------:R-:W-:Y:S01]  /*4850*/  LEA R32, P3, R24, c[0x0][0x1d0], 0x1 ;  /* 0x0000740018207a11 */ /* 0x000fe200078608ff */
[----:B------:R-:W-:Y:S02]  /*4860*/  IMAD.IADD R29, R27, 0x1, R29 ;  /* 0x000000011b1d7824 */ /* 0x000fe400078e021d */
[----:B------:R-:W-:Y:S02]  /*4870*/  IMAD.IADD R27, R25, 0x1, R31 ;  /* 0x00000001191b7824 */ /* 0x000fe400078e021f */
[----:B------:R-:W-:Y:S01]  /*4880*/  IMAD.MOV.U32 R18, RZ, RZ, RZ ;  /* 0x000000ffff127224 */ /* 0x000fe200078e00ff */
[----:B------:R-:W-:Y:S01]  /*4890*/  LEA.HI.X R25, R26, c[0x0][0x17c], R29, 0x1, P2 ;  /* 0x00005f001a197a11 */ /* 0x000fe200010f0c1d */
[----:B------:R-:W-:Y:S01]  /*48a0*/  IMAD.MOV.U32 R20, RZ, RZ, R16 ;  /* 0x000000ffff147224 */ /* 0x000fe200078e0010 */
[----:B------:R-:W-:Y:S01]  /*48b0*/  LEA.HI.X R27, R24, c[0x0][0x1d4], R27, 0x1, P3 ;  /* 0x00007500181b7a11 */ /* 0x000fe200018f0c1b */
[----:B------:R-:W-:Y:S05]  /*48c0*/  @!P0 BRA `(.L_x_127) ;  /* 0x00000a3000008947 */ /* 0x000fea0003800000 */
[----:B------:R-:W-:Y:S02]  /*48d0*/  ISETP.GT.AND P2, PT, R20, 0xc, PT ;  /* 0x0000000c1400780c */ /* 0x000fe40003f44270 */
[----:B------:R-:W-:-:S11]  /*48e0*/  PLOP3.LUT P0, PT, PT, PT, PT, 0x80, 0x0 ;  /* 0x000000000000781c */ /* 0x000fd60003f0f070 */
[----:B------:R-:W-:Y:S05]  /*48f0*/  @!P2 BRA `(.L_x_128) ;  /* 0x000006700000a947 */ /* 0x000fea0003800000 */
[----:B------:R-:W-:Y:S02]  /*4900*/  PLOP3.LUT P0, PT, PT, PT, PT, 0x8, 0x0 ;  /* 0x000000000000781c */ /* 0x000fe40003f0e170 */
.L_x_129:
[----:B------:R-:W-:-:S05]  /*4910*/  IMAD.MOV.U32 R26, RZ, RZ, R32 ;  /* 0x000000ffff1a7224 */ /* 0x000fca00078e0020 */
[----:B0-----:R-:W2:Y:S01]  /*4920*/  LDG.E.U16 R39, [R26.64] ;  /* 0x000000061a277981 */ /* 0x001ea2000c1e1500 */
[----:B------:R-:W-:Y:S01]  /*4930*/  IADD3 R28, P2, R32, R13, RZ ;  /* 0x0000000d201c7210 */ /* 0x000fe20007f5e0ff */
[----:B------:R-:W-:-:S04]  /*4940*/  IMAD.MOV.U32 R24, RZ, RZ, R22 ;  /* 0x000000ffff187224 */ /* 0x000fc800078e0016 */
[----:B------:R-:W-:Y:S01]  /*4950*/  IMAD.X R29, R27, 0x1, R12, P2 ;  /* 0x000000011b1d7824 */ /* 0x000fe200010e060c */
[----:B------:R-:W-:Y:S01]  /*4960*/  IADD3 R30, P2, R22, R15, RZ ;  /* 0x0000000f161e7210 */ /* 0x000fe20007f5e0ff */
[----:B--2---:R0:W-:Y:S04]  /*4970*/  STG.E.U16 [R24.64], R39 ;  /* 0x0000002718007986 */ /* 0x0041e8000c101506 */
[----:B------:R-:W2:Y:S01]  /*4980*/  LDG.E.U16 R41, [R28.64] ;  /* 0x000000061c297981 */ /* 0x000ea2000c1e1500 */
[----:B------:R-:W-:Y:S01]  /*4990*/  IADD3 R32, P3, R28, R13, RZ ;  /* 0x0000000d1c207210 */ /* 0x000fe20007f7e0ff */
[----:B------:R-:W-:-:S04]  /*49a0*/  IMAD.X R31, R25, 0x1, R14, P2 ;  /* 0x00000001191f7824 */ /* 0x000fc800010e060e */
[----:B------:R-:W-:Y:S01]  /*49b0*/  IMAD.X R33, R29, 0x1, R12, P3 ;  /* 0x000000011d217824 */ /* 0x000fe200018e060c */
[----:B------:R-:W-:Y:S01]  /*49c0*/  IADD3 R26, P2, R30, R15, RZ ;  /* 0x0000000f1e1a7210 */ /* 0x000fe20007f5e0ff */
[----:B--2---:R1:W-:Y:S04]  /*49d0*/  STG.E.U16 [R30.64], R41 ;  /* 0x000000291e007986 */ /* 0x0043e8000c101506 */
[----:B------:R-:W2:Y:S01]  /*49e0*/  LDG.E.U16 R43, [R32.64] ;  /* 0x00000006202b7981 */ /* 0x000ea2000c1e1500 */
[----:B------:R-:W-:Y:S01]  /*49f0*/  IADD3 R34, P3, R32, R13, RZ ;  /* 0x0000000d20227210 */ /* 0x000fe20007f7e0ff */
[----:B------:R-:W-:-:S04]  /*4a00*/  IMAD.X R27, R31, 0x1, R14, P2 ;  /* 0x000000011f1b7824 */ /* 0x000fc800010e060e */
[----:B------:R-:W-:Y:S01]  /*4a10*/  IMAD.X R35, R33, 0x1, R12, P3 ;  /* 0x0000000121237824 */ /* 0x000fe200018e060c */
[----:B0-----:R-:W-:Y:S01]  /*4a20*/  IADD3 R24, P3, R26, R15, RZ ;  /* 0x0000000f1a187210 */ /* 0x001fe20007f7e0ff */
[----:B--2---:R0:W-:Y:S04]  /*4a30*/  STG.E.U16 [R26.64], R43 ;  /* 0x0000002b1a007986 */ /* 0x0041e8000c101506 */
[----:B------:R-:W2:Y:S01]  /*4a40*/  LDG.E.U16 R39, [R34.64] ;  /* 0x0000000622277981 */ /* 0x000ea2000c1e1500 */
[----:B------:R-:W-:Y:S01]  /*4a50*/  IADD3 R28, P2, R34, R13, RZ ;  /* 0x0000000d221c7210 */ /* 0x000fe20007f5e0ff */
[----:B------:R-:W-:-:S04]  /*4a60*/  IMAD.X R25, R27, 0x1, R14, P3 ;  /* 0x000000011b197824 */ /* 0x000fc800018e060e */
[----:B------:R-:W-:Y:S01]  /*4a70*/  IMAD.X R29, R35, 0x1, R12, P2 ;  /* 0x00000001231d7824 */ /* 0x000fe200010e060c */
[----:B-1----:R-:W-:Y:S01]  /*4a80*/  IADD3 R30, P2, R24, R15, RZ ;  /* 0x0000000f181e7210 */ /* 0x002fe20007f5e0ff */
        /* <DEDUP_REMOVED lines=60> */
[----:B--2---:R-:W-:Y:S04]  /*4e50*/  STG.E.U16 [R30.64], R41 ;  /* 0x000000291e007986 */ /* 0x004fe8000c101506 */
[----:B------:R-:W2:Y:S01]  /*4e60*/  LDG.E.U16 R43, [R32.64] ;  /* 0x00000006202b7981 */ /* 0x000ea2000c1e1500 */
[----:B------:R-:W-:Y:S01]  /*4e70*/  IADD3 R34, P3, R32, R13, RZ ;  /* 0x0000000d20227210 */ /* 0x000fe20007f7e0ff */
[----:B------:R-:W-:-:S04]  /*4e80*/  IMAD.X R27, R31, 0x1, R14, P2 ;  /* 0x000000011f1b7824 */ /* 0x000fc800010e060e */
[----:B------:R-:W-:Y:S01]  /*4e90*/  IMAD.X R35, R33, 0x1, R12, P3 ;  /* 0x0000000121237824 */ /* 0x000fe200018e060c */
[----:B------:R-:W-:Y:S01]  /*4ea0*/  IADD3 R28, P2, R26, R15, RZ ;  /* 0x0000000f1a1c7210 */ /* 0x000fe20007f5e0ff */
[----:B--2---:R1:W-:Y:S04]  /*4eb0*/  STG.E.U16 [R26.64], R43 ;  /* 0x0000002b1a007986 */ /* 0x0043e8000c101506 */
[----:B0-----:R-:W2:Y:S01]  /*4ec0*/  LDG.E.U16 R39, [R34.64] ;  /* 0x0000000622277981 */ /* 0x001ea2000c1e1500 */
[----:B------:R-:W-:Y:S01]  /*4ed0*/  IMAD.X R29, R27, 0x1, R14, P2 ;  /* 0x000000011b1d7824 */ /* 0x000fe200010e060e */
[----:B------:R-:W-:Y:S02]  /*4ee0*/  IADD3 R20, R20, -0x10, RZ ;  /* 0xfffffff014147810 */ /* 0x000fe40007ffe0ff */
[----:B------:R-:W-:-:S02]  /*4ef0*/  IADD3 R32, P3, R34, R13, RZ ;  /* 0x0000000d22207210 */ /* 0x000fc40007f7e0ff */
[----:B------:R-:W-:Y:S02]  /*4f00*/  ISETP.GT.AND P2, PT, R20, 0xc, PT ;  /* 0x0000000c1400780c */ /* 0x000fe40003f44270 */
[----:B------:R-:W-:Y:S01]  /*4f10*/  IADD3 R22, P4, R28, R15, RZ ;  /* 0x0000000f1c167210 */ /* 0x000fe20007f9e0ff */
[----:B-1----:R-:W-:Y:S01]  /*4f20*/  IMAD.X R27, R35, 0x1, R12, P3 ;  /* 0x00000001231b7824 */ /* 0x002fe200018e060c */
[----:B------:R-:W-:-:S03]  /*4f30*/  IADD3 R18, R18, 0x10, RZ ;  /* 0x0000001012127810 */ /* 0x000fc60007ffe0ff */
[----:B------:R-:W-:Y:S01]  /*4f40*/  IMAD.X R25, R29, 0x1, R14, P4 ;  /* 0x000000011d197824 */ /* 0x000fe200020e060e */
[----:B--2---:R0:W-:Y:S05]  /*4f50*/  STG.E.U16 [R28.64], R39 ;  /* 0x000000271c007986 */ /* 0x0041ea000c101506 */
[----:B------:R-:W-:Y:S05]  /*4f60*/  @P2 BRA `(.L_x_129) ;  /* 0xfffff9a000002947 */ /* 0x000fea000383ffff */
.L_x_128:
[----:B------:R-:W-:-:S13]  /*4f70*/  ISETP.GT.AND P2, PT, R20, 0x4, PT ;  /* 0x000000041400780c */ /* 0x000fda0003f44270 */
[----:B------:R-:W-:Y:S05]  /*4f80*/  @!P2 BRA `(.L_x_130) ;  /* 0x000003500000a947 */ /* 0x000fea0003800000 */
        /* <DEDUP_REMOVED lines=44> */
[----:B------:R-:W-:Y:S01]  /*5250*/  IMAD.X R31, R25, 0x1, R14, P0 ;  /* 0x00000001191f7824 */ /* 0x000fe200000e060e */
[----:B------:R-:W-:Y:S02]  /*5260*/  IADD3 R32, P2, R28, R13, RZ ;  /* 0x0000000d1c207210 */ /* 0x000fe40007f5e0ff */
[----:B------:R-:W-:-:S02]  /*5270*/  IADD3 R22, P3, R30, R15, RZ ;  /* 0x0000000f1e167210 */ /* 0x000fc40007f7e0ff */
[----:B------:R-:W-:Y:S01]  /*5280*/  PLOP3.LUT P0, PT, PT, PT, PT, 0x8, 0x0 ;  /* 0x000000000000781c */ /* 0x000fe20003f0e170 */
[----:B-1----:R-:W-:Y:S01]  /*5290*/  IMAD.X R27, R29, 0x1, R12, P2 ;  /* 0x000000011d1b7824 */ /* 0x002fe200010e060c */
[----:B------:R-:W-:Y:S01]  /*52a0*/  IADD3 R18, R18, 0x8, RZ ;  /* 0x0000000812127810 */ /* 0x000fe20007ffe0ff */
[----:B0-----:R-:W-:Y:S01]  /*52b0*/  IMAD.X R25, R31, 0x1, R14, P3 ;  /* 0x000000011f197824 */ /* 0x001fe200018e060e */
[----:B------:R-:W-:Y:S01]  /*52c0*/  IADD3 R20, R20, -0x8, RZ ;  /* 0xfffffff814147810 */ /* 0x000fe20007ffe0ff */
[----:B--2---:R0:W-:Y:S04]  /*52d0*/  STG.E.U16 [R30.64], R33 ;  /* 0x000000211e007986 */ /* 0x0041e8000c101506 */
.L_x_130:
[----:B------:R-:W-:-:S13]  /*52e0*/  ISETP.NE.OR P0, PT, R20, RZ, P0 ;  /* 0x000000ff1400720c */ /* 0x000fda0000705670 */
[----:B------:R-:W-:Y:S05]  /*52f0*/  @!P0 BRA `(.L_x_126) ;  /* 0x000001e000008947 */ /* 0x000fea0003800000 */
.L_x_127:
        /* <DEDUP_REMOVED lines=23> */
[----:B------:R-:W-:Y:S02]  /*5470*/  ISETP.NE.AND P0, PT, R20, RZ, PT ;  /* 0x000000ff1400720c */ /* 0x000fe40003f05270 */
[----:B------:R-:W-:Y:S01]  /*5480*/  IADD3 R22, P3, R28, R15, RZ ;  /* 0x0000000f1c167210 */ /* 0x000fe20007f7e0ff */
[----:B-1----:R-:W-:Y:S01]  /*5490*/  IMAD.X R27, R35, 0x1, R12, P2 ;  /* 0x00000001231b7824 */ /* 0x002fe200010e060c */
[----:B------:R-:W-:-:S03]  /*54a0*/  IADD3 R18, R18, 0x4, RZ ;  /* 0x0000000412127810 */ /* 0x000fc60007ffe0ff */
[----:B------:R-:W-:Y:S01]  /*54b0*/  IMAD.X R25, R29, 0x1, R14, P3 ;  /* 0x000000011d197824 */ /* 0x000fe200018e060e */
[----:B--2---:R0:W-:Y:S05]  /*54c0*/  STG.E.U16 [R28.64], R39 ;  /* 0x000000271c007986 */ /* 0x0041ea000c101506 */
[----:B0-----:R-:W-:Y:S05]  /*54d0*/  @P0 BRA `(.L_x_127) ;  /* 0xfffffe2000000947 */ /* 0x001fea000383ffff */
.L_x_126:
[----:B------:R-:W-:-:S13]  /*54e0*/  ISETP.NE.AND P0, PT, R0, RZ, PT ;  /* 0x000000ff0000720c */ /* 0x000fda0003f05270 */
[----:B------:R-:W-:Y:S05]  /*54f0*/  @!P0 BRA `(.L_x_131) ;  /* 0x0000035000008947 */ /* 0x000fea0003800000 */
[----:B------:R-:W-:Y:S01]  /*5500*/  SHF.R.S32.HI R7, RZ, 0x1f, R18 ;  /* 0x0000001fff077819 */ /* 0x000fe20000011412 */
[----:B------:R-:W-:-:S04]  /*5510*/  IMAD.MOV.U32 R22, RZ, RZ, R8 ;  /* 0x000000ffff167224 */ /* 0x000fc800078e0008 */
[----:B------:R-:W-:Y:S02]  /*5520*/  IMAD R25, R7, c[0x0][0x208], RZ ;  /* 0x0000820007197a24 */ /* 0x000fe400078e02ff */
[----:B------:R-:W-:-:S04]  /*5530*/  IMAD.WIDE.U32 R8, R18, c[0x0][0x208], R22 ;  /* 0x0000820012087a25 */ /* 0x000fc800078e0016 */
[----:B------:R-:W-:Y:S01]  /*5540*/  IMAD R25, R18, c[0x0][0x20c], R25 ;  /* 0x0000830012197a24 */ /* 0x000fe200078e0219 */
[----:B------:R-:W-:-:S03]  /*5550*/  LEA R24, P0, R8, c[0x0][0x1d0], 0x1 ;  /* 0x0000740008187a11 */ /* 0x000fc600078008ff */
[----:B------:R-:W-:-:S05]  /*5560*/  IMAD.IADD R9, R9, 0x1, R25 ;  /* 0x0000000109097824 */ /* 0x000fca00078e0219 */
[----:B------:R-:W-:-:S06]  /*5570*/  LEA.HI.X R25, R8, c[0x0][0x1d4], R9, 0x1, P0 ;  /* 0x0000750008197a11 */ /* 0x000fcc00000f0c09 */
[----:B------:R-:W2:Y:S01]  /*5580*/  LDG.E.U16 R25, [R24.64] ;  /* 0x0000000618197981 */ /* 0x000ea2000c1e1500 */
[----:B------:R-:W-:Y:S02]  /*5590*/  IMAD R9, R7, c[0x0][0x1b0], RZ ;  /* 0x00006c0007097a24 */ /* 0x000fe400078e02ff */
[----:B------:R-:W-:Y:S02]  /*55a0*/  IMAD.MOV.U32 R20, RZ, RZ, R6 ;  /* 0x000000ffff147224 */ /* 0x000fe400078e0006 */
[C---:B------:R-:W-:Y:S02]  /*55b0*/  IMAD R9, R18.reuse, c[0x0][0x1b4], R9 ;  /* 0x00006d0012097a24 */ /* 0x040fe400078e0209 */
[----:B------:R-:W-:-:S04]  /*55c0*/  IMAD.WIDE.U32 R6, R18, c[0x0][0x1b0], R20 ;  /* 0x00006c0012067a25 */ /* 0x000fc800078e0014 */
[----:B------:R-:W-:Y:S01]  /*55d0*/  IMAD.IADD R7, R7, 0x1, R9 ;  /* 0x0000000107077824 */ /* 0x000fe200078e0209 */
[----:B------:R-:W-:-:S04]  /*55e0*/  LEA R8, P0, R6, c[0x0][0x178], 0x1 ;  /* 0x00005e0006087a11 */ /* 0x000fc800078008ff */
[----:B------:R-:W-:Y:S02]  /*55f0*/  LEA.HI.X R9, R6, c[0x0][0x17c], R7, 0x1, P0 ;  /* 0x00005f0006097a11 */ /* 0x000fe400000f0c07 */
[----:B------:R-:W-:-:S03]  /*5600*/  ISETP.NE.AND P0, PT, R0, 0x1, PT ;  /* 0x000000010000780c */ /* 0x000fc60003f05270 */
[----:B--2---:R1:W-:Y:S10]  /*5610*/  STG.E.U16 [R8.64], R25 ;  /* 0x0000001908007986 */ /* 0x0043f4000c101506 */
[----:B------:R-:W-:Y:S05]  /*5620*/  @!P0 BRA `(.L_x_131) ;  /* 0x0000022000008947 */ /* 0x000fea0003800000 */
[----:B-1----:R-:W-:-:S04]  /*5630*/  IADD3 R25, R18, 0x1, RZ ;  /* 0x0000000112197810 */ /* 0x002fc80007ffe0ff */
[----:B------:R-:W-:Y:S01]  /*5640*/  SHF.R.S32.HI R24, RZ, 0x1f, R25 ;  /* 0x0000001fff187819 */ /* 0x000fe20000011419 */
[----:B------:R-:W-:-:S04]  /*5650*/  IMAD.WIDE.U32 R6, R25, c[0x0][0x208], R22 ;  /* 0x0000820019067a25 */ /* 0x000fc800078e0016 */
[----:B------:R-:W-:-:S04]  /*5660*/  IMAD R8, R24, c[0x0][0x208], RZ ;  /* 0x0000820018087a24 */ /* 0x000fc800078e02ff */
[----:B------:R-:W-:Y:S01]  /*5670*/  IMAD R9, R25, c[0x0][0x20c], R8 ;  /* 0x0000830019097a24 */ /* 0x000fe200078e0208 */
[----:B------:R-:W-:-:S03]  /*5680*/  LEA R8, P0, R6, c[0x0][0x1d0], 0x1 ;  /* 0x0000740006087a11 */ /* 0x000fc600078008ff */
[----:B------:R-:W-:-:S05]  /*5690*/  IMAD.IADD R7, R7, 0x1, R9 ;  /* 0x0000000107077824 */ /* 0x000fca00078e0209 */
[----:B------:R-:W-:-:S06]  /*56a0*/  LEA.HI.X R9, R6, c[0x0][0x1d4], R7, 0x1, P0 ;  /* 0x0000750006097a11 */ /* 0x000fcc00000f0c07 */
[----:B------:R-:W2:Y:S01]  /*56b0*/  LDG.E.U16 R9, [R8.64] ;  /* 0x0000000608097981 */ /* 0x000ea2000c1e1500 */
[----:B------:R-:W-:Y:S02]  /*56c0*/  IMAD R24, R24, c[0x0][0x1b0], RZ ;  /* 0x00006c0018187a24 */ /* 0x000fe400078e02ff */
[----:B------:R-:W-:-:S04]  /*56d0*/  IMAD.WIDE.U32 R6, R25, c[0x0][0x1b0], R20 ;  /* 0x00006c0019067a25 */ /* 0x000fc800078e0014 */
[----:B------:R-:W-:Y:S01]  /*56e0*/  IMAD R25, R25, c[0x0][0x1b4], R24 ;  /* 0x00006d0019197a24 */ /* 0x000fe200078e0218 */
[----:B------:R-:W-:-:S03]  /*56f0*/  LEA R24, P0, R6, c[0x0][0x178], 0x1 ;  /* 0x00005e0006187a11 */ /* 0x000fc600078008ff */
[----:B------:R-:W-:-:S05]  /*5700*/  IMAD.IADD R7, R7, 0x1, R25 ;  /* 0x0000000107077824 */ /* 0x000fca00078e0219 */
        /* <DEDUP_REMOVED lines=18> */
[----:B------:R-:W-:-:S05]  /*5830*/  LEA.HI.X R9, R20, c[0x0][0x17c], R9, 0x1, P0 ;  /* 0x00005f0014097a11 */ /* 0x000fca00000f0c09 */
[----:B--2---:R1:W-:Y:S02]  /*5840*/  STG.E.U16 [R8.64], R7 ;  /* 0x0000000708007986 */ /* 0x0043e4000c101506 */
.L_x_131:
[----:B------:R-:W-:-:S05]  /*5850*/  IADD3 R10, P0, R10, 0x1, RZ ;  /* 0x000000010a0a7810 */ /* 0x000fca0007f1e0ff */
[----:B------:R-:W-:Y:S01]  /*5860*/  IMAD.X R37, RZ, RZ, R37, P0 ;  /* 0x000000ffff257224 */ /* 0x000fe200000e0625 */
[----:B------:R-:W-:Y:S01]  /*5870*/  @P1 CALL.REL.NOINC `(.L_x_132) ;  /* 0x0000001000001944 */ /* 0x000fe20003c00000 */
[----:B------:R-:W-:Y:S05]  /*5880*/  BRA `(.L_x_133) ;  /* 0xffffee2000007947 */ /* 0x000fea000383ffff */
.L_x_132:
[----:B------:R-:W-:Y:S05]  /*5890*/  EXIT ;  /* 0x000000000000794d */ /* 0x000fea0003800000 */
.L_x_134:
[----:B------:R-:W-:-:S00]  /*58a0*/  BRA `(.L_x_134) ;  /* 0xfffffff000007947 */ /* 0x000fc0000383ffff */
[----:B------:R-:W-:-:S00]  /*58b0*/  NOP ;  /* 0x0000000000007918 */ /* 0x000fc00000000000 */
        /* <DEDUP_REMOVED lines=12> */
.L_x_341:


//--------------------- .text._ZN2at6native55_GLOBAL__N__c1b0da0d_22_UpSampleTrilinear3d_cu_efb54c9339upsample_trilinear3d_backward_out_frameIN3c104HalfEfEEviT0_S5_S5_bNS_27GenericPackedTensorAccessorIT_Lm5ENS_16DefaultPtrTraitsElEENS6_IKS7_Lm5ES8_lEEPS7_ --------------------------
	.section	.text._ZN2at6native55_GLOBAL__N__c1b0da0d_22_UpSampleTrilinear3d_cu_efb54c9339upsample_trilinear3d_backward_out_frameIN3c104HalfEfEEviT0_S5_S5_bNS_27GenericPackedTensorAccessorIT_Lm5ENS_16DefaultPtrTraitsElEENS6_IKS7_Lm5ES8_lEEPS7_,"ax",@progbits
	.sectioninfo	@"SHI_REGISTERS=121"
	.align	128
.text._ZN2at6native55_GLOBAL__N__c1b0da0d_22_UpSampleTrilinear3d_cu_efb54c9339upsample_trilinear3d_backward_out_frameIN3c104HalfEfEEviT0_S5_S5_bNS_27GenericPackedTensorAccessorIT_Lm5ENS_16DefaultPtrTraitsElEENS6_IKS7_Lm5ES8_lEEPS7_:
        .type           _ZN2at6native55_GLOBAL__N__c1b0da0d_22_UpSampleTrilinear3d_cu_efb54c9339upsample_trilinear3d_backward_out_frameIN3c104HalfEfEEviT0_S5_S5_bNS_27GenericPackedTensorAccessorIT_Lm5ENS_16DefaultPtrTraitsElEENS6_IKS7_Lm5ES8_lEEPS7_,@function
        .size           _ZN2at6native55_GLOBAL__N__c1b0da0d_22_UpSampleTrilinear3d_cu_efb54c9339upsample_trilinear3d_backward_out_frameIN3c104HalfEfEEviT0_S5_S5_bNS_27GenericPackedTensorAccessorIT_Lm5ENS_16DefaultPtrTraitsElEENS6_IKS7_Lm5ES8_lEEPS7_,(.L_x_342 - _ZN2at6native55_GLOBAL__N__c1b0da0d_22_UpSampleTrilinear3d_cu_efb54c9339upsample_trilinear3d_backward_out_frameIN3c104HalfEfEEviT0_S5_S5_bNS_27GenericPackedTensorAccessorIT_Lm5ENS_16DefaultPtrTraitsElEENS6_IKS7_Lm5ES8_lEEPS7_)
        .other          _ZN2at6native55_GLOBAL__N__c1b0da0d_22_UpSampleTrilinear3d_cu_efb54c9339upsample_trilinear3d_backward_out_frameIN3c104HalfEfEEviT0_S5_S5_bNS_27GenericPackedTensorAccessorIT_Lm5ENS_16DefaultPtrTraitsElEENS6_IKS7_Lm5ES8_lEEPS7_,@"STO_CUDA_ENTRY STV_DEFAULT"
_ZN2at6native55_GLOBAL__N__c1b0da0d_22_UpSampleTrilinear3d_cu_efb54c9339upsample_trilinear3d_backward_out_frameIN3c104HalfEfEEviT0_S5_S5_bNS_27GenericPackedTensorAccessorIT_Lm5ENS_16DefaultPtrTraitsElEENS6_IKS7_Lm5ES8_lEEPS7_:
[----:B------:R-:W-:Y:S02]  /*0000*/  IMAD.MOV.U32 R1, RZ, RZ, c[0x0][0x28] ;  /* 0x00000a00ff017624 */ /* 0x000fe400078e00ff */
[----:B------:R-:W0:Y:S04]  /*0010*/  S2R R0, SR_CTAID.X ;  /* 0x0000000000007919 */ /* 0x000e280000002500 */
[----:B------:R-:W0:Y:S02]  /*0020*/  S2R R3, SR_TID.X ;  /* 0x0000000000037919 */ /* 0x000e240000002100 */
[----:B0-----:R-:W-:-:S05]  /*0030*/  IMAD R0, R0, c[0x0][0x0], R3 ;  /* 0x0000000000007a24 */ /* 0x001fca00078e0203 */
[----:B------:R-:W-:-:S13]  /*0040*/  ISETP.GE.AND P0, PT, R0, c[0x0][0x160], PT ;  /* 0x0000580000007a0c */ /* 0x000fda0003f06270 */
[----:B------:R-:W-:Y:S05]  /*0050*/  @P0 EXIT ;  /* 0x000000000000094d */ /* 0x000fea0003800000 */
[----:B------:R-:W-:Y:S01]  /*0060*/  ULDC UR5, c[0x0][0x1f0] ;  /* 0x00007c0000057ab9 */ /* 0x000fe20000000800 */
[----:B------:R-:W-:Y:S01]  /*0070*/  IABS R8, R0 ;  /* 0x0000000000087213 */ /* 0x000fe20000000000 */
[----:B------:R-:W-:Y:S01]  /*0080*/  ULDC UR4, c[0x0][0x1f8] ;  /* 0x00007e0000047ab9 */ /* 0x000fe20000000800 */
[----:B------:R-:W-:Y:S01]  /*0090*/  IABS R9, c[0x0][0x1f8] ;  /* 0x00007e0000097a13 */ /* 0x000fe20000000000 */
[----:B------:R-:W-:Y:S02]  /*00a0*/  UIMAD UR4, UR5, UR4, URZ ;  /* 0x00000004050472a4 */ /* 0x000fe4000f8e023f */
[----:B------:R-:W-:Y:S02]  /*00b0*/  ULDC UR8, c[0x0][0x190] ;  /* 0x0000640000087ab9 */ /* 0x000fe40000000800 */
[----:B------:R-:W-:Y:S02]  /*00c0*/  ULDC UR6, c[0x0][0x1a0] ;  /* 0x0000680000067ab9 */ /* 0x000fe40000000800 */
[----:B------:R-:W-:Y:S01]  /*00d0*/  IMAD.U32 R7, RZ, RZ, UR4 ;  /* 0x00000004ff077e24 */ /* 0x000fe2000f8e00ff */
[----:B------:R-:W-:-:S04]  /*00e0*/  ULDC.64 UR16, c[0x0][0x118] ;  /* 0x0000460000107ab9 */ /* 0x000fc80000000a00 */
[-C--:B------:R-:W-:Y:S02]  /*00f0*/  IABS R6, R7.reuse ;  /* 0x0000000700067213 */ /* 0x080fe40000000000 */
[----:B------:R-:W-:Y:S02]  /*0100*/  IABS R7, R7 ;  /* 0x0000000700077213 */ /* 0x000fe40000000000 */
[----:B------:R-:W0:Y:S03]  /*0110*/  I2F.RP R4, R6 ;  /* 0x0000000600047306 */ /* 0x000e260000209400 */
[----:B------:R-:W-:-:S05]  /*0120*/  IMAD.MOV R7, RZ, RZ, -R7 ;  /* 0x000000ffff077224 */ /* 0x000fca00078e0a07 */
[----:B0-----:R-:W0:Y:S02]  /*0130*/  MUFU.RCP R4, R4 ;  /* 0x0000000400047308 */ /* 0x001e240000001000 */
[----:B0-----:R-:W-:-:S06]  /*0140*/  IADD3 R2, R4, 0xffffffe, RZ ;  /* 0x0ffffffe04027810 */ /* 0x001fcc0007ffe0ff */
[----:B------:R-:W0:Y:S08]  /*0150*/  I2F.RP R4, R9 ;  /* 0x0000000900047306 */ /* 0x000e300000209400 */
[----:B------:R1:W2:Y:S08]  /*0160*/  F2I.FTZ.U32.TRUNC.NTZ R3, R2 ;  /* 0x0000000200037305 */ /* 0x0002b0000021f000 */
[----:B0-----:R-:W0:Y:S01]  /*0170*/  MUFU.RCP R4, R4 ;  /* 0x0000000400047308 */ /* 0x001e220000001000 */
[----:B-1----:R-:W-:-:S02]  /*0180*/  IMAD.MOV.U32 R2, RZ, RZ, RZ ;  /* 0x000000ffff027224 */ /* 0x002fc400078e00ff */
[----:B--2---:R-:W-:-:S04]  /*0190*/  IMAD.MOV R5, RZ, RZ, -R3 ;  /* 0x000000ffff057224 */ /* 0x004fc800078e0a03 */
[----:B------:R-:W-:-:S04]  /*01a0*/  IMAD R5, R5, R6, RZ ;  /* 0x0000000605057224 */ /* 0x000fc800078e02ff */
[----:B------:R-:W-:-:S04]  /*01b0*/  IMAD.HI.U32 R3, R3, R5, R2 ;  /* 0x0000000503037227 */ /* 0x000fc800078e0002 */
[----:B------:R-:W-:-:S04]  /*01c0*/  IMAD.MOV.U32 R5, RZ, RZ, R8 ;  /* 0x000000ffff057224 */ /* 0x000fc800078e0008 */
[----:B------:R-:W-:-:S04]  /*01d0*/  IMAD.HI.U32 R2, R3, R5, RZ ;  /* 0x0000000503027227 */ /* 0x000fc800078e00ff */
[----:B------:R-:W-:-:S05]  /*01e0*/  IMAD R3, R2, R7, R5 ;  /* 0x0000000702037224 */ /* 0x000fca00078e0205 */
[----:B------:R-:W-:-:S13]  /*01f0*/  ISETP.GT.U32.AND P1, PT, R6, R3, PT ;  /* 0x000000030600720c */ /* 0x000fda0003f24070 */
[----:B------:R-:W-:Y:S01]  /*0200*/  @!P1 IMAD.IADD R3, R3, 0x1, -R6 ;  /* 0x0000000103039824 */ /* 0x000fe200078e0a06 */
[----:B------:R-:W-:Y:S02]  /*0210*/  @!P1 IADD3 R2, R2, 0x1, RZ ;  /* 0x0000000102029810 */ /* 0x000fe40007ffe0ff */
[----:B------:R-:W-:Y:S02]  /*0220*/  ISETP.NE.AND P1, PT, RZ, UR4, PT ;  /* 0x00000004ff007c0c */ /* 0x000fe4000bf25270 */
[----:B------:R-:W-:Y:S02]  /*0230*/  ISETP.GE.U32.AND P0, PT, R3, R6, PT ;  /* 0x000000060300720c */ /* 0x000fe40003f06070 */
[----:B------:R-:W-:-:S04]  /*0240*/  LOP3.LUT R3, R0, UR4, RZ, 0x3c, !PT ;  /* 0x0000000400037c12 */ /* 0x000fc8000f8e3cff */
[----:B------:R-:W-:Y:S02]  /*0250*/  ISETP.GE.AND P2, PT, R3, RZ, PT ;  /* 0x000000ff0300720c */ /* 0x000fe40003f46270 */
[----:B0-----:R-:W-:-:S05]  /*0260*/  IADD3 R3, R4, 0xffffffe, RZ ;  /* 0x0ffffffe04037810 */ /* 0x001fca0007ffe0ff */
[----:B------:R-:W-:Y:S01]  /*0270*/  @P0 IADD3 R2, R2, 0x1, RZ ;  /* 0x0000000102020810 */ /* 0x000fe20007ffe0ff */
[----:B------:R-:W0:Y:S04]  /*0280*/  F2I.FTZ.U32.TRUNC.NTZ R3, R3 ;  /* 0x0000000300037305 */ /* 0x000e28000021f000 */
[----:B------:R-:W-:-:S04]  /*0290*/  IMAD.MOV.U32 R109, RZ, RZ, R2 ;  /* 0x000000ffff6d7224 */ /* 0x000fc800078e0002 */
[----:B------:R-:W-:Y:S01]  /*02a0*/  @!P2 IMAD.MOV R109, RZ, RZ, -R109 ;  /* 0x000000ffff6da224 */ /* 0x000fe200078e0a6d */
[----:B------:R-:W-:-:S05]  /*02b0*/  @!P1 LOP3.LUT R109, RZ, UR4, RZ, 0x33, !PT ;  /* 0x00000004ff6d9c12 */ /* 0x000fca000f8e33ff */
[----:B------:R-:W-:Y:S02]  /*02c0*/  IMAD.MOV R5, RZ, RZ, -R109 ;  /* 0x000000ffff057224 */ /* 0x000fe400078e0a6d */
[----:B0-----:R-:W-:Y:S02]  /*02d0*/  IMAD.MOV R2, RZ, RZ, -R3 ;  /* 0x000000ffff027224 */ /* 0x001fe400078e0a03 */
[----:B------:R-:W-:Y:S01]  /*02e0*/  IMAD R7, R5, UR4, R0 ;  /* 0x0000000405077c24 */ /* 0x000fe2000f8e0200 */
[----:B------:R-:W-:Y:S01]  /*02f0*/  ULDC UR4, c[0x0][0x198] ;  /* 0x0000660000047ab9 */ /* 0x000fe20000000800 */
[----:B------:R-:W-:Y:S01]  /*0300*/  IMAD R5, R2, R9, RZ ;  /* 0x0000000902057224 */ /* 0x000fe200078e02ff */
[----:B------:R-:W-:Y:S01]  /*0310*/  UISETP.NE.AND UP0, UPT, UR5, UR4, UPT ;  /* 0x000000040500728c */ /* 0x000fe2000bf05270 */
[----:B------:R-:W-:Y:S01]  /*0320*/  IMAD.MOV.U32 R2, RZ, RZ, RZ ;  /* 0x000000ffff027224 */ /* 0x000fe200078e00ff */
[----:B------:R-:W-:Y:S01]  /*0330*/  IABS R0, R7 ;  /* 0x0000000700007213 */ /* 0x000fe20000000000 */
[----:B------:R-:W-:-:S02]  /*0340*/  ULDC UR4, c[0x0][0x1e8] ;  /* 0x00007a0000047ab9 */ /* 0x000fc40000000800 */
[----:B------:R-:W-:Y:S01]  /*0350*/  IMAD.HI.U32 R2, R3, R5, R2 ;  /* 0x0000000503027227 */ /* 0x000fe200078e0002 */
[----:B------:R-:W-:-:S05]  /*0360*/  UISETP.EQ.AND UP0, UPT, UR8, UR4, !UP0 ;  /* 0x000000040800728c */ /* 0x000fca000c702270 */
        /* <DEDUP_REMOVED lines=9> */
[----:B------:R-:W-:Y:S01]  /*0400*/  ISETP.GE.AND P2, PT, R0, RZ, PT ;  /* 0x000000ff0000720c */ /* 0x000fe20003f46270 */
[----:B------:R-:W-:-:S06]  /*0410*/  IMAD.MOV.U32 R0, RZ, RZ, c[0x0][0x1a0] ;  /* 0x00006800ff007624 */ /* 0x000fcc00078e00ff */
[----:B------:R-:W-:Y:S02]  /*0420*/  @P0 IADD3 R2, R2, 0x1, RZ ;  /* 0x0000000102020810 */ /* 0x000fe40007ffe0ff */
[----:B------:R-:W-:-:S03]  /*0430*/  PLOP3.LUT P0, PT, PT, PT, UP0, 0x80, 0x0 ;  /* 0x000000000000781c */ /* 0x000fc60003f0f008 */
[----:B------:R-:W-:-:S04]  /*0440*/  IMAD.MOV.U32 R11, RZ, RZ, R2 ;  /* 0x000000ffff0b7224 */ /* 0x000fc800078e0002 */
[----:B------:R-:W-:Y:S01]  /*0450*/  @!P2 IMAD.MOV R11, RZ, RZ, -R11 ;  /* 0x000000ffff0ba224 */ /* 0x000fe200078e0a0b */
[----:B------:R-:W-:Y:S02]  /*0460*/  @!P1 LOP3.LUT R11, RZ, c[0x0][0x1f8], RZ, 0x33, !PT ;  /* 0x00007e00ff0b9a12 */ /* 0x000fe400078e33ff */
[----:B------:R-:W-:-:S03]  /*0470*/  ISETP.EQ.AND P1, PT, R0, c[0x0][0x1f8], PT ;  /* 0x00007e0000007a0c */ /* 0x000fc60003f22270 */
[----:B------:R-:W-:-:S04]  /*0480*/  IMAD.MOV R0, RZ, RZ, -R11 ;  /* 0x000000ffff007224 */ /* 0x000fc800078e0a0b */
[----:B------:R-:W-:-:S06]  /*0490*/  IMAD R13, R0, c[0x0][0x1f8], R7 ;  /* 0x00007e00000d7a24 */ /* 0x000fcc00078e0207 */
[----:B------:R-:W-:Y:S05]  /*04a0*/  @P0 BRA P1, `(.L_x_135) ;  /* 0x0000367000000947 */ /* 0x000fea0000800000 */
[----:B------:R-:W0:Y:S01]  /*04b0*/  I2F R4, R109 ;  /* 0x0000006d00047306 */ /* 0x000e220000201400 */
[----:B------:R-:W-:Y:S02]  /*04c0*/  ULDC.S8 UR4, c[0x0][0x170] ;  /* 0x00005c0000047ab9 */ /* 0x000fe40000000200 */
[----:B------:R-:W-:Y:S01]  /*04d0*/  ISETP.NE.AND P1, PT, RZ, UR4, PT ;  /* 0x00000004ff007c0c */ /* 0x000fe2000bf25270 */
[----:B------:R-:W-:Y:S02]  /*04e0*/  ULDC UR4, c[0x0][0x180] ;  /* 0x0000600000047ab9 */ /* 0x000fe40000000800 */
[----:B------:R-:W-:Y:S02]  /*04f0*/  UISETP.GE.AND UP0, UPT, UR4, 0x1, UPT ;  /* 0x000000010400788c */ /* 0x000fe4000bf06270 */
[----:B------:R-:W1:Y:S04]  /*0500*/  I2F R7, R11 ;  /* 0x0000000b00077306 */ /* 0x000e680000201400 */
[----:B------:R-:W-:-:S04]  /*0510*/  PLOP3.LUT P2, PT, PT, PT, UP0, 0x80, 0x0 ;  /* 0x000000000000781c */ /* 0x000fc80003f4f008 */
[----:B------:R-:W2:Y:S01]  /*0520*/  I2F R8, R13 ;  /* 0x0000000d00087306 */ /* 0x000ea20000201400 */
[----:B------:R-:W-:Y:S02]  /*0530*/  @!P1 IMAD.MOV.U32 R3, RZ, RZ, c[0x0][0x164] ;  /* 0x00005900ff039624 */ /* 0x000fe400078e00ff */
[----:B0-----:R-:W-:Y:S02]  /*0540*/  @!P1 FADD.FTZ R0, R4, 0.5 ;  /* 0x3f00000004009421 */ /* 0x001fe40000010000 */
[----:B------:R-:W-:Y:S02]  /*0550*/  @!P1 IMAD.MOV.U32 R6, RZ, RZ, c[0x0][0x168] ;  /* 0x00005a00ff069624 */ /* 0x000fe400078e00ff */
[----:B------:R-:W-:Y:S02]  /*0560*/  @!P1 FFMA.FTZ R2, R0, R3, -0.5 ;  /* 0xbf00000000029423 */ /* 0x000fe40000010003 */
[----:B-1----:R-:W-:Y:S02]  /*0570*/  @!P1 FADD.FTZ R3, R7, 0.5 ;  /* 0x3f00000007039421 */ /* 0x002fe40000010000 */
[----:B------:R-:W-:Y:S01]  /*0580*/  @P1 FMUL.FTZ R0, R4, c[0x0][0x164] ;  /* 0x0000590004001a20 */ /* 0x000fe20000410000 */
[----:B------:R-:W-:Y:S01]  /*0590*/  @!P1 FSETP.GEU.FTZ.AND P0, PT, R2, RZ, PT ;  /* 0x000000ff0200920b */ /* 0x000fe20003f1e000 */
[----:B------:R-:W-:-:S02]  /*05a0*/  @!P1 IMAD.MOV.U32 R5, RZ, RZ, c[0x0][0x16c] ;  /* 0x00005b00ff059624 */ /* 0x000fc400078e00ff */
[----:B------:R-:W-:Y:S01]  /*05b0*/  @!P1 FFMA.FTZ R3, R3, R6, -0.5 ;  /* 0xbf00000003039423 */ /* 0x000fe20000010006 */
[----:B------:R-:W-:Y:S01]  /*05c0*/  @!P1 FSEL R0, R2, RZ, P0 ;  /* 0x000000ff02009208 */ /* 0x000fe20000000000 */
[----:B--2---:R-:W-:-:S03]  /*05d0*/  @!P1 FADD.FTZ R4, R8, 0.5 ;  /* 0x3f00000008049421 */ /* 0x004fc60000010000 */
[----:B------:R-:W-:Y:S01]  /*05e0*/  @!P1 FSETP.GEU.FTZ.AND P0, PT, R3, RZ, PT ;  /* 0x000000ff0300920b */ /* 0x000fe20003f1e000 */
[----:B------:R-:W-:Y:S02]  /*05f0*/  @!P1 FFMA.FTZ R6, R4, R5, -0.5 ;  /* 0xbf00000004069423 */ /* 0x000fe40000010005 */
[----:B------:R-:W-:Y:S01]  /*0600*/  @P1 FMUL.FTZ R4, R7, c[0x0][0x168] ;  /* 0x00005a0007041a20 */ /* 0x000fe20000410000 */
[----:B------:R-:W-:Y:S09]  /*0610*/  @!P2 EXIT ;  /* 0x000000000000a94d */ /* 0x000ff20003800000 */
[----:B------:R-:W-:Y:S01]  /*0620*/  @!P1 FSEL R4, R3, RZ, P0 ;  /* 0x000000ff03049208 */ /* 0x000fe20000000000 */
[----:B------:R-:W0:Y:S01]  /*0630*/  F2I.FTZ.TRUNC.NTZ R110, R0 ;  /* 0x00000000006e7305 */ /* 0x000e22000021f100 */
[----:B------:R-:W-:Y:S01]  /*0640*/  @!P1 FSETP.GEU.FTZ.AND P0, PT, R6, RZ, PT ;  /* 0x000000ff0600920b */ /* 0x000fe20003f1e000 */
[----:B------:R-:W-:Y:S01]  /*0650*/  @P1 FMUL.FTZ R5, R8, c[0x0][0x16c] ;  /* 0x00005b0008051a20 */ /* 0x000fe20000410000 */
[----:B------:R-:W-:Y:S01]  /*0660*/  SHF.R.S32.HI R2, RZ, 0x1f, R13 ;  /* 0x0000001fff027819 */ /* 0x000fe2000001140d */
[----:B------:R-:W-:Y:S01]  /*0670*/  ULDC UR5, c[0x0][0x188] ;  /* 0x0000620000057ab9 */ /* 0x000fe20000000800 */
[----:B------:R-:W-:Y:S01]  /*0680*/  @!P1 FSEL R5, R6, RZ, P0 ;  /* 0x000000ff06059208 */ /* 0x000fe20000000000 */
[----:B------:R-:W-:Y:S01]  /*0690*/  ULDC UR11, c[0x0][0x198] ;  /* 0x00006600000b7ab9 */ /* 0x000fe20000000800 */
[----:B------:R-:W-:Y:S01]  /*06a0*/  IMAD.MOV.U32 R104, RZ, RZ, 0x2 ;  /* 0x00000002ff687424 */ /* 0x000fe200078e00ff */
[----:B------:R-:W1:Y:S01]  /*06b0*/  F2I.FTZ.TRUNC.NTZ R112, R4 ;  /* 0x0000000400707305 */ /* 0x000e62000021f100 */
[----:B------:R-:W-:Y:S01]  /*06c0*/  IMAD R2, R2, c[0x0][0x220], RZ ;  /* 0x0000880002027a24 */ /* 0x000fe200078e02ff */
[----:B------:R-:W-:-:S02]  /*06d0*/  UIMAD UR4, UR4, UR5, URZ ;  /* 0x00000005040472a4 */ /* 0x000fc4000f8e023f */
[----:B------:R-:W-:Y:S01]  /*06e0*/  UIADD3 UR13, UR6, -0x1, URZ ;  /* 0xffffffff060d7890 */ /* 0x000fe2000fffe03f */
[----:B------:R-:W-:Y:S01]  /*06f0*/  IMAD R9, R13, c[0x0][0x224], R2 ;  /* 0x000089000d097a24 */ /* 0x000fe200078e0202 */
[----:B------:R-:W-:Y:S02]  /*0700*/  UIADD3 UR14, UR8, -0x1, URZ ;  /* 0xffffffff080e7890 */ /* 0x000fe4000fffe03f */
[----:B------:R-:W2:Y:S01]  /*0710*/  F2I.FTZ.TRUNC.NTZ R23, R5 ;  /* 0x0000000500177305 */ /* 0x000ea2000021f100 */
[----:B------:R-:W-:Y:S01]  /*0720*/  UIADD3 UR5, UR11, -0x1, URZ ;  /* 0xffffffff0b057890 */ /* 0x000fe2000fffe03f */
[C---:B0-----:R-:W-:Y:S01]  /*0730*/  IADD3 R12, R110.reuse, 0x1, RZ ;  /* 0x000000016e0c7810 */ /* 0x041fe20007ffe0ff */
[----:B------:R-:W-:Y:S01]  /*0740*/  ULDC UR10, c[0x0][0x190] ;  /* 0x00006400000a7ab9 */ /* 0x000fe20000000800 */
[----:B------:R-:W-:Y:S01]  /*0750*/  ISETP.GE.AND P2, PT, R110, UR14, PT ;  /* 0x0000000e6e007c0c */ /* 0x000fe2000bf46270 */
[----:B------:R-:W-:Y:S01]  /*0760*/  UIMAD UR4, UR4, UR10, URZ ;  /* 0x0000000a040472a4 */ /* 0x000fe2000f8e023f */
[----:B------:R-:W-:Y:S01]  /*0770*/  SHF.R.S32.HI R111, RZ, 0x1f, R110 ;  /* 0x0000001fff6f7819 */ /* 0x000fe2000001146e */
[----:B------:R-:W-:Y:S01]  /*0780*/  ULDC UR12, c[0x0][0x1a0] ;  /* 0x00006800000c7ab9 */ /* 0x000fe20000000800 */
[----:B-1----:R-:W0:Y:S01]  /*0790*/  I2F R7, R112 ;  /* 0x0000007000077306 */ /* 0x002e220000201400 */
[C---:B------:R-:W-:Y:S01]  /*07a0*/  ISETP.GE.AND P1, PT, R112.reuse, UR5, PT ;  /* 0x0000000570007c0c */ /* 0x040fe2000bf26270 */
[----:B------:R-:W-:Y:S01]  /*07b0*/  UIMAD UR4, UR4, UR11, URZ ;  /* 0x0000000b040472a4 */ /* 0x000fe2000f8e023f */
[----:B------:R-:W-:Y:S01]  /*07c0*/  IADD3 R14, R112, 0x1, RZ ;  /* 0x00000001700e7810 */ /* 0x000fe20007ffe0ff */
[----:B------:R-:W-:Y:S01]  /*07d0*/  UMOV UR9, 0x1 ;  /* 0x0000000100097882 */ /* 0x000fe20000000000 */
[----:B------:R-:W-:Y:S01]  /*07e0*/  SHF.R.S32.HI R113, RZ, 0x1f, R112 ;  /* 0x0000001fff717819 */ /* 0x000fe20000011470 */
[----:B------:R-:W-:-:S02]  /*07f0*/  UIMAD UR4, UR4, UR12, URZ ;  /* 0x0000000c040472a4 */ /* 0x000fc4000f8e023f */
[----:B------:R-:W1:Y:S01]  /*0800*/  I2F R3, R110 ;  /* 0x0000006e00037306 */ /* 0x000e620000201400 */
[----:B--2---:R-:W-:Y:S01]  /*0810*/  ISETP.GE.AND P0, PT, R23, UR13, PT ;  /* 0x0000000d17007c0c */ /* 0x004fe2000bf06270 */
[----:B------:R-:W-:Y:S01]  /*0820*/  @P2 IMAD.MOV R12, RZ, RZ, R110 ;  /* 0x000000ffff0c2224 */ /* 0x000fe200078e026e */
[----:B------:R-:W-:Y:S01]  /*0830*/  UIADD3 UR21, UP0, UR4, -0x1, URZ ;  /* 0xffffffff04157890 */ /* 0x000fe2000ff1e03f */
[----:B------:R-:W-:Y:S01]  /*0840*/  SHF.R.S32.HI R10, RZ, 0x1f, R23 ;  /* 0x0000001fff0a7819 */ /* 0x000fe20000011417 */
[----:B------:R-:W-:Y:S01]  /*0850*/  ULDC.64 UR18, c[0x0][0x208] ;  /* 0x0000820000127ab9 */ /* 0x000fe20000000a00 */
[----:B------:R-:W-:Y:S01]  /*0860*/  @P1 IMAD.MOV R14, RZ, RZ, R112 ;  /* 0x000000ffff0e1224 */ /* 0x000fe200078e0270 */
[----:B------:R-:W-:Y:S01]  /*0870*/  USHF.R.S32.HI UR20, URZ, 0x1f, UR6 ;  /* 0x0000001f3f147899 */ /* 0x000fe20008011406 */
[----:B------:R-:W2:Y:S01]  /*0880*/  I2F R6, R23 ;  /* 0x0000001700067306 */ /* 0x000ea20000201400 */
[----:B0-----:R-:W-:Y:S01]  /*0890*/  FADD.FTZ R7, -R7, R4 ;  /* 0x0000000407077221 */ /* 0x001fe20000010100 */
[----:B------:R-:W-:Y:S01]  /*08a0*/  SHF.R.S32.HI R4, RZ, 0x1f, R11 ;  /* 0x0000001fff047819 */ /* 0x000fe2000001140b */
[----:B------:R-:W-:Y:S01]  /*08b0*/  IMAD.WIDE R104, R23, R104, c[0x2][0x0] ;  /* 0x0080000017687625 */ /* 0x000fe200078e0268 */
[----:B------:R-:W-:-:S02]  /*08c0*/  USHF.L.U64.HI UR9, UR18, UR9, UR19 ;  /* 0x0000000912097299 */ /* 0x000fc40008010213 */
[----:B------:R-:W-:Y:S01]  /*08d0*/  ULEA.HI.X.SX32 UR14, UR4, 0xffffffff, 0x1, UP0 ;  /* 0xffffffff040e7891 */ /* 0x000fe200080f0e3f */
[----:B------:R-:W-:Y:S01]  /*08e0*/  IMAD R4, R4, c[0x0][0x218], RZ ;  /* 0x0000860004047a24 */ /* 0x000fe200078e02ff */
[----:B------:R-:W-:Y:S01]  /*08f0*/  UIMAD.WIDE UR6, UR6, 0x2, URZ ;  /* 0x00000002060678a5 */ /* 0x000fe2000f8e023f */
[----:B-1----:R-:W-:Y:S01]  /*0900*/  FADD.FTZ R0, -R3, R0 ;  /* 0x0000000003007221 */ /* 0x002fe20000010100 */
[----:B------:R-:W-:Y:S01]  /*0910*/  USHF.R.S32.HI UR8, URZ, 0x1f, UR8 ;  /* 0x0000001f3f087899 */ /* 0x000fe20008011408 */
[----:B------:R-:W-:Y:S01]  /*0920*/  IMAD.WIDE.U32 R2, R13, c[0x0][0x220], RZ ;  /* 0x000088000d027a25 */ /* 0x000fe200078e00ff */
[----:B------:R-:W-:Y:S01]  /*0930*/  IADD3 R13, R23, 0x1, RZ ;  /* 0x00000001170d7810 */ /* 0x000fe20007ffe0ff */
[----:B------:R-:W-:Y:S02]  /*0940*/  USHF.R.S32.HI UR19, URZ, 0x1f, UR11 ;  /* 0x0000001f3f137899 */ /* 0x000fe4000801140b */
[----:B------:R-:W-:Y:S01]  /*0950*/  IMAD.IADD R3, R3, 0x1, R9 ;  /* 0x0000000103037824 */ /* 0x000fe200078e0209 */
[----:B------:R-:W-:Y:S01]  /*0960*/  UMOV UR4, URZ ;  /* 0x0000003f00047c82 */ /* 0x000fe20008000000 */
[----:B--2---:R-:W-:-:S02]  /*0970*/  FADD.FTZ R6, -R6, R5 ;  /* 0x0000000506067221 */ /* 0x004fc40000010100 */
[----:B------:R-:W-:Y:S02]  /*0980*/  IMAD R9, R11, c[0x0][0x21c], R4 ;  /* 0x000087000b097a24 */ /* 0x000fe400078e0204 */
[C---:B------:R-:W-:Y:S02]  /*0990*/  FADD.FTZ R4, -R0.reuse, 1 ;  /* 0x3f80000000047421 */ /* 0x040fe40000010100 */
[----:B------:R-:W-:Y:S02]  /*09a0*/  FADD.FTZ R5, -R7, 1 ;  /* 0x3f80000007057421 */ /* 0x000fe40000010100 */
[----:B------:R-:W-:Y:S02]  /*09b0*/  FMUL.FTZ R21, R0, R7 ;  /* 0x0000000700157220 */ /* 0x000fe40000410000 */
[-C--:B------:R-:W-:Y:S02]  /*09c0*/  FMUL.FTZ R19, R4, R5.reuse ;  /* 0x0000000504137220 */ /* 0x080fe40000410000 */
[----:B------:R-:W-:Y:S01]  /*09d0*/  FMUL.FTZ R5, R0, R5 ;  /* 0x0000000500057220 */ /* 0x000fe20000410000 */
[----:B------:R-:W-:Y:S01]  /*09e0*/  SHF.R.S32.HI R0, RZ, 0x1f, R109 ;  /* 0x0000001fff007819 */ /* 0x000fe2000001146d */
[----:B------:R-:W-:Y:S01]  /*09f0*/  IMAD.WIDE.U32 R2, R11, c[0x0][0x218], R2 ;  /* 0x000086000b027a25 */ /* 0x000fe200078e0002 */
[----:B------:R-:W-:-:S03]  /*0a00*/  SHF.R.S32.HI R11, RZ, 0x1f, R14 ;  /* 0x0000001fff0b7819 */ /* 0x000fc6000001140e */
[----:B------:R-:W-:Y:S02]  /*0a10*/  FMUL.FTZ R7, R7, R4 ;  /* 0x0000000407077220 */ /* 0x000fe40000410000 */
[----:B------:R-:W-:Y:S02]  /*0a20*/  FADD.FTZ R16, -R6, 1 ;  /* 0x3f80000006107421 */ /* 0x000fe40000010100 */
[----:B------:R-:W-:Y:S02]  /*0a30*/  IMAD R0, R0, c[0x0][0x210], RZ ;  /* 0x0000840000007a24 */ /* 0x000fe400078e02ff */
[----:B------:R-:W-:Y:S01]  /*0a40*/  IMAD.IADD R3, R3, 0x1, R9 ;  /* 0x0000000103037824 */ /* 0x000fe200078e0209 */
[----:B------:R-:W-:Y:S01]  /*0a50*/  SHF.R.S32.HI R9, RZ, 0x1f, R12 ;  /* 0x0000001fff097819 */ /* 0x000fe2000001140c */
[-C--:B------:R-:W-:Y:S02]  /*0a60*/  FMUL.FTZ R18, R16, R7.reuse ;  /* 0x0000000710127220 */ /* 0x080fe40000410000 */
[----:B------:R-:W-:-:S02]  /*0a70*/  FMUL.FTZ R17, R6, R7 ;  /* 0x0000000706117220 */ /* 0x000fc40000410000 */
[C---:B------:R-:W-:Y:S02]  /*0a80*/  IMAD R7, R109.reuse, c[0x0][0x214], R0 ;  /* 0x000085006d077a24 */ /* 0x040fe400078e0200 */
[----:B------:R-:W-:Y:S02]  /*0a90*/  @P0 IMAD.MOV R13, RZ, RZ, R23 ;  /* 0x000000ffff0d0224 */ /* 0x000fe400078e0217 */
[----:B------:R-:W-:-:S03]  /*0aa0*/  IMAD.WIDE.U32 R108, R109, c[0x0][0x210], R2 ;  /* 0x000084006d6c7a25 */ /* 0x000fc600078e0002 */
[----:B------:R-:W-:Y:S01]  /*0ab0*/  SHF.R.S32.HI R8, RZ, 0x1f, R13 ;  /* 0x0000001fff087819 */ /* 0x000fe2000001140d */
[----:B------:R-:W-:Y:S02]  /*0ac0*/  FMUL.FTZ R20, R6, R19 ;  /* 0x0000001306147220 */ /* 0x000fe40000410000 */
[C---:B------:R-:W-:Y:S02]  /*0ad0*/  FMUL.FTZ R22, R16.reuse, R21 ;  /* 0x0000001510167220 */ /* 0x040fe40000410000 */
[----:B------:R-:W-:Y:S02]  /*0ae0*/  FMUL.FTZ R19, R16, R19 ;  /* 0x0000001310137220 */ /* 0x000fe40000410000 */
[----:B------:R-:W-:Y:S02]  /*0af0*/  FMUL.FTZ R21, R6, R21 ;  /* 0x0000001506157220 */ /* 0x000fe40000410000 */
[-C--:B------:R-:W-:Y:S02]  /*0b00*/  FMUL.FTZ R16, R16, R5.reuse ;  /* 0x0000000510107220 */ /* 0x080fe40000410000 */
[----:B------:R-:W-:-:S02]  /*0b10*/  FMUL.FTZ R15, R6, R5 ;  /* 0x00000005060f7220 */ /* 0x000fc40000410000 */
[----:B------:R-:W-:-:S04]  /*0b20*/  IMAD.WIDE R106, R23, 0x2, RZ ;  /* 0x00000002176a7825 */ /* 0x000fc800078e02ff */
[----:B------:R-:W-:Y:S02]  /*0b30*/  IMAD.IADD R7, R109, 0x1, R7 ;  /* 0x000000016d077824 */ /* 0x000fe400078e0207 */
.L_x_235:
[----:B------:R-:W-:-:S05]  /*0b40*/  IMAD.MOV.U32 R0, RZ, RZ, c[0x0][0x188] ;  /* 0x00006200ff007624 */ /* 0x000fca00078e00ff */
[----:B------:R-:W-:-:S13]  /*0b50*/  ISETP.GE.AND P0, PT, R0, 0x1, PT ;  /* 0x000000010000780c */ /* 0x000fda0003f06270 */
[----:B------:R-:W-:Y:S05]  /*0b60*/  @!P0 BRA `(.L_x_136) ;  /* 0x00002f4000008947 */ /* 0x000fea0003800000 */
[----:B------:R-:W-:Y:S01]  /*0b70*/  USHF.R.S32.HI UR5, URZ, 0x1f, UR4 ;  /* 0x0000001f3f057899 */ /* 0x000fe20008011404 */
[----:B------:R-:W-:Y:S01]  /*0b80*/  IMAD.U32 R3, RZ, RZ, UR4 ;  /* 0x00000004ff037e24 */ /* 0x000fe2000f8e00ff */
[----:B------:R-:W-:Y:S01]  /*0b90*/  ULDC.64 UR10, c[0x0][0x200] ;  /* 0x00008000000a7ab9 */ /* 0x000fe20000000a00 */
[----:B------:R-:W-:Y:S01]  /*0ba0*/  IMAD.MOV.U32 R6, RZ, RZ, R108 ;  /* 0x000000ffff067224 */ /* 0x000fe200078e006c */
[----:B------:R-:W-:Y:S01]  /*0bb0*/  ULDC UR12, c[0x0][0x188] ;  /* 0x00006200000c7ab9 */ /* 0x000fe20000000800 */
[----:B------:R-:W-:Y:S01]  /*0bc0*/  IMAD.MOV.U32 R4, RZ, RZ, R12 ;  /* 0x000000ffff047224 */ /* 0x000fe200078e000c */
[----:B------:R-:W-:Y:S01]  /*0bd0*/  UIMAD UR10, UR5, UR10, URZ ;  /* 0x0000000a050a72a4 */ /* 0x000fe2000f8e023f */
[----:B------:R-:W-:Y:S01]  /*0be0*/  IMAD.MOV.U32 R5, RZ, RZ, R9 ;  /* 0x000000ffff057224 */ /* 0x000fe200078e0009 */
[----:B------:R-:W-:Y:S01]  /*0bf0*/  UIMAD UR5, UR4, UR12, URZ ;  /* 0x0000000c040572a4 */ /* 0x000fe2000f8e023f */
[----:B------:R-:W-:Y:S01]  /*0c00*/  IMAD.WIDE.U32 R2, R3, c[0x0][0x200], R6 ;  /* 0x0000800003027a25 */ /* 0x000fe200078e0006 */
[----:B------:R-:W-:Y:S01]  /*0c10*/  UIMAD UR11, UR4, UR11, UR10 ;  /* 0x0000000b040b72a4 */ /* 0x000fe2000f8e020a */
[C---:B------:R-:W-:Y:S01]  /*0c20*/  SHF.L.U64.HI R59, R13.reuse, 0x1, R8 ;  /* 0x000000010d3b7819 */ /* 0x040fe20000010208 */
[----:B------:R-:W-:Y:S01]  /*0c30*/  USHF.R.S32.HI UR10, URZ, 0x1f, UR5 ;  /* 0x0000001f3f0a7899 */ /* 0x000fe20008011405 */
[----:B------:R-:W-:Y:S01]  /*0c40*/  IMAD.SHL.U32 R58, R13, 0x2, RZ ;  /* 0x000000020d3a7824 */ /* 0x000fe200078e00ff */
[----:B------:R-:W-:Y:S01]  /*0c50*/  UIMAD UR12, UR8, UR5, URZ ;  /* 0x00000005080c72a4 */ /* 0x000fe2000f8e023f */
[----:B------:R-:W-:Y:S01]  /*0c60*/  IMAD.U32 R71, RZ, RZ, UR5 ;  /* 0x00000005ff477e24 */ /* 0x000fe2000f8e00ff */
[----:B------:R-:W-:Y:S01]  /*0c70*/  ULDC UR13, c[0x0][0x190] ;  /* 0x00006400000d7ab9 */ /* 0x000fe20000000800 */
[----:B------:R-:W-:Y:S01]  /*0c80*/  LEA R6, P0, R2, c[0x0][0x1d0], 0x1 ;  /* 0x0000740002067a11 */ /* 0x000fe200078008ff */
[----:B------:R-:W-:Y:S01]  /*0c90*/  UIMAD UR10, UR10, UR13, UR12 ;  /* 0x0000000d0a0a72a4 */ /* 0x000fe2000f8e020c */
[----:B------:R-:W-:Y:S01]  /*0ca0*/  IMAD.WIDE.U32 R50, R71, c[0x0][0x190], R4 ;  /* 0x0000640047327a25 */ /* 0x000fe200078e0004 */
[----:B------:R-:W-:Y:S01]  /*0cb0*/  IADD3 R5, R3, UR11, RZ ;  /* 0x0000000b03057c10 */ /* 0x000fe2000fffe0ff */
[----:B------:R-:W-:-:S02]  /*0cc0*/  ULDC UR15, c[0x0][0x1a0] ;  /* 0x00006800000f7ab9 */ /* 0x000fc40000000800 */
[----:B------:R-:W-:Y:S01]  /*0cd0*/  IMAD R3, R50, UR19, RZ ;  /* 0x0000001332037c24 */ /* 0x000fe2000f8e02ff */
[----:B------:R-:W-:Y:S01]  /*0ce0*/  IADD3 R0, R51, UR10, RZ ;  /* 0x0000000a33007c10 */ /* 0x000fe2000fffe0ff */
[----:B------:R-:W-:Y:S01]  /*0cf0*/  IMAD.WIDE.U32 R70, R71, c[0x0][0x190], R110 ;  /* 0x0000640047467a25 */ /* 0x000fe200078e006e */
[----:B------:R-:W-:Y:S01]  /*0d00*/  LEA.HI.X R5, R2, c[0x0][0x1d4], R5, 0x1, P0 ;  /* 0x0000750002057a11 */ /* 0x000fe200000f0c05 */
[----:B------:R-:W-:Y:S01]  /*0d10*/  UMOV UR5, URZ ;  /* 0x0000003f00057c82 */ /* 0x000fe20008000000 */
[----:B------:R-:W-:Y:S01]  /*0d20*/  IADD3 R54, P0, R58, -0x2, RZ ;  /* 0xfffffffe3a367810 */ /* 0x000fe20007f1e0ff */
[----:B------:R-:W-:Y:S01]  /*0d30*/  IMAD R25, R0, c[0x0][0x198], R3 ;  /* 0x0000660000197a24 */ /* 0x000fe200078e0203 */
[----:B------:R-:W-:Y:S01]  /*0d40*/  IADD3 R0, R71, UR10, RZ ;  /* 0x0000000a47007c10 */ /* 0x000fe2000fffe0ff */
[----:B------:R-:W-:Y:S01]  /*0d50*/  IMAD.MOV.U32 R2, RZ, RZ, R14 ;  /* 0x000000ffff027224 */ /* 0x000fe200078e000e */
[----:B------:R-:W-:Y:S01]  /*0d60*/  ULDC UR10, c[0x0][0x198] ;  /* 0x00006600000a7ab9 */ /* 0x000fe20000000800 */
[----:B------:R-:W-:Y:S01]  /*0d70*/  IMAD.MOV.U32 R3, RZ, RZ, R11 ;  /* 0x000000ffff037224 */ /* 0x000fe200078e000b */
[----:B------:R-:W-:Y:S01]  /*0d80*/  UIMAD UR12, UR8, UR10, URZ ;  /* 0x0000000a080c72a4 */ /* 0x000fe2000f8e023f */
[----:B------:R-:W-:Y:S01]  /*0d90*/  IMAD R27, R70, UR19, RZ ;  /* 0x00000013461b7c24 */ /* 0x000fe2000f8e02ff */
[----:B------:R-:W-:Y:S01]  /*0da0*/  UIMAD.WIDE.U32 UR10, UR10, UR13, URZ ;  /* 0x0000000d0a0a72a5 */ /* 0x000fe2000f8e003f */
[C---:B------:R-:W-:Y:S01]  /*0db0*/  IMAD.WIDE.U32 R40, R50.reuse, c[0x0][0x198], R2 ;  /* 0x0000660032287a25 */ /* 0x040fe200078e0002 */
[----:B------:R-:W-:Y:S01]  /*0dc0*/  UIMAD UR12, UR19, UR13, UR12 ;  /* 0x0000000d130c72a4 */ /* 0x000fe2000f8e020c */
[----:B------:R-:W-:Y:S01]  /*0dd0*/  IADD3.X R55, R59, -0x1, RZ, P0, !PT ;  /* 0xffffffff3b377810 */ /* 0x000fe200007fe4ff */
[----:B------:R-:W-:Y:S01]  /*0de0*/  ULDC.64 UR22, c[0x0][0x228] ;  /* 0x00008a0000167ab9 */ /* 0x000fe20000000a00 */
[----:B------:R-:W-:Y:S01]  /*0df0*/  IMAD.WIDE.U32 R50, R50, c[0x0][0x198], R112 ;  /* 0x0000660032327a25 */ /* 0x000fe200078e0070 */
[----:B------:R-:W-:-:S02]  /*0e00*/  UIADD3 UR11, UR11, UR12, URZ ;  /* 0x0000000c0b0b7290 */ /* 0x000fc4000fffe03f */
[----:B------:R-:W-:Y:S01]  /*0e10*/  UIMAD.WIDE.U32 UR12, UR10, UR15, URZ ;  /* 0x0000000f0a0c72a5 */ /* 0x000fe2000f8e003f */
[----:B------:R-:W-:Y:S01]  /*0e20*/  IMAD.WIDE.U32 R64, R70, c[0x0][0x198], R2 ;  /* 0x0000660046407a25 */ /* 0x000fe200078e0002 */
[----:B------:R-:W-:-:S03]  /*0e30*/  UIMAD UR11, UR11, UR15, URZ ;  /* 0x0000000f0b0b72a4 */ /* 0x000fc6000f8e023f */
[----:B------:R-:W-:Y:S01]  /*0e40*/  IMAD R35, R0, c[0x0][0x198], R27 ;  /* 0x0000660000237a24 */ /* 0x000fe200078e021b */
[----:B------:R-:W-:Y:S01]  /*0e50*/  UIMAD UR10, UR20, UR10, UR11 ;  /* 0x0000000a140a72a4 */ /* 0x000fe2000f8e020b */
[----:B------:R-:W-:Y:S02]  /*0e60*/  IMAD.IADD R2, R41, 0x1, R25 ;  /* 0x0000000129027824 */ /* 0x000fe400078e0219 */
[----:B------:R-:W-:Y:S01]  /*0e70*/  IMAD.IADD R0, R25, 0x1, R51 ;  /* 0x0000000119007824 */ /* 0x000fe200078e0233 */
[----:B------:R-:W-:Y:S01]  /*0e80*/  UIADD3 UR10, UR13, UR10, URZ ;  /* 0x0000000a0d0a7290 */ /* 0x000fe2000fffe03f */
[C---:B------:R-:W-:Y:S02]  /*0e90*/  IMAD R3, R40.reuse, UR7, RZ ;  /* 0x0000000728037c24 */ /* 0x040fe4000f8e02ff */
[----:B------:R-:W-:Y:S01]  /*0ea0*/  IMAD R27, R40, UR20, RZ ;  /* 0x00000014281b7c24 */ /* 0x000fe2000f8e02ff */
[----:B------:R-:W-:Y:S01]  /*0eb0*/  USHF.L.U64.HI UR11, UR12, 0x1, UR10 ;  /* 0x000000010c0b7899 */ /* 0x000fe2000801020a */
[----:B------:R-:W-:-:S02]  /*0ec0*/  IMAD R33, R50, UR7, RZ ;  /* 0x0000000732217c24 */ /* 0x000fc4000f8e02ff */
[----:B------:R-:W-:Y:S02]  /*0ed0*/  IMAD R25, R50, UR20, RZ ;  /* 0x0000001432197c24 */ /* 0x000fe4000f8e02ff */
[----:B------:R-:W-:-:S04]  /*0ee0*/  IMAD.WIDE.U32 R70, R70, c[0x0][0x198], R112 ;  /* 0x0000660046467a25 */ /* 0x000fc800078e0070 */
[C---:B------:R-:W-:Y:S02]  /*0ef0*/  IMAD R29, R2.reuse, UR6, R3 ;  /* 0x00000006021d7c24 */ /* 0x040fe4000f8e0203 */
[----:B------:R-:W-:Y:S02]  /*0f00*/  IMAD R27, R2, c[0x0][0x1a0], R27 ;  /* 0x00006800021b7a24 */ /* 0x000fe400078e021b */
[C---:B------:R-:W-:Y:S02]  /*0f10*/  IMAD R33, R0.reuse, UR6, R33 ;  /* 0x0000000600217c24 */ /* 0x040fe4000f8e0221 */
[----:B------:R-:W-:Y:S02]  /*0f20*/  IMAD R31, R0, c[0x0][0x1a0], R25 ;  /* 0x00006800001f7a24 */ /* 0x000fe400078e0219 */
[----:B------:R-:W-:Y:S02]  /*0f30*/  IMAD.IADD R2, R65, 0x1, R35 ;  /* 0x0000000141027824 */ /* 0x000fe400078e0223 */
[----:B------:R-:W-:-:S02]  /*0f40*/  IMAD R3, R64, UR20, RZ ;  /* 0x0000001440037c24 */ /* 0x000fc4000f8e02ff */
[----:B------:R-:W-:Y:S02]  /*0f50*/  IMAD R95, R70, UR7, RZ ;  /* 0x00000007465f7c24 */ /* 0x000fe4000f8e02ff */
[----:B------:R-:W-:Y:S02]  /*0f60*/  IMAD.IADD R0, R35, 0x1, R71 ;  /* 0x0000000123007824 */ /* 0x000fe400078e0247 */
[----:B------:R-:W-:Y:S02]  /*0f70*/  IMAD R89, R64, UR7, RZ ;  /* 0x0000000740597c24 */ /* 0x000fe4000f8e02ff */
[----:B------:R-:W-:Y:S02]  /*0f80*/  IMAD R25, R70, UR20, RZ ;  /* 0x0000001446197c24 */ /* 0x000fe4000f8e02ff */
[----:B------:R-:W-:-:S04]  /*0f90*/  IMAD.WIDE.U32 R96, R40, c[0x0][0x1a0], RZ ;  /* 0x0000680028607a25 */ /* 0x000fc800078e00ff */
[----:B------:R-:W-:-:S04]  /*0fa0*/  IMAD.WIDE.U32 R102, R40, UR6, R54 ;  /* 0x0000000628667c25 */ /* 0x000fc8000f8e0036 */
[----:B------:R-:W-:-:S04]  /*0fb0*/  IMAD.WIDE.U32 R100, R40, UR6, R58 ;  /* 0x0000000628647c25 */ /* 0x000fc8000f8e003a */
[----:B------:R-:W-:-:S04]  /*0fc0*/  IMAD.WIDE.U32 R38, R40, UR6, R104 ;  /* 0x0000000628267c25 */ /* 0x000fc8000f8e0068 */
[----:B------:R-:W-:-:S04]  /*0fd0*/  IMAD.WIDE.U32 R40, R40, UR6, R106 ;  /* 0x0000000628287c25 */ /* 0x000fc8000f8e006a */
[----:B------:R-:W-:-:S04]  /*0fe0*/  IMAD.WIDE.U32 R42, R50, c[0x0][0x1a0], RZ ;  /* 0x00006800322a7a25 */ /* 0x000fc800078e00ff */
[----:B------:R-:W-:-:S04]  /*0ff0*/  IMAD.WIDE.U32 R44, R50, UR6, R54 ;  /* 0x00000006322c7c25 */ /* 0x000fc8000f8e0036 */
[----:B------:R-:W-:-:S04]  /*1000*/  IMAD.WIDE.U32 R46, R50, UR6, R58 ;  /* 0x00000006322e7c25 */ /* 0x000fc8000f8e003a */
[----:B------:R-:W-:-:S04]  /*1010*/  IMAD.WIDE.U32 R52, R64, UR6, R54 ;  /* 0x0000000640347c25 */ /* 0x000fc8000f8e0036 */
[----:B------:R-:W-:-:S04]  /*1020*/  IMAD.WIDE.U32 R56, R64, UR6, R58 ;  /* 0x0000000640387c25 */ /* 0x000fc8000f8e003a */
[----:B------:R-:W-:Y:S02]  /*1030*/  IMAD R35, R2, c[0x0][0x1a0], R3 ;  /* 0x0000680002237a24 */ /* 0x000fe400078e0203 */
[----:B------:R-:W-:Y:S02]  /*1040*/  IMAD R95, R0, UR6, R95 ;  /* 0x00000006005f7c24 */ /* 0x000fe4000f8e025f */
[----:B------:R-:W-:-:S04]  /*1050*/  IMAD.WIDE.U32 R48, R50, UR6, R104 ;  /* 0x0000000632307c25 */ /* 0x000fc8000f8e0068 */
[----:B------:R-:W-:-:S04]  /*1060*/  IMAD.WIDE.U32 R54, R70, UR6, R54 ;  /* 0x0000000646367c25 */ /* 0x000fc8000f8e0036 */
[----:B------:R-:W-:-:S04]  /*1070*/  IMAD.WIDE.U32 R58, R70, UR6, R58 ;  /* 0x00000006463a7c25 */ /* 0x000fc8000f8e003a */
[----:B------:R-:W-:-:S04]  /*1080*/  IMAD.WIDE.U32 R60, R64, c[0x0][0x1a0], RZ ;  /* 0x00006800403c7a25 */ /* 0x000fc800078e00ff */
[----:B------:R-:W-:-:S04]  /*1090*/  IMAD.WIDE.U32 R62, R64, UR6, R104 ;  /* 0x00000006403e7c25 */ /* 0x000fc8000f8e0068 */
[----:B------:R-:W-:-:S04]  /*10a0*/  IMAD.WIDE.U32 R66, R70, c[0x0][0x1a0], RZ ;  /* 0x0000680046427a25 */ /* 0x000fc800078e00ff */
[----:B------:R-:W-:-:S04]  /*10b0*/  IMAD.WIDE.U32 R68, R70, UR6, R104 ;  /* 0x0000000646447c25 */ /* 0x000fc8000f8e0068 */
[----:B------:R-:W-:Y:S02]  /*10c0*/  IMAD R89, R2, UR6, R89 ;  /* 0x0000000602597c24 */ /* 0x000fe4000f8e0259 */
[----:B------:R-:W-:Y:S02]  /*10d0*/  IMAD R91, R0, c[0x0][0x1a0], R25 ;  /* 0x00006800005b7a24 */ /* 0x000fe400078e0219 */
[----:B------:R-:W-:-:S04]  /*10e0*/  IMAD.WIDE.U32 R50, R50, UR6, R106 ;  /* 0x0000000632327c25 */ /* 0x000fc8000f8e006a */
[----:B------:R-:W-:-:S04]  /*10f0*/  IMAD.WIDE.U32 R64, R64, UR6, R106 ;  /* 0x0000000640407c25 */ /* 0x000fc8000f8e006a */
[----:B------:R-:W-:-:S04]  /*1100*/  IMAD.WIDE.U32 R70, R70, UR6, R106 ;  /* 0x0000000646467c25 */ /* 0x000fc8000f8e006a */
[----:B------:R-:W-:Y:S02]  /*1110*/  IMAD.IADD R24, R97, 0x1, R27 ;  /* 0x0000000161187824 */ /* 0x000fe400078e021b */
[----:B------:R-:W-:Y:S02]  /*1120*/  IMAD.IADD R25, R103, 0x1, R29 ;  /* 0x0000000167197824 */ /* 0x000fe400078e021d */
[C---:B------:R-:W-:Y:S02]  /*1130*/  IMAD.IADD R26, R29.reuse, 0x1, R101 ;  /* 0x000000011d1a7824 */ /* 0x040fe400078e0265 */
[C---:B------:R-:W-:Y:S02]  /*1140*/  IMAD.IADD R27, R29.reuse, 0x1, R39 ;  /* 0x000000011d1b7824 */ /* 0x040fe400078e0227 */
[----:B------:R-:W-:Y:S02]  /*1150*/  IMAD.IADD R28, R29, 0x1, R41 ;  /* 0x000000011d1c7824 */ /* 0x000fe400078e0229 */
[----:B------:R-:W-:-:S02]  /*1160*/  IMAD.IADD R29, R43, 0x1, R31 ;  /* 0x000000012b1d7824 */ /* 0x000fc400078e021f */
[----:B------:R-:W-:Y:S02]  /*1170*/  IMAD.IADD R30, R45, 0x1, R33 ;  /* 0x000000012d1e7824 */ /* 0x000fe400078e0221 */
[C---:B------:R-:W-:Y:S02]  /*1180*/  IMAD.IADD R31, R33.reuse, 0x1, R47 ;  /* 0x00000001211f7824 */ /* 0x040fe400078e022f */
[----:B------:R-:W-:Y:S02]  /*1190*/  IMAD.IADD R32, R33, 0x1, R49 ;  /* 0x0000000121207824 */ /* 0x000fe400078e0231 */
[----:B------:R-:W-:Y:S02]  /*11a0*/  IMAD.IADD R34, R61, 0x1, R35 ;  /* 0x000000013d227824 */ /* 0x000fe400078e0223 */
[----:B------:R-:W-:Y:S02]  /*11b0*/  IMAD.IADD R92, R55, 0x1, R95 ;  /* 0x00000001375c7824 */ /* 0x000fe400078e025f */
[----:B------:R-:W-:-:S02]  /*11c0*/  IMAD.IADD R93, R95, 0x1, R59 ;  /* 0x000000015f5d7824 */ /* 0x000fc400078e023b */
[----:B------:R-:W-:Y:S02]  /*11d0*/  IMAD.IADD R94, R95, 0x1, R69 ;  /* 0x000000015f5e7824 */ /* 0x000fe400078e0245 */
[----:B------:R-:W-:Y:S02]  /*11e0*/  IMAD.MOV.U32 R4, RZ, RZ, R23 ;  /* 0x000000ffff047224 */ /* 0x000fe400078e0017 */
[----:B------:R-:W-:Y:S02]  /*11f0*/  IMAD.MOV.U32 R3, RZ, RZ, R10 ;  /* 0x000000ffff037224 */ /* 0x000fe400078e000a */
[----:B------:R-:W-:Y:S02]  /*1200*/  IMAD.MOV.U32 R2, RZ, RZ, R13 ;  /* 0x000000ffff027224 */ /* 0x000fe400078e000d */
[----:B------:R-:W-:Y:S02]  /*1210*/  IMAD.MOV.U32 R0, RZ, RZ, R8 ;  /* 0x000000ffff007224 */ /* 0x000fe400078e0008 */
[----:B------:R-:W-:-:S02]  /*1220*/  IMAD.IADD R33, R33, 0x1, R51 ;  /* 0x0000000121217824 */ /* 0x000fc400078e0233 */
[----:B------:R-:W-:Y:S02]  /*1230*/  IMAD.IADD R35, R53, 0x1, R89 ;  /* 0x0000000135237824 */ /* 0x000fe400078e0259 */
[C---:B------:R-:W-:Y:S02]  /*1240*/  IMAD.IADD R36, R89.reuse, 0x1, R57 ;  /* 0x0000000159247824 */ /* 0x040fe400078e0239 */
[C---:B------:R-:W-:Y:S02]  /*1250*/  IMAD.IADD R37, R89.reuse, 0x1, R63 ;  /* 0x0000000159257824 */ /* 0x040fe400078e023f */
[----:B------:R-:W-:Y:S02]  /*1260*/  IMAD.IADD R90, R89, 0x1, R65 ;  /* 0x00000001595a7824 */ /* 0x000fe400078e0241 */
[----:B------:R-:W-:Y:S02]  /*1270*/  IMAD.IADD R91, R67, 0x1, R91 ;  /* 0x00000001435b7824 */ /* 0x000fe400078e025b */
[----:B------:R-:W-:-:S02]  /*1280*/  IMAD.IADD R95, R95, 0x1, R71 ;  /* 0x000000015f5f7824 */ /* 0x000fc400078e0247 */
.L_x_233:
[----:B------:R-:W-:Y:S02]  /*1290*/  IMAD.MOV.U32 R88, RZ, RZ, R6 ;  /* 0x000000ffff587224 */ /* 0x000fe400078e0006 */
[----:B------:R-:W-:-:S05]  /*12a0*/  IMAD.MOV.U32 R89, RZ, RZ, R5 ;  /* 0x000000ffff597224 */ /* 0x000fca00078e0005 */
[----:B------:R0:W2:Y:S01]  /*12b0*/  LDG.E.U16 R98, [R88.64] ;  /* 0x0000001058627981 */ /* 0x0000a2000c1e1500 */
[----:B------:R-:W-:Y:S01]  /*12c0*/  IADD3 R115, P2, R70, UR22, RZ ;  /* 0x0000001646737c10 */ /* 0x000fe2000ff5e0ff */
[----:B------:R-:W-:Y:S01]  /*12d0*/  IMAD.U32 R99, RZ, RZ, UR14 ;  /* 0x0000000eff637e24 */ /* 0x000fe2000f8e00ff */
[----:B------:R-:W-:Y:S01]  /*12e0*/  IADD3 R117, P0, R4, R66, RZ ;  /* 0x0000004204757210 */ /* 0x000fe20007f1e0ff */
[----:B------:R-:W-:Y:S01]  /*12f0*/  BSSY B0, `(.L_x_137) ;  /* 0x000004a000007945 */ /* 0x000fe20003800000 */
[----:B------:R-:W-:Y:S02]  /*1300*/  LOP3.LUT R116, R115, 0x3, RZ, 0xc0, !PT ;  /* 0x0000000373747812 */ /* 0x000fe400078ec0ff */
[----:B------:R-:W-:Y:S01]  /*1310*/  ISETP.LT.U32.AND P1, PT, R117, UR21, PT ;  /* 0x0000001575007c0c */ /* 0x000fe2000bf21070 */
[----:B------:R-:W-:Y:S01]  /*1320*/  IMAD.X R118, R3, 0x1, R91, P0 ;  /* 0x0000000103767824 */ /* 0x000fe200000e065b */
[----:B------:R-:W-:Y:S02]  /*1330*/  ISETP.NE.U32.AND P0, PT, R116, RZ, PT ;  /* 0x000000ff7400720c */ /* 0x000fe40003f05070 */
[----:B0-----:R-:W-:-:S02]  /*1340*/  IADD3.X R89, R95, UR23, RZ, P2, !PT ;  /* 0x000000175f597c10 */ /* 0x001fc400097fe4ff */
[----:B------:R-:W-:Y:S02]  /*1350*/  ISETP.GT.U32.AND.EX P1, PT, R99, R118, PT, P1 ;  /* 0x000000766300720c */ /* 0x000fe40003f24110 */
[----:B------:R-:W-:Y:S01]  /*1360*/  ISETP.NE.AND.EX P0, PT, RZ, RZ, PT, P0 ;  /* 0x000000ffff00720c */ /* 0x000fe20003f05300 */
[----:B--2---:R-:W-:-:S05]  /*1370*/  HADD2.F32 R114, -RZ, R98.H0_H0 ;  /* 0x20000062ff727230 */ /* 0x004fca0000004100 */
[----:B------:R-:W-:-:S05]  /*1380*/  FMUL.FTZ R114, R19, R114 ;  /* 0x0000007213727220 */ /* 0x000fca0000410000 */
[----:B------:R-:W-:Y:S02]  /*1390*/  F2FP.PACK_AB R99, RZ, R114 ;  /* 0x00000072ff63723e */ /* 0x000fe400000000ff */
[----:B------:R-:W-:Y:S05]  /*13a0*/  @!P0 BRA P1, `(.L_x_138) ;  /* 0x000002c000008947 */ /* 0x000fea0000800000 */
[----:B------:R-:W-:Y:S01]  /*13b0*/  ISETP.NE.U32.AND P1, PT, R117, RZ, PT ;  /* 0x000000ff7500720c */ /* 0x000fe20003f25070 */
[----:B------:R-:W-:Y:S01]  /*13c0*/  BSSY B1, `(.L_x_139) ;  /* 0x0000029000017945 */ /* 0x000fe20003800000 */
[----:B------:R-:W-:Y:S02]  /*13d0*/  ISETP.NE.U32.AND P0, PT, R116, RZ, PT ;  /* 0x000000ff7400720c */ /* 0x000fe40003f05070 */
[----:B------:R-:W-:Y:S02]  /*13e0*/  ISETP.NE.AND.EX P1, PT, R118, RZ, PT, P1 ;  /* 0x000000ff7600720c */ /* 0x000fe40003f25310 */
[----:B------:R-:W-:-:S13]  /*13f0*/  ISETP.NE.AND.EX P0, PT, RZ, RZ, PT, P0 ;  /* 0x000000ffff00720c */ /* 0x000fda0003f05300 */
[----:B------:R-:W-:Y:S05]  /*1400*/  @P0 BRA P1, `(.L_x_140) ;  /* 0x0000011000000947 */ /* 0x000fea0000800000 */
[C---:B------:R-:W-:Y:S01]  /*1410*/  LOP3.LUT R72, R115.reuse, 0xfffffffd, RZ, 0xc0, !PT ;  /* 0xfffffffd73487812 */ /* 0x040fe200078ec0ff */
[----:B------:R-:W-:Y:S01]  /*1420*/  IMAD.MOV.U32 R73, RZ, RZ, R89 ;  /* 0x000000ffff497224 */ /* 0x000fe200078e0059 */
[----:B------:R-:W-:Y:S01]  /*1430*/  ULDC.64 UR24, c[0x0][0x118] ;  /* 0x0000460000187ab9 */ /* 0x000fe20000000a00 */
[----:B------:R-:W-:Y:S01]  /*1440*/  LOP3.LUT R88, R115, 0x2, RZ, 0xc0, !PT ;  /* 0x0000000273587812 */ /* 0x000fe200078ec0ff */
[----:B------:R-:W-:Y:S02]  /*1450*/  BSSY B2, `(.L_x_141) ;  /* 0x000000b000027945 */ /* 0x000fe40003800000 */
[----:B------:R0:W1:Y:S01]  /*1460*/  LD.E R114, [R72.64] ;  /* 0x0000001848727980 */ /* 0x000062000c101900 */
[----:B------:R-:W-:Y:S01]  /*1470*/  ISETP.EQ.U32.AND P0, PT, R88, RZ, PT ;  /* 0x000000ff5800720c */ /* 0x000fe20003f02070 */
[----:B------:R-:W-:-:S05]  /*1480*/  IMAD.MOV.U32 R88, RZ, RZ, 0x3254 ;  /* 0x00003254ff587424 */ /* 0x000fca00078e00ff */
[----:B------:R-:W-:Y:S02]  /*1490*/  SEL R88, R88, 0x7610, P0 ;  /* 0x0000761058587807 */ /* 0x000fe40000000000 */
.L_x_142:
[----:B-1----:R-:W-:-:S05]  /*14a0*/  HADD2 R89, R114, R99.H0_H0 ;  /* 0x2000006372597230 */ /* 0x002fca0000000000 */
[----:B------:R-:W-:-:S06]  /*14b0*/  PRMT R89, R114, R88, R89 ;  /* 0x0000005872597216 */ /* 0x000fcc0000000059 */
[----:B------:R-:W1:Y:S02]  /*14c0*/  ATOM.E.CAS.STRONG.GPU PT, R89, [R72], R114, R89 ;  /* 0x000000724859738b */ /* 0x000e6400001ee159 */
[----:B-1----:R-:W-:Y:S01]  /*14d0*/  ISETP.NE.U32.AND P0, PT, R89, R114, PT ;  /* 0x000000725900720c */ /* 0x002fe20003f05070 */
[----:B------:R-:W-:-:S12]  /*14e0*/  IMAD.MOV.U32 R114, RZ, RZ, R89 ;  /* 0x000000ffff727224 */ /* 0x000fd800078e0059 */
[----:B------:R-:W-:Y:S05]  /*14f0*/  @P0 BRA `(.L_x_142) ;  /* 0xffffffa000000947 */ /* 0x000fea000383ffff */
[----:B------:R-:W-:Y:S05]  /*1500*/  BSYNC B2 ;  /* 0x0000000000027941 */ /* 0x000fea0003800000 */
.L_x_141:
[----:B------:R-:W-:Y:S05]  /*1510*/  BRA `(.L_x_143) ;  /* 0x0000013000007947 */ /* 0x000fea0003800000 */
.L_x_140:
[----:B------:R-:W-:Y:S02]  /*1520*/  IADD3 R88, P0, R68, UR22, RZ ;  /* 0x0000001644587c10 */ /* 0x000fe4000ff1e0ff */
[----:B------:R-:W-:Y:S02]  /*1530*/  PRMT R114, RZ, 0x5410, R99 ;  /* 0x00005410ff727816 */ /* 0x000fe40000000063 */
[----:B------:R-:W-:-:S08]  /*1540*/  IADD3.X R89, R94, UR23, RZ, P0, !PT ;  /* 0x000000175e597c10 */ /* 0x000fd000087fe4ff */
[----:B------:R-:W2:Y:S02]  /*1550*/  ATOM.E.ADD.F16x2.RN.STRONG.GPU P0, RZ, [R88.64], R114 ;  /* 0x0000007258ff798a */ /* 0x000ea4000810e9d0 */
[----:B--2---:R-:W-:Y:S05]  /*1560*/  @P0 BRA `(.L_x_143) ;  /* 0x000000e000000947 */ /* 0x004fea0003800000 */
[----:B------:R-:W0:Y:S02]  /*1570*/  QSPC.E.S P0, RZ, [R88] ;  /* 0x0000000058ff73aa */ /* 0x000e240000000500 */
[----:B0-----:R-:W-:Y:S05]  /*1580*/  @!P0 BRA `(.L_x_144) ;  /* 0x0000009000008947 */ /* 0x001fea0003800000 */
[----:B------:R-:W-:-:S05]  /*1590*/  LOP3.LUT R115, R88, 0xffffff, RZ, 0xc0, !PT ;  /* 0x00ffffff58737812 */ /* 0x000fca00078ec0ff */
.L_x_145:
[----:B------:R-:W0:Y:S02]  /*15a0*/  LDS R88, [R115] ;  /* 0x0000000073587984 */ /* 0x000e240000000800 */
[C---:B0-----:R-:W-:Y:S02]  /*15b0*/  HADD2 R114, R88.reuse.H1_H1, R99.H0_H0 ;  /* 0x2000006358727230 */ /* 0x041fe40000000c00 */
[----:B------:R-:W-:-:S05]  /*15c0*/  HADD2 R89, R88.H0_H0, RZ.H0_H0 ;  /* 0x200000ff58597230 */ /* 0x000fca0000000800 */
[----:B------:R-:W-:-:S06]  /*15d0*/  PRMT R89, R89, 0x5410, R114 ;  /* 0x0000541059597816 */ /* 0x000fcc0000000072 */
[----:B------:R-:W0:Y:S02]  /*15e0*/  ATOMS.CAST.SPIN R89, [R115], R88, R89 ;  /* 0x000000587359738d */ /* 0x000e240001800059 */
[----:B0-----:R-:W-:-:S13]  /*15f0*/  ISETP.EQ.U32.AND P0, PT, R89, 0x1, PT ;  /* 0x000000015900780c */ /* 0x001fda0003f02070 */
[----:B------:R-:W-:Y:S05]  /*1600*/  @!P0 BRA `(.L_x_145) ;  /* 0xffffff9000008947 */ /* 0x000fea000383ffff */
[----:B------:R-:W-:Y:S05]  /*1610*/  BRA `(.L_x_143) ;  /* 0x0000003000007947 */ /* 0x000fea0003800000 */
.L_x_144:
[----:B------:R-:W2:Y:S02]  /*1620*/  LD.E R99, [R88.64] ;  /* 0x0000001058637980 */ /* 0x000ea4000c101900 */
[----:B--2---:R-:W-:-:S05]  /*1630*/  IMAD.IADD R99, R114, 0x1, R99 ;  /* 0x0000000172637824 */ /* 0x004fca00078e0263 */
[----:B------:R0:W-:Y:S02]  /*1640*/  ST.E [R88.64], R99 ;  /* 0x0000006358007985 */ /* 0x0001e4000c101910 */
.L_x_143:
[----:B------:R-:W-:Y:S05]  /*1650*/  BSYNC B1 ;  /* 0x0000000000017941 */ /* 0x000fea0003800000 */
.L_x_139:
[----:B------:R-:W-:Y:S05]  /*1660*/  BRA `(.L_x_146) ;  /* 0x0000012000007947 */ /* 0x000fea0003800000 */
.L_x_138:
[----:B------:R-:W-:Y:S01]  /*1670*/  IMAD.MOV.U32 R88, RZ, RZ, R115 ;  /* 0x000000ffff587224 */ /* 0x000fe200078e0073 */
[----:B------:R-:W-:-:S05]  /*1680*/  PRMT R114, R99, 0x5410, RZ ;  /* 0x0000541063727816 */ /* 0x000fca00000000ff */
[----:B------:R-:W2:Y:S02]  /*1690*/  ATOM.E.ADD.F16x2.RN.STRONG.GPU P0, RZ, [R88.64], R114 ;  /* 0x0000007258ff798a */ /* 0x000ea4000810e9d0 */
[----:B--2---:R-:W-:Y:S05]  /*16a0*/  @P0 BRA `(.L_x_146) ;  /* 0x000000e000000947 */ /* 0x004fea0003800000 */
[----:B------:R-:W0:Y:S02]  /*16b0*/  QSPC.E.S P0, RZ, [R88] ;  /* 0x0000000058ff73aa */ /* 0x000e240000000500 */
[----:B0-----:R-:W-:Y:S05]  /*16c0*/  @!P0 BRA `(.L_x_147) ;  /* 0x0000009000008947 */ /* 0x001fea0003800000 */
[----:B------:R-:W-:-:S05]  /*16d0*/  LOP3.LUT R115, R115, 0xffffff, RZ, 0xc0, !PT ;  /* 0x00ffffff73737812 */ /* 0x000fca00078ec0ff */
.L_x_148:
[----:B------:R-:W0:Y:S02]  /*16e0*/  LDS R88, [R115] ;  /* 0x0000000073587984 */ /* 0x000e240000000800 */
[C---:B0-----:R-:W-:Y:S02]  /*16f0*/  HADD2 R114, R88.reuse.H1_H1, RZ.H0_H0 ;  /* 0x200000ff58727230 */ /* 0x041fe40000000c00 */
[----:B------:R-:W-:-:S05]  /*1700*/  HADD2 R89, R88.H0_H0, R99.H0_H0 ;  /* 0x2000006358597230 */ /* 0x000fca0000000800 */
[----:B------:R-:W-:-:S06]  /*1710*/  PRMT R89, R89, 0x5410, R114 ;  /* 0x0000541059597816 */ /* 0x000fcc0000000072 */
[----:B------:R-:W0:Y:S02]  /*1720*/  ATOMS.CAST.SPIN R89, [R115], R88, R89 ;  /* 0x000000587359738d */ /* 0x000e240001800059 */
[----:B0-----:R-:W-:-:S13]  /*1730*/  ISETP.EQ.U32.AND P0, PT, R89, 0x1, PT ;  /* 0x000000015900780c */ /* 0x001fda0003f02070 */
[----:B------:R-:W-:Y:S05]  /*1740*/  @!P0 BRA `(.L_x_148) ;  /* 0xffffff9000008947 */ /* 0x000fea000383ffff */
[----:B------:R-:W-:Y:S05]  /*1750*/  BRA `(.L_x_146) ;  /* 0x0000003000007947 */ /* 0x000fea0003800000 */
.L_x_147:
[----:B------:R-:W2:Y:S02]  /*1760*/  LD.E R99, [R88.64] ;  /* 0x0000001058637980 */ /* 0x000ea4000c101900 */
[----:B--2---:R-:W-:-:S05]  /*1770*/  IMAD.IADD R99, R114, 0x1, R99 ;  /* 0x0000000172637824 */ /* 0x004fca00078e0263 */
[----:B------:R0:W-:Y:S02]  /*1780*/  ST.E [R88.64], R99 ;  /* 0x0000006358007985 */ /* 0x0001e4000c101910 */
.L_x_146:
[----:B------:R-:W-:Y:S05]  /*1790*/  BSYNC B0 ;  /* 0x0000000000007941 */ /* 0x000fea0003800000 */
.L_x_137:
[----:B0-----:R-:W-:Y:S01]  /*17a0*/  IADD3 R88, P2, R58, UR22, RZ ;  /* 0x000000163a587c10 */ /* 0x001fe2000ff5e0ff */
[----:B------:R-:W-:Y:S01]  /*17b0*/  IMAD.U32 R99, RZ, RZ, UR14 ;  /* 0x0000000eff637e24 */ /* 0x000fe2000f8e00ff */
[----:B------:R-:W-:Y:S01]  /*17c0*/  IADD3 R116, P0, R2, R66, RZ ;  /* 0x0000004202747210 */ /* 0x000fe20007f1e0ff */
[----:B------:R-:W-:Y:S01]  /*17d0*/  HADD2.F32 R89, -RZ, R98.H0_H0 ;  /* 0x20000062ff597230 */ /* 0x000fe20000004100 */
[----:B------:R-:W-:Y:S01]  /*17e0*/  LOP3.LUT R115, R88, 0x3, RZ, 0xc0, !PT ;  /* 0x0000000358737812 */ /* 0x000fe200078ec0ff */
[----:B------:R-:W-:Y:S01]  /*17f0*/  BSSY B0, `(.L_x_149) ;  /* 0x0000048000007945 */ /* 0x000fe20003800000 */
[----:B------:R-:W-:Y:S01]  /*1800*/  ISETP.LT.U32.AND P1, PT, R116, UR21, PT ;  /* 0x0000001574007c0c */ /* 0x000fe2000bf21070 */
[----:B------:R-:W-:Y:S01]  /*1810*/  IMAD.X R114, R0, 0x1, R91, P0 ;  /* 0x0000000100727824 */ /* 0x000fe200000e065b */
[----:B------:R-:W-:Y:S01]  /*1820*/  ISETP.NE.U32.AND P0, PT, R115, RZ, PT ;  /* 0x000000ff7300720c */ /* 0x000fe20003f05070 */
[----:B------:R-:W-:-:S03]  /*1830*/  FMUL.FTZ R89, R20, R89 ;  /* 0x0000005914597220 */ /* 0x000fc60000410000 */
[----:B------:R-:W-:Y:S02]  /*1840*/  ISETP.GT.U32.AND.EX P1, PT, R99, R114, PT, P1 ;  /* 0x000000726300720c */ /* 0x000fe40003f24110 */
[----:B------:R-:W-:Y:S02]  /*1850*/  ISETP.NE.AND.EX P0, PT, RZ, RZ, PT, P0 ;  /* 0x000000ffff00720c */ /* 0x000fe40003f05300 */
[----:B------:R-:W-:-:S04]  /*1860*/  F2FP.PACK_AB R89, RZ, R89 ;  /* 0x00000059ff59723e */ /* 0x000fc800000000ff */
[----:B------:R-:W-:Y:S02]  /*1870*/  PRMT R99, R89, 0x7610, R99 ;  /* 0x0000761059637816 */ /* 0x000fe40000000063 */
[----:B------:R-:W-:-:S05]  /*1880*/  IADD3.X R89, R93, UR23, RZ, P2, !PT ;  /* 0x000000175d597c10 */ /* 0x000fca00097fe4ff */
        /* <DEDUP_REMOVED lines=11> */
[----:B------:R-:W-:Y:S01]  /*1940*/  IMAD.MOV.U32 R116, RZ, RZ, 0x3254 ;  /* 0x00003254ff747424 */ /* 0x000fe200078e00ff */
[----:B------:R-:W-:Y:S01]  /*1950*/  BSSY B2, `(.L_x_153) ;  /* 0x000000a000027945 */ /* 0x000fe20003800000 */
[----:B------:R0:W1:Y:S01]  /*1960*/  LD.E R115, [R74.64] ;  /* 0x000000184a737980 */ /* 0x000062000c101900 */
[----:B------:R-:W-:-:S04]  /*1970*/  ISETP.EQ.U32.AND P0, PT, R89, RZ, PT ;  /* 0x000000ff5900720c */ /* 0x000fc80003f02070 */
[----:B------:R-:W-:Y:S02]  /*1980*/  SEL R116, R116, 0x7610, P0 ;  /* 0x0000761074747807 */ /* 0x000fe40000000000 */
.L_x_154:
[----:B-1----:R-:W-:-:S05]  /*1990*/  HADD2 R114, R115, R99.H0_H0 ;  /* 0x2000006373727230 */ /* 0x002fca0000000000 */
[----:B------:R-:W-:-:S05]  /*19a0*/  PRMT R89, R115, R116, R114 ;  /* 0x0000007473597216 */ /* 0x000fca0000000072 */
[----:B------:R-:W1:Y:S02]  /*19b0*/  ATOM.E.CAS.STRONG.GPU PT, R114, [R74], R115, R89 ;  /* 0x000000734a72738b */ /* 0x000e6400001ee159 */
[----:B-1----:R-:W-:Y:S01]  /*19c0*/  ISETP.NE.U32.AND P0, PT, R114, R115, PT ;  /* 0x000000737200720c */ /* 0x002fe20003f05070 */
[----:B------:R-:W-:-:S12]  /*19d0*/  IMAD.MOV.U32 R115, RZ, RZ, R114 ;  /* 0x000000ffff737224 */ /* 0x000fd800078e0072 */
[----:B------:R-:W-:Y:S05]  /*19e0*/  @P0 BRA `(.L_x_154) ;  /* 0xffffffa000000947 */ /* 0x000fea000383ffff */
[----:B------:R-:W-:Y:S05]  /*19f0*/  BSYNC B2 ;  /* 0x0000000000027941 */ /* 0x000fea0003800000 */
.L_x_153:
[----:B------:R-:W-:Y:S05]  /*1a00*/  BRA `(.L_x_155) ;  /* 0x0000013000007947 */ /* 0x000fea0003800000 */
.L_x_152:
        /* <DEDUP_REMOVED lines=8> */
.L_x_157:
        /* <DEDUP_REMOVED lines=8> */
.L_x_156:
[----:B------:R-:W2:Y:S02]  /*1b10*/  LD.E R99, [R88.64] ;  /* 0x0000001058637980 */ /* 0x000ea4000c101900 */
[----:B--2---:R-:W-:-:S05]  /*1b20*/  IMAD.IADD R99, R114, 0x1, R99 ;  /* 0x0000000172637824 */ /* 0x004fca00078e0263 */
[----:B------:R0:W-:Y:S02]  /*1b30*/  ST.E [R88.64], R99 ;  /* 0x0000006358007985 */ /* 0x0001e4000c101910 */
.L_x_155:
[----:B------:R-:W-:Y:S05]  /*1b40*/  BSYNC B1 ;  /* 0x0000000000017941 */ /* 0x000fea0003800000 */
.L_x_151:
[----:B------:R-:W-:Y:S05]  /*1b50*/  BRA `(.L_x_158) ;  /* 0x0000011000007947 */ /* 0x000fea0003800000 */
.L_x_150:
[----:B------:R-:W-:-:S05]  /*1b60*/  PRMT R114, R99, 0x5410, RZ ;  /* 0x0000541063727816 */ /* 0x000fca00000000ff */
[----:B------:R-:W2:Y:S02]  /*1b70*/  ATOM.E.ADD.F16x2.RN.STRONG.GPU P0, RZ, [R88.64], R114 ;  /* 0x0000007258ff798a */ /* 0x000ea4000810e9d0 */
[----:B--2---:R-:W-:Y:S05]  /*1b80*/  @P0 BRA `(.L_x_158) ;  /* 0x000000e000000947 */ /* 0x004fea0003800000 */
[----:B------:R-:W0:Y:S02]  /*1b90*/  QSPC.E.S P0, RZ, [R88] ;  /* 0x0000000058ff73aa */ /* 0x000e240000000500 */
[----:B0-----:R-:W-:Y:S05]  /*1ba0*/  @!P0 BRA `(.L_x_159) ;  /* 0x0000009000008947 */ /* 0x001fea0003800000 */
[----:B------:R-:W-:-:S05]  /*1bb0*/  LOP3.LUT R115, R88, 0xffffff, RZ, 0xc0, !PT ;  /* 0x00ffffff58737812 */ /* 0x000fca00078ec0ff */
.L_x_160:
        /* <DEDUP_REMOVED lines=8> */
.L_x_159:
[----:B------:R-:W2:Y:S02]  /*1c40*/  LD.E R99, [R88.64] ;  /* 0x0000001058637980 */ /* 0x000ea4000c101900 */
[----:B--2---:R-:W-:-:S05]  /*1c50*/  IMAD.IADD R99, R114, 0x1, R99 ;  /* 0x0000000172637824 */ /* 0x004fca00078e0263 */
[----:B------:R0:W-:Y:S02]  /*1c60*/  ST.E [R88.64], R99 ;  /* 0x0000006358007985 */ /* 0x0001e4000c101910 */
.L_x_158:
[----:B------:R-:W-:Y:S05]  /*1c70*/  BSYNC B0 ;  /* 0x0000000000007941 */ /* 0x000fea0003800000 */
.L_x_149:
        /* <DEDUP_REMOVED lines=31> */
.L_x_166:
[----:B-1----:R-:W-:-:S05]  /*1e70*/  HADD2 R114, R115, R99.H0_H0 ;  /* 0x2000006373727230 */ /* 0x002fca0000000000 */
[----:B------:R-:W-:-:S05]  /*1e80*/  PRMT R89, R115, R116, R114 ;  /* 0x0000007473597216 */ /* 0x000fca0000000072 */
[----:B------:R-:W1:Y:S02]  /*1e90*/  ATOM.E.CAS.STRONG.GPU PT, R114, [R76], R115, R89 ;  /* 0x000000734c72738b */ /* 0x000e6400001ee159 */
[----:B-1----:R-:W-:Y:S01]  /*1ea0*/  ISETP.NE.U32.AND P0, PT, R114, R115, PT ;  /* 0x000000737200720c */ /* 0x002fe20003f05070 */
[----:B------:R-:W-:-:S12]  /*1eb0*/  IMAD.MOV.U32 R115, RZ, RZ, R114 ;  /* 0x000000ffff737224 */ /* 0x000fd800078e0072 */
[----:B------:R-:W-:Y:S05]  /*1ec0*/  @P0 BRA `(.L_x_166) ;  /* 0xffffffa000000947 */ /* 0x000fea000383ffff */
[----:B------:R-:W-:Y:S05]  /*1ed0*/  BSYNC B2 ;  /* 0x0000000000027941 */ /* 0x000fea0003800000 */
.L_x_165:
[----:B------:R-:W-:Y:S05]  /*1ee0*/  BRA `(.L_x_167) ;  /* 0x0000013000007947 */ /* 0x000fea0003800000 */
.L_x_164:
        /* <DEDUP_REMOVED lines=8> */
.L_x_169:
        /* <DEDUP_REMOVED lines=8> */
.L_x_168:
[----:B------:R-:W2:Y:S02]  /*1ff0*/  LD.E R99, [R88.64] ;  /* 0x0000001058637980 */ /* 0x000ea4000c101900 */
[----:B--2---:R-:W-:-:S05]  /*2000*/  IMAD.IADD R99, R114, 0x1, R99 ;  /* 0x0000000172637824 */ /* 0x004fca00078e0263 */
[----:B------:R0:W-:Y:S02]  /*2010*/  ST.E [R88.64], R99 ;  /* 0x0000006358007985 */ /* 0x0001e4000c101910 */
.L_x_167:
[----:B------:R-:W-:Y:S05]  /*2020*/  BSYNC B1 ;  /* 0x0000000000017941 */ /* 0x000fea0003800000 */
.L_x_163:
[----:B------:R-:W-:Y:S05]  /*2030*/  BRA `(.L_x_170) ;  /* 0x0000011000007947 */ /* 0x000fea0003800000 */
.L_x_162:
[----:B------:R-:W-:-:S05]  /*2040*/  PRMT R114, R99, 0x5410, RZ ;  /* 0x0000541063727816 */ /* 0x000fca00000000ff */
[----:B------:R-:W2:Y:S02]  /*2050*/  ATOM.E.ADD.F16x2.RN.STRONG.GPU P0, RZ, [R88.64], R114 ;  /* 0x0000007258ff798a */ /* 0x000ea4000810e9d0 */
[----:B--2---:R-:W-:Y:S05]  /*2060*/  @P0 BRA `(.L_x_170) ;  /* 0x000000e000000947 */ /* 0x004fea0003800000 */
[----:B------:R-:W0:Y:S02]  /*2070*/  QSPC.E.S P0, RZ, [R88] ;  /* 0x0000000058ff73aa */ /* 0x000e240000000500 */
[----:B0-----:R-:W-:Y:S05]  /*2080*/  @!P0 BRA `(.L_x_171) ;  /* 0x0000009000008947 */ /* 0x001fea0003800000 */
[----:B------:R-:W-:-:S05]  /*2090*/  LOP3.LUT R115, R88, 0xffffff, RZ, 0xc0, !PT ;  /* 0x00ffffff58737812 */ /* 0x000fca00078ec0ff */
.L_x_172:
        /* <DEDUP_REMOVED lines=8> */
.L_x_171:
[----:B------:R-:W2:Y:S02]  /*2120*/  LD.E R99, [R88.64] ;  /* 0x0000001058637980 */ /* 0x000ea4000c101900 */
[----:B--2---:R-:W-:-:S05]  /*2130*/  IMAD.IADD R99, R114, 0x1, R99 ;  /* 0x0000000172637824 */ /* 0x004fca00078e0263 */
[----:B------:R0:W-:Y:S02]  /*2140*/  ST.E [R88.64], R99 ;  /* 0x0000006358007985 */ /* 0x0001e4000c101910 */
.L_x_170:
[----:B------:R-:W-:Y:S05]  /*2150*/  BSYNC B0 ;  /* 0x0000000000007941 */ /* 0x000fea0003800000 */
.L_x_161:
[----:B0-----:R-:W-:Y:S01]  /*2160*/  IADD3 R88, P2, R56, UR22, RZ ;  /* 0x0000001638587c10 */ /* 0x001fe2000ff5e0ff */
[----:B------:R-:W-:Y:S01]  /*2170*/  HADD2.F32 R114, -RZ, R98.H0_H0 ;  /* 0x20000062ff727230 */ /* 0x000fe20000004100 */
[----:B------:R-:W-:Y:S01]  /*2180*/  IADD3 R116, P0, R2, R60, RZ ;  /* 0x0000003c02747210 */ /* 0x000fe20007f1e0ff */
[----:B------:R-:W-:Y:S01]  /*2190*/  IMAD.U32 R99, RZ, RZ, UR14 ;  /* 0x0000000eff637e24 */ /* 0x000fe2000f8e00ff */
[----:B------:R-:W-:Y:S01]  /*21a0*/  LOP3.LUT R115, R88, 0x3, RZ, 0xc0, !PT ;  /* 0x0000000358737812 */ /* 0x000fe200078ec0ff */
[----:B------:R-:W-:Y:S01]  /*21b0*/  BSSY B0, `(.L_x_173) ;  /* 0x0000048000007945 */ /* 0x000fe20003800000 */
[----:B------:R-:W-:Y:S01]  /*21c0*/  FMUL.FTZ R89, R17, R114 ;  /* 0x0000007211597220 */ /* 0x000fe20000410000 */
[----:B------:R-:W-:Y:S01]  /*21d0*/  ISETP.LT.U32.AND P1, PT, R116, UR21, PT ;  /* 0x0000001574007c0c */ /* 0x000fe2000bf21070 */
[----:B------:R-:W-:Y:S01]  /*21e0*/  IMAD.X R114, R0, 0x1, R34, P0 ;  /* 0x0000000100727824 */ /* 0x000fe200000e0622 */
[----:B------:R-:W-:Y:S02]  /*21f0*/  ISETP.NE.U32.AND P0, PT, R115, RZ, PT ;  /* 0x000000ff7300720c */ /* 0x000fe40003f05070 */
[----:B------:R-:W-:-:S02]  /*2200*/  F2FP.PACK_AB R89, RZ, R89 ;  /* 0x00000059ff59723e */ /* 0x000fc400000000ff */
[----:B------:R-:W-:Y:S02]  /*2210*/  ISETP.GT.U32.AND.EX P1, PT, R99, R114, PT, P1 ;  /* 0x000000726300720c */ /* 0x000fe40003f24110 */
[----:B------:R-:W-:Y:S02]  /*2220*/  ISETP.NE.AND.EX P0, PT, RZ, RZ, PT, P0 ;  /* 0x000000ffff00720c */ /* 0x000fe40003f05300 */
[----:B------:R-:W-:Y:S02]  /*2230*/  PRMT R99, R89, 0x7610, R99 ;  /* 0x0000761059637816 */ /* 0x000fe40000000063 */
[----:B------:R-:W-:-:S09]  /*2240*/  IADD3.X R89, R36, UR23, RZ, P2, !PT ;  /* 0x0000001724597c10 */ /* 0x000fd200097fe4ff */
        /* <DEDUP_REMOVED lines=16> */
.L_x_178:
[----:B-1----:R-:W-:-:S05]  /*2350*/  HADD2 R114, R115, R99.H0_H0 ;  /* 0x2000006373727230 */ /* 0x002fca0000000000 */
[----:B------:R-:W-:-:S05]  /*2360*/  PRMT R89, R115, R116, R114 ;  /* 0x0000007473597216 */ /* 0x000fca0000000072 */
[----:B------:R-:W1:Y:S02]  /*2370*/  ATOM.E.CAS.STRONG.GPU PT, R114, [R78], R115, R89 ;  /* 0x000000734e72738b */ /* 0x000e6400001ee159 */
[----:B-1----:R-:W-:Y:S01]  /*2380*/  ISETP.NE.U32.AND P0, PT, R114, R115, PT ;  /* 0x000000737200720c */ /* 0x002fe20003f05070 */
[----:B------:R-:W-:-:S12]  /*2390*/  IMAD.MOV.U32 R115, RZ, RZ, R114 ;  /* 0x000000ffff737224 */ /* 0x000fd800078e0072 */
[----:B------:R-:W-:Y:S05]  /*23a0*/  @P0 BRA `(.L_x_178) ;  /* 0xffffffa000000947 */ /* 0x000fea000383ffff */
[----:B------:R-:W-:Y:S05]  /*23b0*/  BSYNC B2 ;  /* 0x0000000000027941 */ /* 0x000fea0003800000 */
.L_x_177:
[----:B------:R-:W-:Y:S05]  /*23c0*/  BRA `(.L_x_179) ;  /* 0x0000013000007947 */ /* 0x000fea0003800000 */
.L_x_176:
        /* <DEDUP_REMOVED lines=8> */
.L_x_181:
        /* <DEDUP_REMOVED lines=8> */
.L_x_180:
[----:B------:R-:W2:Y:S02]  /*24d0*/  LD.E R99, [R88.64] ;  /* 0x0000001058637980 */ /* 0x000ea4000c101900 */
[----:B--2---:R-:W-:-:S05]  /*24e0*/  IMAD.IADD R99, R114, 0x1, R99 ;  /* 0x0000000172637824 */ /* 0x004fca00078e0263 */
[----:B------:R0:W-:Y:S02]  /*24f0*/  ST.E [R88.64], R99 ;  /* 0x0000006358007985 */ /* 0x0001e4000c101910 */
.L_x_179:
[----:B------:R-:W-:Y:S05]  /*2500*/  BSYNC B1 ;  /* 0x0000000000017941 */ /* 0x000fea0003800000 */
.L_x_175:
[----:B------:R-:W-:Y:S05]  /*2510*/  BRA `(.L_x_182) ;  /* 0x0000011000007947 */ /* 0x000fea0003800000 */
.L_x_174:
[----:B------:R-:W-:-:S05]  /*2520*/  PRMT R114, R99, 0x5410, RZ ;  /* 0x0000541063727816 */ /* 0x000fca00000000ff */
[----:B------:R-:W2:Y:S02]  /*2530*/  ATOM.E.ADD.F16x2.RN.STRONG.GPU P0, RZ, [R88.64], R114 ;  /* 0x0000007258ff798a */ /* 0x000ea4000810e9d0 */
[----:B--2---:R-:W-:Y:S05]  /*2540*/  @P0 BRA `(.L_x_182) ;  /* 0x000000e000000947 */ /* 0x004fea0003800000 */
[----:B------:R-:W0:Y:S02]  /*2550*/  QSPC.E.S P0, RZ, [R88] ;  /* 0x0000000058ff73aa */ /* 0x000e240000000500 */
[----:B0-----:R-:W-:Y:S05]  /*2560*/  @!P0 BRA `(.L_x_183) ;  /* 0x0000009000008947 */ /* 0x001fea0003800000 */
[----:B------:R-:W-:-:S05]  /*2570*/  LOP3.LUT R115, R88, 0xffffff, RZ, 0xc0, !PT ;  /* 0x00ffffff58737812 */ /* 0x000fca00078ec0ff */
.L_x_184:
        /* <DEDUP_REMOVED lines=8> */
.L_x_183:
[----:B------:R-:W2:Y:S02]  /*2600*/  LD.E R99, [R88.64] ;  /* 0x0000001058637980 */ /* 0x000ea4000c101900 */
[----:B--2---:R-:W-:-:S05]  /*2610*/  IMAD.IADD R99, R114, 0x1, R99 ;  /* 0x0000000172637824 */ /* 0x004fca00078e0263 */
[----:B------:R0:W-:Y:S02]  /*2620*/  ST.E [R88.64], R99 ;  /* 0x0000006358007985 */ /* 0x0001e4000c101910 */
.L_x_182:
[----:B------:R-:W-:Y:S05]  /*2630*/  BSYNC B0 ;  /* 0x0000000000007941 */ /* 0x000fea0003800000 */
.L_x_173:
        /* <DEDUP_REMOVED lines=31> */
.L_x_190:
[----:B-1----:R-:W-:-:S05]  /*2830*/  HADD2 R114, R115, R99.H0_H0 ;  /* 0x2000006373727230 */ /* 0x002fca0000000000 */
[----:B------:R-:W-:-:S05]  /*2840*/  PRMT R89, R115, R116, R114 ;  /* 0x0000007473597216 */ /* 0x000fca0000000072 */
[----:B------:R-:W1:Y:S02]  /*2850*/  ATOM.E.CAS.STRONG.GPU PT, R114, [R80], R115, R89 ;  /* 0x000000735072738b */ /* 0x000e6400001ee159 */
[----:B-1----:R-:W-:Y:S01]  /*2860*/  ISETP.NE.U32.AND P0, PT, R114, R115, PT ;  /* 0x000000737200720c */ /* 0x002fe20003f05070 */
[----:B------:R-:W-:-:S12]  /*2870*/  IMAD.MOV.U32 R115, RZ, RZ, R114 ;  /* 0x000000ffff737224 */ /* 0x000fd800078e0072 */
[----:B------:R-:W-:Y:S05]  /*2880*/  @P0 BRA `(.L_x_190) ;  /* 0xffffffa000000947 */ /* 0x000fea000383ffff */
[----:B------:R-:W-:Y:S05]  /*2890*/  BSYNC B2 ;  /* 0x0000000000027941 */ /* 0x000fea0003800000 */
.L_x_189:
[----:B------:R-:W-:Y:S05]  /*28a0*/  BRA `(.L_x_191) ;  /* 0x0000013000007947 */ /* 0x000fea0003800000 */
.L_x_188:
        /* <DEDUP_REMOVED lines=8> */
.L_x_193:
        /* <DEDUP_REMOVED lines=8> */
.L_x_192:
[----:B------:R-:W2:Y:S02]  /*29b0*/  LD.E R99, [R88.64] ;  /* 0x0000001058637980 */ /* 0x000ea4000c101900 */
[----:B--2---:R-:W-:-:S05]  /*29c0*/  IMAD.IADD R99, R114, 0x1, R99 ;  /* 0x0000000172637824 */ /* 0x004fca00078e0263 */
[----:B------:R0:W-:Y:S02]  /*29d0*/  ST.E [R88.64], R99 ;  /* 0x0000006358007985 */ /* 0x0001e4000c101910 */
.L_x_191:
[----:B------:R-:W-:Y:S05]  /*29e0*/  BSYNC B1 ;  /* 0x0000000000017941 */ /* 0x000fea0003800000 */
.L_x_187:
[----:B------:R-:W-:Y:S05]  /*29f0*/  BRA `(.L_x_194) ;  /* 0x0000011000007947 */ /* 0x000fea0003800000 */
.L_x_186:
[----:B------:R-:W-:-:S05]  /*2a00*/  PRMT R114, R99, 0x5410, RZ ;  /* 0x0000541063727816 */ /* 0x000fca00000000ff */
[----:B------:R-:W2:Y:S02]  /*2a10*/  ATOM.E.ADD.F16x2.RN.STRONG.GPU P0, RZ, [R88.64], R114 ;  /* 0x0000007258ff798a */ /* 0x000ea4000810e9d0 */
[----:B--2---:R-:W-:Y:S05]  /*2a20*/  @P0 BRA `(.L_x_194) ;  /* 0x000000e000000947 */ /* 0x004fea0003800000 */
[----:B------:R-:W0:Y:S02]  /*2a30*/  QSPC.E.S P0, RZ, [R88] ;  /* 0x0000000058ff73aa */ /* 0x000e240000000500 */
[----:B0-----:R-:W-:Y:S05]  /*2a40*/  @!P0 BRA `(.L_x_195) ;  /* 0x0000009000008947 */ /* 0x001fea0003800000 */
[----:B------:R-:W-:-:S05]  /*2a50*/  LOP3.LUT R115, R88, 0xffffff, RZ, 0xc0, !PT ;  /* 0x00ffffff58737812 */ /* 0x000fca00078ec0ff */
.L_x_196:
        /* <DEDUP_REMOVED lines=8> */
.L_x_195:
[----:B------:R-:W2:Y:S02]  /*2ae0*/  LD.E R99, [R88.64] ;  /* 0x0000001058637980 */ /* 0x000ea4000c101900 */
[----:B--2---:R-:W-:-:S05]  /*2af0*/  IMAD.IADD R99, R114, 0x1, R99 ;  /* 0x0000000172637824 */ /* 0x004fca00078e0263 */
[----:B------:R0:W-:Y:S02]  /*2b00*/  ST.E [R88.64], R99 ;  /* 0x0000006358007985 */ /* 0x0001e4000c101910 */
.L_x_194:
[----:B------:R-:W-:Y:S05]  /*2b10*/  BSYNC B0 ;  /* 0x0000000000007941 */ /* 0x000fea0003800000 */
.L_x_185:
        /* <DEDUP_REMOVED lines=31> */
.L_x_202:
[----:B-1----:R-:W-:-:S05]  /*2d10*/  HADD2 R114, R115, R99.H0_H0 ;  /* 0x2000006373727230 */ /* 0x002fca0000000000 */
[----:B------:R-:W-:-:S05]  /*2d20*/  PRMT R89, R115, R116, R114 ;  /* 0x0000007473597216 */ /* 0x000fca0000000072 */
[----:B------:R-:W1:Y:S02]  /*2d30*/  ATOM.E.CAS.STRONG.GPU PT, R114, [R82], R115, R89 ;  /* 0x000000735272738b */ /* 0x000e6400001ee159 */
[----:B-1----:R-:W-:Y:S01]  /*2d40*/  ISETP.NE.U32.AND P0, PT, R114, R115, PT ;  /* 0x000000737200720c */ /* 0x002fe20003f05070 */
[----:B------:R-:W-:-:S12]  /*2d50*/  IMAD.MOV.U32 R115, RZ, RZ, R114 ;  /* 0x000000ffff737224 */ /* 0x000fd800078e0072 */
[----:B------:R-:W-:Y:S05]  /*2d60*/  @P0 BRA `(.L_x_202) ;  /* 0xffffffa000000947 */ /* 0x000fea000383ffff */
[----:B------:R-:W-:Y:S05]  /*2d70*/  BSYNC B2 ;  /* 0x0000000000027941 */ /* 0x000fea0003800000 */
.L_x_201:
[----:B------:R-:W-:Y:S05]  /*2d80*/  BRA `(.L_x_203) ;  /* 0x0000013000007947 */ /* 0x000fea0003800000 */
.L_x_200:
        /* <DEDUP_REMOVED lines=8> */
.L_x_205:
        /* <DEDUP_REMOVED lines=8> */
.L_x_204:
[----:B------:R-:W2:Y:S02]  /*2e90*/  LD.E R99, [R88.64] ;  /* 0x0000001058637980 */ /* 0x000ea4000c101900 */
[----:B--2---:R-:W-:-:S05]  /*2ea0*/  IMAD.IADD R99, R114, 0x1, R99 ;  /* 0x0000000172637824 */ /* 0x004fca00078e0263 */
[----:B------:R0:W-:Y:S02]  /*2eb0*/  ST.E [R88.64], R99 ;  /* 0x0000006358007985 */ /* 0x0001e4000c101910 */
.L_x_203:
[----:B------:R-:W-:Y:S05]  /*2ec0*/  BSYNC B1 ;  /* 0x0000000000017941 */ /* 0x000fea0003800000 */
.L_x_199:
[----:B------:R-:W-:Y:S05]  /*2ed0*/  BRA `(.L_x_206) ;  /* 0x0000011000007947 */ /* 0x000fea0003800000 */
.L_x_198:
[----:B------:R-:W-:-:S05]  /*2ee0*/  PRMT R114, R99, 0x5410, RZ ;  /* 0x0000541063727816 */ /* 0x000fca00000000ff */
[----:B------:R-:W2:Y:S02]  /*2ef0*/  ATOM.E.ADD.F16x2.RN.STRONG.GPU P0, RZ, [R88.64], R114 ;  /* 0x0000007258ff798a */ /* 0x000ea4000810e9d0 */
[----:B--2---:R-:W-:Y:S05]  /*2f00*/  @P0 BRA `(.L_x_206) ;  /* 0x000000e000000947 */ /* 0x004fea0003800000 */
[----:B------:R-:W0:Y:S02]  /*2f10*/  QSPC.E.S P0, RZ, [R88] ;  /* 0x0000000058ff73aa */ /* 0x000e240000000500 */
[----:B0-----:R-:W-:Y:S05]  /*2f20*/  @!P0 BRA `(.L_x_207) ;  /* 0x0000009000008947 */ /* 0x001fea0003800000 */
[----:B------:R-:W-:-:S05]  /*2f30*/  LOP3.LUT R115, R88, 0xffffff, RZ, 0xc0, !PT ;  /* 0x00ffffff58737812 */ /* 0x000fca00078ec0ff */
.L_x_208:
        /* <DEDUP_REMOVED lines=8> */
.L_x_207:
[----:B------:R-:W2:Y:S02]  /*2fc0*/  LD.E R99, [R88.64] ;  /* 0x0000001058637980 */ /* 0x000ea4000c101900 */
[----:B--2---:R-:W-:-:S05]  /*2fd0*/  IMAD.IADD R99, R114, 0x1, R99 ;  /* 0x0000000172637824 */ /* 0x004fca00078e0263 */
[----:B------:R0:W-:Y:S02]  /*2fe0*/  ST.E [R88.64], R99 ;  /* 0x0000006358007985 */ /* 0x0001e4000c101910 */
.L_x_206:
[----:B------:R-:W-:Y:S05]  /*2ff0*/  BSYNC B0 ;  /* 0x0000000000007941 */ /* 0x000fea0003800000 */
.L_x_197:
        /* <DEDUP_REMOVED lines=31> */
.L_x_214:
[----:B-1----:R-:W-:-:S05]  /*31f0*/  HADD2 R114, R115, R99.H0_H0 ;  /* 0x2000006373727230 */ /* 0x002fca0000000000 */
[----:B------:R-:W-:-:S05]  /*3200*/  PRMT R89, R115, R116, R114 ;  /* 0x0000007473597216 */ /* 0x000fca0000000072 */
[----:B------:R-:W1:Y:S02]  /*3210*/  ATOM.E.CAS.STRONG.GPU PT, R114, [R84], R115, R89 ;  /* 0x000000735472738b */ /* 0x000e6400001ee159 */
[----:B-1----:R-:W-:Y:S01]  /*3220*/  ISETP.NE.U32.AND P0, PT, R114, R115, PT ;  /* 0x000000737200720c */ /* 0x002fe20003f05070 */
[----:B------:R-:W-:-:S12]  /*3230*/  IMAD.MOV.U32 R115, RZ, RZ, R114 ;  /* 0x000000ffff737224 */ /* 0x000fd800078e0072 */
[----:B------:R-:W-:Y:S05]  /*3240*/  @P0 BRA `(.L_x_214) ;  /* 0xffffffa000000947 */ /* 0x000fea000383ffff */
[----:B------:R-:W-:Y:S05]  /*3250*/  BSYNC B2 ;  /* 0x0000000000027941 */ /* 0x000fea0003800000 */
.L_x_213:
[----:B------:R-:W-:Y:S05]  /*3260*/  BRA `(.L_x_215) ;  /* 0x0000013000007947 */ /* 0x000fea0003800000 */
.L_x_212:
        /* <DEDUP_REMOVED lines=8> */
.L_x_217:
        /* <DEDUP_REMOVED lines=8> */
.L_x_216:
[----:B------:R-:W2:Y:S02]  /*3370*/  LD.E R99, [R88.64] ;  /* 0x0000001058637980 */ /* 0x000ea4000c101900 */
[----:B--2---:R-:W-:-:S05]  /*3380*/  IMAD.IADD R99, R114, 0x1, R99 ;  /* 0x0000000172637824 */ /* 0x004fca00078e0263 */
[----:B------:R0:W-:Y:S02]  /*3390*/  ST.E [R88.64], R99 ;  /* 0x0000006358007985 */ /* 0x0001e4000c101910 */
.L_x_215:
[----:B------:R-:W-:Y:S05]  /*33a0*/  BSYNC B1 ;  /* 0x0000000000017941 */ /* 0x000fea0003800000 */
.L_x_211:
[----:B------:R-:W-:Y:S05]  /*33b0*/  BRA `(.L_x_218) ;  /* 0x0000011000007947 */ /* 0x000fea0003800000 */
.L_x_210:
[----:B------:R-:W-:-:S05]  /*33c0*/  PRMT R114, R99, 0x5410, RZ ;  /* 0x0000541063727816 */ /* 0x000fca00000000ff */
[----:B------:R-:W2:Y:S02]  /*33d0*/  ATOM.E.ADD.F16x2.RN.STRONG.GPU P0, RZ, [R88.64], R114 ;  /* 0x0000007258ff798a */ /* 0x000ea4000810e9d0 */
[----:B--2---:R-:W-:Y:S05]  /*33e0*/  @P0 BRA `(.L_x_218) ;  /* 0x000000e000000947 */ /* 0x004fea0003800000 */
[----:B------:R-:W0:Y:S02]  /*33f0*/  QSPC.E.S P0, RZ, [R88] ;  /* 0x0000000058ff73aa */ /* 0x000e240000000500 */
[----:B0-----:R-:W-:Y:S05]  /*3400*/  @!P0 BRA `(.L_x_219) ;  /* 0x0000009000008947 */ /* 0x001fea0003800000 */
[----:B------:R-:W-:-:S05]  /*3410*/  LOP3.LUT R115, R88, 0xffffff, RZ, 0xc0, !PT ;  /* 0x00ffffff58737812 */ /* 0x000fca00078ec0ff */
.L_x_220:
        /* <DEDUP_REMOVED lines=8> */
.L_x_219:
[----:B------:R-:W2:Y:S02]  /*34a0*/  LD.E R99, [R88.64] ;  /* 0x0000001058637980 */ /* 0x000ea4000c101900 */
[----:B--2---:R-:W-:-:S05]  /*34b0*/  IMAD.IADD R99, R114, 0x1, R99 ;  /* 0x0000000172637824 */ /* 0x004fca00078e0263 */
[----:B------:R0:W-:Y:S02]  /*34c0*/  ST.E [R88.64], R99 ;  /* 0x0000006358007985 */ /* 0x0001e4000c101910 */
.L_x_218:
[----:B------:R-:W-:Y:S05]  /*34d0*/  BSYNC B0 ;  /* 0x0000000000007941 */ /* 0x000fea0003800000 */
.L_x_209:
        /* <DEDUP_REMOVED lines=31> */
.L_x_226:
[----:B-1----:R-:W-:-:S05]  /*36d0*/  HADD2 R98, R115, R99.H0_H0 ;  /* 0x2000006373627230 */ /* 0x002fca0000000000 */
[----:B------:R-:W-:-:S05]  /*36e0*/  PRMT R89, R115, R114, R98 ;  /* 0x0000007273597216 */ /* 0x000fca0000000062 */
[----:B------:R-:W1:Y:S02]  /*36f0*/  ATOM.E.CAS.STRONG.GPU PT, R98, [R86], R115, R89 ;  /* 0x000000735662738b */ /* 0x000e6400001ee159 */
[----:B-1----:R-:W-:Y:S01]  /*3700*/  ISETP.NE.U32.AND P0, PT, R98, R115, PT ;  /* 0x000000736200720c */ /* 0x002fe20003f05070 */
[----:B------:R-:W-:-:S12]  /*3710*/  IMAD.MOV.U32 R115, RZ, RZ, R98 ;  /* 0x000000ffff737224 */ /* 0x000fd800078e0062 */
[----:B------:R-:W-:Y:S05]  /*3720*/  @P0 BRA `(.L_x_226) ;  /* 0xffffffa000000947 */ /* 0x000fea000383ffff */
[----:B------:R-:W-:Y:S05]  /*3730*/  BSYNC B2 ;  /* 0x0000000000027941 */ /* 0x000fea0003800000 */
.L_x_225:
[----:B------:R-:W-:Y:S05]  /*3740*/  BRA `(.L_x_227) ;  /* 0x0000013000007947 */ /* 0x000fea0003800000 */
.L_x_224:
        /* <DEDUP_REMOVED lines=8> */
.L_x_229:
        /* <DEDUP_REMOVED lines=8> */
.L_x_228:
[----:B------:R-:W2:Y:S02]  /*3850*/  LD.E R98, [R88.64] ;  /* 0x0000001058627980 */ /* 0x000ea4000c101900 */
[----:B--2---:R-:W-:-:S05]  /*3860*/  IMAD.IADD R99, R115, 0x1, R98 ;  /* 0x0000000173637824 */ /* 0x004fca00078e0262 */
[----:B------:R0:W-:Y:S02]  /*3870*/  ST.E [R88.64], R99 ;  /* 0x0000006358007985 */ /* 0x0001e4000c101910 */
.L_x_227:
[----:B------:R-:W-:Y:S05]  /*3880*/  BSYNC B1 ;  /* 0x0000000000017941 */ /* 0x000fea0003800000 */
.L_x_223:
[----:B------:R-:W-:Y:S05]  /*3890*/  BRA `(.L_x_230) ;  /* 0x0000011000007947 */ /* 0x000fea0003800000 */
.L_x_222:
[----:B------:R-:W-:-:S05]  /*38a0*/  PRMT R115, R99, 0x5410, RZ ;  /* 0x0000541063737816 */ /* 0x000fca00000000ff */
[----:B------:R-:W2:Y:S02]  /*38b0*/  ATOM.E.ADD.F16x2.RN.STRONG.GPU P0, RZ, [R88.64], R115 ;  /* 0x0000007358ff798a */ /* 0x000ea4000810e9d0 */
[----:B--2---:R-:W-:Y:S05]  /*38c0*/  @P0 BRA `(.L_x_230) ;  /* 0x000000e000000947 */ /* 0x004fea0003800000 */
[----:B------:R-:W0:Y:S02]  /*38d0*/  QSPC.E.S P0, RZ, [R88] ;  /* 0x0000000058ff73aa */ /* 0x000e240000000500 */
[----:B0-----:R-:W-:Y:S05]  /*38e0*/  @!P0 BRA `(.L_x_231) ;  /* 0x0000009000008947 */ /* 0x001fea0003800000 */
[----:B------:R-:W-:-:S05]  /*38f0*/  LOP3.LUT R114, R88, 0xffffff, RZ, 0xc0, !PT ;  /* 0x00ffffff58727812 */ /* 0x000fca00078ec0ff */
.L_x_232:
        /* <DEDUP_REMOVED lines=8> */
.L_x_231:
[----:B------:R-:W2:Y:S02]  /*3980*/  LD.E R98, [R88.64] ;  /* 0x0000001058627980 */ /* 0x000ea4000c101900 */
[----:B--2---:R-:W-:-:S05]  /*3990*/  IMAD.IADD R99, R115, 0x1, R98 ;  /* 0x0000000173637824 */ /* 0x004fca00078e0262 */
[----:B------:R0:W-:Y:S02]  /*39a0*/  ST.E [R88.64], R99 ;  /* 0x0000006358007985 */ /* 0x0001e4000c101910 */
.L_x_230:
[----:B------:R-:W-:Y:S05]  /*39b0*/  BSYNC B0 ;  /* 0x0000000000007941 */ /* 0x000fea0003800000 */
.L_x_221:
[----:B------:R-:W-:Y:S01]  /*39c0*/  UIADD3 UR5, UR5, 0x1, URZ ;  /* 0x0000000105057890 */ /* 0x000fe2000fffe03f */
[----:B0-----:R-:W-:Y:S01]  /*39d0*/  IMAD.U32 R89, RZ, RZ, UR18 ;  /* 0x00000012ff597e24 */ /* 0x001fe2000f8e00ff */
[----:B------:R-:W-:Y:S01]  /*39e0*/  ULDC UR15, c[0x0][0x188] ;  /* 0x00006200000f7ab9 */ /* 0x000fe20000000800 */
[----:B------:R-:W-:Y:S01]  /*39f0*/  IADD3 R2, P1, R2, UR12, RZ ;  /* 0x0000000c02027c10 */ /* 0x000fe2000ff3e0ff */
[----:B------:R-:W-:Y:S01]  /*3a00*/  UISETP.GE.AND UP0, UPT, UR5, UR15, UPT ;  /* 0x0000000f0500728c */ /* 0x000fe2000bf06270 */
[----:B------:R-:W-:Y:S01]  /*3a10*/  IADD3 R4, P2, R4, UR12, RZ ;  /* 0x0000000c04047c10 */ /* 0x000fe2000ff5e0ff */
[----:B------:R-:W-:Y:S01]  /*3a20*/  ULEA UR22, UP1, UR12, UR22, 0x1 ;  /* 0x000000160c167291 */ /* 0x000fe2000f82083f */
[----:B------:R-:W-:Y:S02]  /*3a30*/  LEA R6, P0, R89, R6, 0x1 ;  /* 0x0000000659067211 */ /* 0x000fe400078008ff */
[----:B------:R-:W-:Y:S01]  /*3a40*/  IADD3.X R0, R0, UR10, RZ, P1, !PT ;  /* 0x0000000a00007c10 */ /* 0x000fe20008ffe4ff */
[----:B------:R-:W-:Y:S01]  /*3a50*/  UIADD3.X UR23, UR23, UR11, URZ, UP1, !UPT ;  /* 0x0000000b17177290 */ /* 0x000fe20008ffe43f */
[----:B------:R-:W-:-:S02]  /*3a60*/  PLOP3.LUT P3, PT, PT, PT, UP0, 0x80, 0x0 ;  /* 0x000000000000781c */ /* 0x000fc40003f6f008 */
[----:B------:R-:W-:Y:S02]  /*3a70*/  IADD3.X R3, R3, UR10, RZ, P2, !PT ;  /* 0x0000000a03037c10 */ /* 0x000fe400097fe4ff */
[----:B------:R-:W-:-:S09]  /*3a80*/  IADD3.X R5, R5, UR9, RZ, P0, !PT ;  /* 0x0000000905057c10 */ /* 0x000fd200087fe4ff */
[----:B------:R-:W-:Y:S01]  /*3a90*/  @P3 CALL.REL.NOINC `(.L_x_136) ;  /* 0x0000001000003944 */ /* 0x000fe20003c00000 */
[----:B------:R-:W-:Y:S05]  /*3aa0*/  BRA `(.L_x_233) ;  /* 0xffffd7e000007947 */ /* 0x000fea000383ffff */
.L_x_136:
[----:B------:R-:W-:Y:S02]  /*3ab0*/  UIADD3 UR4, UR4, 0x1, URZ ;  /* 0x0000000104047890 */ /* 0x000fe4000fffe03f */
[----:B------:R-:W-:Y:S02]  /*3ac0*/  ULDC UR5, c[0x0][0x180] ;  /* 0x0000600000057ab9 */ /* 0x000fe40000000800 */
[----:B------:R-:W-:-:S06]  /*3ad0*/  UISETP.GE.AND UP0, UPT, UR4, UR5, UPT ;  /* 0x000000050400728c */ /* 0x000fcc000bf06270 */
[----:B------:R-:W-:-:S13]  /*3ae0*/  PLOP3.LUT P0, PT, PT, PT, UP0, 0x80, 0x0 ;  /* 0x000000000000781c */ /* 0x000fda0003f0f008 */
[----:B------:R-:W-:Y:S01]  /*3af0*/  @P0 CALL.REL.NOINC `(.L_x_234) ;  /* 0x0000001000000944 */ /* 0x000fe20003c00000 */
[----:B------:R-:W-:Y:S05]  /*3b00*/  BRA `(.L_x_235) ;  /* 0xffffd03000007947 */ /* 0x000fea000383ffff */
.L_x_234:
[----:B------:R-:W-:Y:S05]  /*3b10*/  EXIT ;  /* 0x000000000000794d */ /* 0x000fea0003800000 */
.L_x_135:
[----:B------:R-:W-:-:S05]  /*3b20*/  IMAD.MOV.U32 R14, RZ, RZ, 0x1 ;  /* 0x00000001ff0e7424 */ /* 0x000fca00078e00ff */
[----:B------:R-:W-:-:S13]  /*3b30*/  ISETP.LE.AND P0, PT, R14, c[0x0][0x180], PT ;  /* 0x000060000e007a0c */ /* 0x000fda0003f03270 */
[----:B------:R-:W-:Y:S05]  /*3b40*/  @!P0 EXIT ;  /* 0x000000000000894d */ /* 0x000fea0003800000 */
[----:B------:R-:W-:-:S13]  /*3b50*/  ISETP.LE.AND P0, PT, R14, c[0x0][0x188], PT ;  /* 0x000062000e007a0c */ /* 0x000fda0003f03270 */
[----:B------:R-:W-:Y:S05]  /*3b60*/  @!P0 EXIT ;  /* 0x000000000000894d */ /* 0x000fea0003800000 */
[----:B------:R-:W-:Y:S01]  /*3b70*/  SHF.R.S32.HI R0, RZ, 0x1f, R13 ;  /* 0x0000001fff007819 */ /* 0x000fe2000001140d */
[----:B------:R-:W-:-:S04]  /*3b80*/  IMAD.WIDE.U32 R4, R13, c[0x0][0x220], RZ ;  /* 0x000088000d047a25 */ /* 0x000fc800078e00ff */
[C---:B------:R-:W-:Y:S02]  /*3b90*/  IMAD R2, R0.reuse, c[0x0][0x220], RZ ;  /* 0x0000880000027a24 */ /* 0x040fe400078e02ff */
[----:B------:R-:W-:Y:S02]  /*3ba0*/  IMAD R0, R0, c[0x0][0x1c8], RZ ;  /* 0x0000720000007a24 */ /* 0x000fe400078e02ff */
[C---:B------:R-:W-:Y:S02]  /*3bb0*/  IMAD R9, R13.reuse, c[0x0][0x224], R2 ;  /* 0x000089000d097a24 */ /* 0x040fe400078e0202 */
[C---:B------:R-:W-:Y:S01]  /*3bc0*/  IMAD R7, R13.reuse, c[0x0][0x1cc], R0 ;  /* 0x000073000d077a24 */ /* 0x040fe200078e0200 */
[----:B------:R-:W-:Y:S01]  /*3bd0*/  SHF.R.S32.HI R0, RZ, 0x1f, R11 ;  /* 0x0000001fff007819 */ /* 0x000fe2000001140b */
[----:B------:R-:W-:-:S04]  /*3be0*/  IMAD.WIDE.U32 R2, R13, c[0x0][0x1c8], RZ ;  /* 0x000072000d027a25 */ /* 0x000fc800078e00ff */
[----:B------:R-:W-:Y:S02]  /*3bf0*/  IMAD.IADD R5, R5, 0x1, R9 ;  /* 0x0000000105057824 */ /* 0x000fe400078e0209 */
[C---:B------:R-:W-:Y:S02]  /*3c00*/  IMAD R6, R0.reuse, c[0x0][0x218], RZ ;  /* 0x0000860000067a24 */ /* 0x040fe400078e02ff */
[----:B------:R-:W-:Y:S02]  /*3c10*/  IMAD R0, R0, c[0x0][0x1c0], RZ ;  /* 0x0000700000007a24 */ /* 0x000fe400078e02ff */
[----:B------:R-:W-:Y:S02]  /*3c20*/  IMAD.IADD R3, R3, 0x1, R7 ;  /* 0x0000000103037824 */ /* 0x000fe400078e0207 */
[C---:B------:R-:W-:Y:S02]  /*3c30*/  IMAD R7, R11.reuse, c[0x0][0x21c], R6 ;  /* 0x000087000b077a24 */ /* 0x040fe400078e0206 */
[----:B------:R-:W-:-:S04]  /*3c40*/  IMAD.WIDE.U32 R4, R11, c[0x0][0x218], R4 ;  /* 0x000086000b047a25 */ /* 0x000fc800078e0004 */
[C---:B------:R-:W-:Y:S01]  /*3c50*/  IMAD R9, R11.reuse, c[0x0][0x1c4], R0 ;  /* 0x000071000b097a24 */ /* 0x040fe200078e0200 */
[----:B------:R-:W-:Y:S01]  /*3c60*/  SHF.R.S32.HI R0, RZ, 0x1f, R109 ;  /* 0x0000001fff007819 */ /* 0x000fe2000001146d */
[----:B------:R-:W-:-:S04]  /*3c70*/  IMAD.WIDE.U32 R2, R11, c[0x0][0x1c0], R2 ;  /* 0x000070000b027a25 */ /* 0x000fc800078e0002 */
[----:B------:R-:W-:Y:S02]  /*3c80*/  IMAD.IADD R7, R5, 0x1, R7 ;  /* 0x0000000105077824 */ /* 0x000fe400078e0207 */
[----:B------:R-:W-:Y:S02]  /*3c90*/  IMAD.MOV.U32 R6, RZ, RZ, R4 ;  /* 0x000000ffff067224 */ /* 0x000fe400078e0004 */
[----:B------:R-:W-:Y:S02]  /*3ca0*/  IMAD.IADD R5, R3, 0x1, R9 ;  /* 0x0000000103057824 */ /* 0x000fe400078e0209 */
[----:B------:R-:W-:Y:S02]  /*3cb0*/  IMAD R8, R0, c[0x0][0x210], RZ ;  /* 0x0000840000087a24 */ /* 0x000fe400078e02ff */
[----:B------:R-:W-:Y:S02]  /*3cc0*/  IMAD.MOV.U32 R4, RZ, RZ, R2 ;  /* 0x000000ffff047224 */ /* 0x000fe400078e0002 */
[----:B------:R-:W-:-:S02]  /*3cd0*/  IMAD.MOV.U32 R13, RZ, RZ, c[0x0][0x188] ;  /* 0x00006200ff0d7624 */ /* 0x000fc400078e00ff */
[----:B------:R-:W-:Y:S02]  /*3ce0*/  IMAD R0, R0, c[0x0][0x1b8], RZ ;  /* 0x00006e0000007a24 */ /* 0x000fe400078e02ff */
[----:B------:R-:W-:Y:S01]  /*3cf0*/  IMAD.WIDE.U32 R2, R109, c[0x0][0x210], R6 ;  /* 0x000084006d027a25 */ /* 0x000fe200078e0006 */
[----:B------:R-:W-:-:S03]  /*3d00*/  LOP3.LUT R13, R13, 0x3, RZ, 0xc0, !PT ;  /* 0x000000030d0d7812 */ /* 0x000fc600078ec0ff */
[----:B------:R-:W-:Y:S01]  /*3d10*/  IMAD.MOV.U32 R7, RZ, RZ, c[0x0][0x208] ;  /* 0x00008200ff077624 */ /* 0x000fe200078e00ff */
[----:B------:R-:W-:Y:S01]  /*3d20*/  IADD3 R17, -R13, c[0x0][0x188], RZ ;  /* 0x000062000d117a10 */ /* 0x000fe20007ffe1ff */
[----:B------:R-:W-:Y:S02]  /*3d30*/  IMAD.MOV.U32 R15, RZ, RZ, c[0x0][0x1b0] ;  /* 0x00006c00ff0f7624 */ /* 0x000fe400078e00ff */
[----:B------:R-:W-:Y:S01]  /*3d40*/  IMAD.MOV.U32 R16, RZ, RZ, 0x1 ;  /* 0x00000001ff107424 */ /* 0x000fe200078e00ff */
[-C--:B------:R-:W-:Y:S01]  /*3d50*/  SHF.L.U64.HI R11, R7, R14.reuse, c[0x0][0x20c] ;  /* 0x00008300070b7619 */ /* 0x080fe2000001020e */
[----:B------:R-:W-:Y:S01]  /*3d60*/  IMAD R19, R109, c[0x0][0x214], R8 ;  /* 0x000085006d137a24 */ /* 0x000fe200078e0208 */
[----:B------:R-:W-:Y:S01]  /*3d70*/  SHF.L.U64.HI R14, R15, R14, c[0x0][0x1b4] ;  /* 0x00006d000f0e7619 */ /* 0x000fe2000001020e */
[C---:B------:R-:W-:Y:S01]  /*3d80*/  IMAD R21, R109.reuse, c[0x0][0x1bc], R0 ;  /* 0x00006f006d157a24 */ /* 0x040fe200078e0200 */
[----:B------:R-:W-:Y:S01]  /*3d90*/  IADD3 R16, -R16, c[0x0][0x188], RZ ;  /* 0x0000620010107a10 */ /* 0x000fe20007ffe1ff */
[----:B------:R-:W-:-:S04]  /*3da0*/  IMAD.WIDE.U32 R4, R109, c[0x0][0x1b8], R4 ;  /* 0x00006e006d047a25 */ /* 0x000fc800078e0004 */
[----:B------:R-:W-:Y:S02]  /*3db0*/  IMAD.MOV.U32 R0, RZ, RZ, RZ ;  /* 0x000000ffff007224 */ /* 0x000fe400078e00ff */
[----:B------:R-:W-:Y:S02]  /*3dc0*/  IMAD.MOV.U32 R22, RZ, RZ, RZ ;  /* 0x000000ffff167224 */ /* 0x000fe400078e00ff */
[----:B------:R-:W-:Y:S02]  /*3dd0*/  IMAD.MOV.U32 R10, RZ, RZ, RZ ;  /* 0x000000ffff0a7224 */ /* 0x000fe400078e00ff */
[----:B------:R-:W-:Y:S02]  /*3de0*/  IMAD.SHL.U32 R12, R7, 0x2, RZ ;  /* 0x00000002070c7824 */ /* 0x000fe400078e00ff */
[----:B------:R-:W-:Y:S02]  /*3df0*/  IMAD.SHL.U32 R15, R15, 0x2, RZ ;  /* 0x000000020f0f7824 */ /* 0x000fe400078e00ff */
[----:B------:R-:W-:-:S02]  /*3e00*/  IMAD.IADD R19, R19, 0x1, R3 ;  /* 0x0000000113137824 */ /* 0x000fc400078e0203 */
[----:B------:R-:W-:Y:S02]  /*3e10*/  IMAD.IADD R21, R5, 0x1, R21 ;  /* 0x0000000105157824 */ /* 0x000fe400078e0215 */
.L_x_243:
[----:B------:R-:W-:Y:S01]  /*3e20*/  ISETP.GE.U32.AND P0, PT, R16, 0x3, PT ;  /* 0x000000031000780c */ /* 0x000fe20003f06070 */
[----:B0-----:R-:W-:Y:S01]  /*3e30*/  IMAD.MOV.U32 R26, RZ, RZ, R2 ;  /* 0x000000ffff1a7224 */ /* 0x001fe200078e0002 */
[----:B------:R-:W-:Y:S01]  /*3e40*/  SHF.R.S32.HI R6, RZ, 0x1f, R10 ;  /* 0x0000001fff067819 */ /* 0x000fe2000001140a */
        /* <DEDUP_REMOVED lines=13> */
[----:B------:R-:W-:Y:S05]  /*3f20*/  @!P0 BRA `(.L_x_236) ;  /* 0x00000d7000008947 */ /* 0x000fea0003800000 */
[----:B------:R-:W-:Y:S01]  /*3f30*/  ISETP.GT.AND P0, PT, R17, RZ, PT ;  /* 0x000000ff1100720c */ /* 0x000fe20003f04270 */
[----:B------:R-:W-:-:S02]  /*3f40*/  IMAD R31, R22, c[0x0][0x1a8], RZ ;  /* 0x00006a00161f7a24 */ /* 0x000fc400078e02ff */
[----:B------:R-:W-:Y:S02]  /*3f50*/  IMAD R33, R22, c[0x0][0x200], RZ ;  /* 0x0000800016217a24 */ /* 0x000fe400078e02ff */
[----:B------:R-:W-:-:S04]  /*3f60*/  IMAD.WIDE.U32 R28, R0, c[0x0][0x1a8], R20 ;  /* 0x00006a00001c7a25 */ /* 0x000fc800078e0014 */
[----:B------:R-:W-:Y:S01]  /*3f70*/  IMAD.WIDE.U32 R26, R0, c[0x0][0x200], R26 ;  /* 0x00008000001a7a25 */ /* 0x000fe200078e001a */
[----:B------:R-:W-:-:S03]  /*3f80*/  LEA R32, P2, R28, c[0x0][0x178], 0x1 ;  /* 0x00005e001c207a11 */ /* 0x000fc600078408ff */
[----:B------:R-:W-:Y:S01]  /*3f90*/  IMAD R31, R0, c[0x0][0x1ac], R31 ;  /* 0x00006b00001f7a24 */ /* 0x000fe200078e021f */
[----:B------:R-:W-:Y:S01]  /*3fa0*/  LEA R41, P3, R26, c[0x0][0x1d0], 0x1 ;  /* 0x000074001a297a11 */ /* 0x000fe200078608ff */
[----:B------:R-:W-:Y:S02]  /*3fb0*/  IMAD R35, R0, c[0x0][0x204], R33 ;  /* 0x0000810000237a24 */ /* 0x000fe400078e0221 */
        /* <DEDUP_REMOVED lines=11> */
.L_x_239:
[----:B0-----:R-:W-:Y:S02]  /*4070*/  IMAD.MOV.U32 R26, RZ, RZ, R41 ;  /* 0x000000ffff1a7224 */ /* 0x001fe400078e0029 */
[----:B------:R-:W-:-:S05]  /*4080*/  IMAD.MOV.U32 R27, RZ, RZ, R24 ;  /* 0x000000ffff1b7224 */ /* 0x000fca00078e0018 */
[----:B------:R0:W2:Y:S01]  /*4090*/  LDG.E.U16 R39, [R26.64] ;  /* 0x000000101a277981 */ /* 0x0000a2000c1e1500 */
[----:B------:R-:W-:-:S05]  /*40a0*/  IADD3 R28, P2, R41, R12, RZ ;  /* 0x0000000c291c7210 */ /* 0x000fca0007f5e0ff */
[----:B------:R-:W-:Y:S02]  /*40b0*/  IMAD.X R29, R24, 0x1, R11, P2 ;  /* 0x00000001181d7824 */ /* 0x000fe400010e060b */
[----:B0-----:R-:W-:Y:S02]  /*40c0*/  IMAD.MOV.U32 R26, RZ, RZ, R32 ;  /* 0x000000ffff1a7224 */ /* 0x001fe400078e0020 */
[----:B------:R-:W-:-:S05]  /*40d0*/  IMAD.MOV.U32 R27, RZ, RZ, R33 ;  /* 0x000000ffff1b7224 */ /* 0x000fca00078e0021 */
[----:B--2---:R0:W-:Y:S04]  /*40e0*/  STG.E.U16 [R26.64], R39 ;  /* 0x000000271a007986 */ /* 0x0041e8000c101510 */
[----:B------:R-:W2:Y:S01]  /*40f0*/  LDG.E.U16 R41, [R28.64] ;  /* 0x000000101c297981 */ /* 0x000ea2000c1e1500 */
[----:B------:R-:W-:Y:S02]  /*4100*/  IADD3 R30, P2, R32, R15, RZ ;  /* 0x0000000f201e7210 */ /* 0x000fe40007f5e0ff */
[----:B------:R-:W-:-:S03]  /*4110*/  IADD3 R32, P3, R28, R12, RZ ;  /* 0x0000000c1c207210 */ /* 0x000fc60007f7e0ff */
[--C-:B------:R-:W-:Y:S02]  /*4120*/  IMAD.X R31, R33, 0x1, R14.reuse, P2 ;  /* 0x00000001211f7824 */ /* 0x100fe400010e060e */
[----:B------:R-:W-:Y:S01]  /*4130*/  IMAD.X R33, R29, 0x1, R11, P3 ;  /* 0x000000011d217824 */ /* 0x000fe200018e060b */
[----:B------:R-:W-:Y:S02]  /*4140*/  IADD3 R34, P2, R30, R15, RZ ;  /* 0x0000000f1e227210 */ /* 0x000fe40007f5e0ff */
        /* <DEDUP_REMOVED lines=81> */
[----:B------:R-:W-:Y:S02]  /*4660*/  IADD3 R20, R20, -0x10, RZ ;  /* 0xfffffff014147810 */ /* 0x000fe40007ffe0ff */
[----:B-1----:R-:W-:-:S02]  /*4670*/  IADD3 R41, P3, R36, R12, RZ ;  /* 0x0000000c24297210 */ /* 0x002fc40007f7e0ff */
[----:B------:R-:W-:Y:S02]  /*4680*/  ISETP.GT.AND P2, PT, R20, 0xc, PT ;  /* 0x0000000c1400780c */ /* 0x000fe40003f44270 */
[----:B------:R-:W-:Y:S01]  /*4690*/  IADD3 R32, P4, R26, R15, RZ ;  /* 0x0000000f1a207210 */ /* 0x000fe20007f9e0ff */
[----:B------:R-:W-:Y:S01]  /*46a0*/  IMAD.X R24, R37, 0x1, R11, P3 ;  /* 0x0000000125187824 */ /* 0x000fe200018e060b */
[----:B------:R-:W-:-:S03]  /*46b0*/  IADD3 R18, R18, 0x10, RZ ;  /* 0x0000001012127810 */ /* 0x000fc60007ffe0ff */
[----:B------:R-:W-:Y:S01]  /*46c0*/  IMAD.X R33, R27, 0x1, R14, P4 ;  /* 0x000000011b217824 */ /* 0x000fe200020e060e */
[----:B--2---:R0:W-:Y:S05]  /*46d0*/  STG.E.U16 [R26.64], R29 ;  /* 0x0000001d1a007986 */ /* 0x0041ea000c101510 */
[----:B------:R-:W-:Y:S05]  /*46e0*/  @P2 BRA `(.L_x_239) ;  /* 0xfffff98000002947 */ /* 0x000fea000383ffff */
.L_x_238:
[----:B------:R-:W-:-:S13]  /*46f0*/  ISETP.GT.AND P2, PT, R20, 0x4, PT ;  /* 0x000000041400780c */ /* 0x000fda0003f44270 */
[----:B------:R-:W-:Y:S05]  /*4700*/  @!P2 BRA `(.L_x_240) ;  /* 0x000003700000a947 */ /* 0x000fea0003800000 */
        /* <DEDUP_REMOVED lines=43> */
[-C--:B0-----:R-:W-:Y:S01]  /*49c0*/  IADD3 R30, P0, R26, R15.reuse, RZ ;  /* 0x0000000f1a1e7210 */ /* 0x081fe20007f1e0ff */
[----:B--2---:R-:W-:Y:S04]  /*49d0*/  STG.E.U16 [R26.64], R39 ;  /* 0x000000271a007986 */ /* 0x004fe8000c101510 */
[----:B------:R-:W2:Y:S01]  /*49e0*/  LDG.E.U16 R33, [R28.64] ;  /* 0x000000101c217981 */ /* 0x000ea2000c1e1500 */
[----:B------:R-:W-:Y:S01]  /*49f0*/  IMAD.X R31, R27, 0x1, R14, P0 ;  /* 0x000000011b1f7824 */ /* 0x000fe200000e060e */
[----:B------:R-:W-:Y:S02]  /*4a00*/  IADD3 R41, P2, R28, R12, RZ ;  /* 0x0000000c1c297210 */ /* 0x000fe40007f5e0ff */
[----:B------:R-:W-:-:S02]  /*4a10*/  IADD3 R32, P3, R30, R15, RZ ;  /* 0x0000000f1e207210 */ /* 0x000fc40007f7e0ff */
[----:B------:R-:W-:Y:S01]  /*4a20*/  PLOP3.LUT P0, PT, PT, PT, PT, 0x8, 0x0 ;  /* 0x000000000000781c */ /* 0x000fe20003f0e170 */
[----:B------:R-:W-:Y:S01]  /*4a30*/  IMAD.X R24, R29, 0x1, R11, P2 ;  /* 0x000000011d187824 */ /* 0x000fe200010e060b */
[----:B------:R-:W-:Y:S02]  /*4a40*/  IADD3 R18, R18, 0x8, RZ ;  /* 0x0000000812127810 */ /* 0x000fe40007ffe0ff */
[----:B------:R-:W-:Y:S01]  /*4a50*/  IADD3 R20, R20, -0x8, RZ ;  /* 0xfffffff814147810 */ /* 0x000fe20007ffe0ff */
[----:B--2---:R0:W-:Y:S02]  /*4a60*/  STG.E.U16 [R30.64], R33 ;  /* 0x000000211e007986 */ /* 0x0041e4000c101510 */
[----:B0-----:R-:W-:Y:S02]  /*4a70*/  IMAD.X R33, R31, 0x1, R14, P3 ;  /* 0x000000011f217824 */ /* 0x001fe400018e060e */
.L_x_240:
[----:B------:R-:W-:-:S13]  /*4a80*/  ISETP.NE.OR P0, PT, R20, RZ, P0 ;  /* 0x000000ff1400720c */ /* 0x000fda0000705670 */
[----:B------:R-:W-:Y:S05]  /*4a90*/  @!P0 BRA `(.L_x_236) ;  /* 0x0000020000008947 */ /* 0x000fea0003800000 */
.L_x_237:
        /* <DEDUP_REMOVED lines=25> */
[----:B------:R-:W-:Y:S02]  /*4c30*/  ISETP.NE.AND P0, PT, R20, RZ, PT ;  /* 0x000000ff1400720c */ /* 0x000fe40003f05270 */
[----:B------:R-:W-:Y:S01]  /*4c40*/  IADD3 R32, P3, R26, R15, RZ ;  /* 0x0000000f1a207210 */ /* 0x000fe20007f7e0ff */
[----:B------:R-:W-:Y:S01]  /*4c50*/  IMAD.X R24, R37, 0x1, R11, P2 ;  /* 0x0000000125187824 */ /* 0x000fe200010e060b */
[----:B------:R-:W-:-:S03]  /*4c60*/  IADD3 R18, R18, 0x4, RZ ;  /* 0x0000000412127810 */ /* 0x000fc60007ffe0ff */
[----:B------:R-:W-:Y:S01]  /*4c70*/  IMAD.X R33, R27, 0x1, R14, P3 ;  /* 0x000000011b217824 */ /* 0x000fe200018e060e */
[----:B--2---:R0:W-:Y:S05]  /*4c80*/  STG.E.U16 [R26.64], R29 ;  /* 0x0000001d1a007986 */ /* 0x0041ea000c101510 */
[----:B0-----:R-:W-:Y:S05]  /*4c90*/  @P0 BRA `(.L_x_237) ;  /* 0xfffffe0000000947 */ /* 0x001fea000383ffff */
.L_x_236:
[----:B------:R-:W-:-:S13]  /*4ca0*/  ISETP.NE.AND P0, PT, R13, RZ, PT ;  /* 0x000000ff0d00720c */ /* 0x000fda0003f05270 */
[----:B------:R-:W-:Y:S05]  /*4cb0*/  @!P0 BRA `(.L_x_241) ;  /* 0x0000036000008947 */ /* 0x000fea0003800000 */
[----:B------:R-:W-:Y:S01]  /*4cc0*/  SHF.R.S32.HI R9, RZ, 0x1f, R18 ;  /* 0x0000001fff097819 */ /* 0x000fe20000011412 */
[----:B0-----:R-:W-:Y:S02]  /*4cd0*/  IMAD.MOV.U32 R26, RZ, RZ, R6 ;  /* 0x000000ffff1a7224 */ /* 0x001fe400078e0006 */
[----:B------:R-:W-:Y:S02]  /*4ce0*/  IMAD.MOV.U32 R27, RZ, RZ, R23 ;  /* 0x000000ffff1b7224 */ /* 0x000fe400078e0017 */
        /* <DEDUP_REMOVED lines=17> */
[----:B------:R-:W-:-:S04]  /*4e00*/  IADD3 R23, R18, 0x1, RZ ;  /* 0x0000000112177810 */ /* 0x000fc80007ffe0ff */
[----:B------:R-:W-:Y:S01]  /*4e10*/  SHF.R.S32.HI R20, RZ, 0x1f, R23 ;  /* 0x0000001fff147819 */ /* 0x000fe20000011417 */
[----:B------:R-:W-:-:S04]  /*4e20*/  IMAD.WIDE.U32 R6, R23, c[0x0][0x208], R26 ;  /* 0x0000820017067a25 */ /* 0x000fc800078e001a */
[----:B0-----:R-:W-:-:S04]  /*4e30*/  IMAD R8, R20, c[0x0][0x208], RZ ;  /* 0x0000820014087a24 */ /* 0x001fc800078e02ff */
        /* <DEDUP_REMOVED lines=14> */
[----:B0-----:R-:W-:-:S04]  /*4f20*/  IADD3 R9, R18, 0x2, RZ ;  /* 0x0000000212097810 */ /* 0x001fc80007ffe0ff */
        /* <DEDUP_REMOVED lines=15> */
.L_x_241:
[----:B------:R-:W-:-:S05]  /*5020*/  IADD3 R0, P0, R0, 0x1, RZ ;  /* 0x0000000100007810 */ /* 0x000fca0007f1e0ff */
[----:B------:R-:W-:Y:S01]  /*5030*/  IMAD.X R22, RZ, RZ, R22, P0 ;  /* 0x000000ffff167224 */ /* 0x000fe200000e0616 */
[----:B------:R-:W-:Y:S01]  /*5040*/  @P1 CALL.REL.NOINC `(.L_x_242) ;  /* 0x0000001000001944 */ /* 0x000fe20003c00000 */
[----:B------:R-:W-:Y:S05]  /*5050*/  BRA `(.L_x_243) ;  /* 0xffffedc000007947 */ /* 0x000fea000383ffff */
.L_x_242:
[----:B------:R-:W-:Y:S05]  /*5060*/  EXIT ;  /* 0x000000000000794d */ /* 0x000fea0003800000 */
.L_x_244:
        /* <DEDUP_REMOVED lines=9> */
.L_x_342:


//--------------------- .text._ZN2at6native55_GLOBAL__N__c1b0da0d_22_UpSampleTrilinear3d_cu_efb54c9339upsample_trilinear3d_backward_out_frameIffEEviT0_S3_S3_bNS_27GenericPackedTensorAccessorIT_Lm5ENS_16DefaultPtrTraitsElEENS4_IKS5_Lm5ES6_lEEPS5_ --------------------------
	.section	.text._ZN2at6native55_GLOBAL__N__c1b0da0d_22_UpSampleTrilinear3d_cu_efb54c9339upsample_trilinear3d_backward_out_frameIffEEviT0_S3_S3_bNS_27GenericPackedTensorAccessorIT_Lm5ENS_16DefaultPtrTraitsElEENS4_IKS5_Lm5ES6_lEEPS5_,"ax",@progbits
	.sectioninfo	@"SHI_REGISTERS=64"
	.align	128
.text._ZN2at6native55_GLOBAL__N__c1b0da0d_22_UpSampleTrilinear3d_cu_efb54c9339upsample_trilinear3d_backward_out_frameIffEEviT0_S3_S3_bNS_27GenericPackedTensorAccessorIT_Lm5ENS_16DefaultPtrTraitsElEENS4_IKS5_Lm5ES6_lEEPS5_:
        .type           _ZN2at6native55_GLOBAL__N__c1b0da0d_22_UpSampleTrilinear3d_cu_efb54c9339upsample_trilinear3d_backward_out_frameIffEEviT0_S3_S3_bNS_27GenericPackedTensorAccessorIT_Lm5ENS_16DefaultPtrTraitsElEENS4_IKS5_Lm5ES6_lEEPS5_,@function
        .size           _ZN2at6native55_GLOBAL__N__c1b0da0d_22_UpSampleTrilinear3d_cu_efb54c9339upsample_trilinear3d_backward_out_frameIffEEviT0_S3_S3_bNS_27GenericPackedTensorAccessorIT_Lm5ENS_16DefaultPtrTraitsElEENS4_IKS5_Lm5ES6_lEEPS5_,(.L_x_343 - _ZN2at6native55_GLOBAL__N__c1b0da0d_22_UpSampleTrilinear3d_cu_efb54c9339upsample_trilinear3d_backward_out_frameIffEEviT0_S3_S3_bNS_27GenericPackedTensorAccessorIT_Lm5ENS_16DefaultPtrTraitsElEENS4_IKS5_Lm5ES6_lEEPS5_)
        .other          _ZN2at6native55_GLOBAL__N__c1b0da0d_22_UpSampleTrilinear3d_cu_efb54c9339upsample_trilinear3d_backward_out_frameIffEEviT0_S3_S3_bNS_27GenericPackedTensorAccessorIT_Lm5ENS_16DefaultPtrTraitsElEENS4_IKS5_Lm5ES6_lEEPS5_,@"STO_CUDA_ENTRY STV_DEFAULT"
_ZN2at6native55_GLOBAL__N__c1b0da0d_22_UpSampleTrilinear3d_cu_efb54c9339upsample_trilinear3d_backward_out_frameIffEEviT0_S3_S3_bNS_27GenericPackedTensorAccessorIT_Lm5ENS_16DefaultPtrTraitsElEENS4_IKS5_Lm5ES6_lEEPS5_:
[----:B------:R-:W-:Y:S02]  /*0000*/  IMAD.MOV.U32 R1, RZ, RZ, c[0x0][0x28] ;  /* 0x00000a00ff017624 */ /* 0x000fe400078e00ff */
[----:B------:R-:W0:Y:S04]  /*0010*/  S2R R0, SR_CTAID.X ;  /* 0x0000000000007919 */ /* 0x000e280000002500 */
[----:B------:R-:W0:Y:S02]  /*0020*/  S2R R3, SR_TID.X ;  /* 0x0000000000037919 */ /* 0x000e240000002100 */
[----:B0-----:R-:W-:-:S05]  /*0030*/  IMAD R0, R0, c[0x0][0x0], R3 ;  /* 0x0000000000007a24 */ /* 0x001fca00078e0203 */
[----:B------:R-:W-:-:S13]  /*0040*/  ISETP.GE.AND P0, PT, R0, c[0x0][0x160], PT ;  /* 0x0000580000007a0c */ /* 0x000fda0003f06270 */
[----:B------:R-:W-:Y:S05]  /*0050*/  @P0 EXIT ;  /* 0x000000000000094d */ /* 0x000fea0003800000 */
[----:B------:R-:W-:Y:S01]  /*0060*/  IMAD.MOV.U32 R10, RZ, RZ, c[0x0][0x1f0] ;  /* 0x00007c00ff0a7624 */ /* 0x000fe200078e00ff */
[----:B------:R-:W-:Y:S01]  /*0070*/  IABS R11, c[0x0][0x1f8] ;  /* 0x00007e00000b7a13 */ /* 0x000fe20000000000 */
[----:B------:R-:W-:Y:S02]  /*0080*/  ULDC.64 UR10, c[0x0][0x118] ;  /* 0x00004600000a7ab9 */ /* 0x000fe40000000a00 */
[----:B------:R-:W-:-:S05]  /*0090*/  IMAD R5, R10, c[0x0][0x1f8], RZ ;  /* 0x00007e000a057a24 */ /* 0x000fca00078e02ff */
[-C--:B------:R-:W-:Y:S02]  /*00a0*/  IABS R7, R5.reuse ;  /* 0x0000000500077213 */ /* 0x080fe40000000000 */
[----:B------:R-:W-:Y:S02]  /*00b0*/  IABS R8, R5 ;  /* 0x0000000500087213 */ /* 0x000fe40000000000 */
[----:B------:R-:W0:Y:S08]  /*00c0*/  I2F.RP R4, R7 ;  /* 0x0000000700047306 */ /* 0x000e300000209400 */
[----:B0-----:R-:W0:Y:S02]  /*00d0*/  MUFU.RCP R4, R4 ;  /* 0x0000000400047308 */ /* 0x001e240000001000 */
[----:B0-----:R-:W-:-:S06]  /*00e0*/  IADD3 R2, R4, 0xffffffe, RZ ;  /* 0x0ffffffe04027810 */ /* 0x001fcc0007ffe0ff */
[----:B------:R-:W0:Y:S08]  /*00f0*/  I2F.RP R4, R11 ;  /* 0x0000000b00047306 */ /* 0x000e300000209400 */
[----:B------:R1:W2:Y:S08]  /*0100*/  F2I.FTZ.U32.TRUNC.NTZ R3, R2 ;  /* 0x0000000200037305 */ /* 0x0002b0000021f000 */
[----:B0-----:R-:W0:Y:S01]  /*0110*/  MUFU.RCP R4, R4 ;  /* 0x0000000400047308 */ /* 0x001e220000001000 */
[----:B-1----:R-:W-:Y:S01]  /*0120*/  HFMA2.MMA R2, -RZ, RZ, 0, 0 ;  /* 0x00000000ff027435 */ /* 0x002fe200000001ff */
[----:B--2---:R-:W-:-:S04]  /*0130*/  IMAD.MOV R6, RZ, RZ, -R3 ;  /* 0x000000ffff067224 */ /* 0x004fc800078e0a03 */
[----:B------:R-:W-:Y:S01]  /*0140*/  IMAD R9, R6, R7, RZ ;  /* 0x0000000706097224 */ /* 0x000fe200078e02ff */
[----:B------:R-:W-:-:S04]  /*0150*/  IABS R6, R0 ;  /* 0x0000000000067213 */ /* 0x000fc80000000000 */
[----:B------:R-:W-:-:S04]  /*0160*/  IMAD.HI.U32 R3, R3, R9, R2 ;  /* 0x0000000903037227 */ /* 0x000fc800078e0002 */
[----:B------:R-:W-:Y:S02]  /*0170*/  IMAD.MOV R9, RZ, RZ, -R8 ;  /* 0x000000ffff097224 */ /* 0x000fe400078e0a08 */
[----:B------:R-:W-:-:S04]  /*0180*/  IMAD.HI.U32 R22, R3, R6, RZ ;  /* 0x0000000603167227 */ /* 0x000fc800078e00ff */
[----:B------:R-:W-:Y:S01]  /*0190*/  IMAD R2, R22, R9, R6 ;  /* 0x0000000916027224 */ /* 0x000fe200078e0206 */
[----:B------:R-:W-:-:S04]  /*01a0*/  MOV R9, c[0x0][0x190] ;  /* 0x0000640000097a02 */ /* 0x000fc80000000f00 */
[----:B------:R-:W-:-:S13]  /*01b0*/  ISETP.GT.U32.AND P1, PT, R7, R2, PT ;  /* 0x000000020700720c */ /* 0x000fda0003f24070 */
        /* <DEDUP_REMOVED lines=12> */
[----:B------:R-:W-:Y:S01]  /*0280*/  IMAD.MOV R4, RZ, RZ, -R22 ;  /* 0x000000ffff047224 */ /* 0x000fe200078e0a16 */
[----:B-1----:R-:W-:-:S03]  /*0290*/  IADD3 R6, RZ, -R3, RZ ;  /* 0x80000003ff067210 */ /* 0x002fc60007ffe0ff */
[----:B------:R-:W-:Y:S02]  /*02a0*/  IMAD R7, R5, R4, R0 ;  /* 0x0000000405077224 */ /* 0x000fe400078e0200 */
[----:B------:R-:W-:-:S03]  /*02b0*/  IMAD R5, R6, R11, RZ ;  /* 0x0000000b06057224 */ /* 0x000fc600078e02ff */
[----:B------:R-:W-:Y:S01]  /*02c0*/  IABS R0, R7 ;  /* 0x0000000700007213 */ /* 0x000fe20000000000 */
[----:B------:R-:W-:-:S04]  /*02d0*/  IMAD.HI.U32 R2, R3, R5, R2 ;  /* 0x0000000503027227 */ /* 0x000fc800078e0002 */
[----:B------:R-:W-:-:S04]  /*02e0*/  IMAD.MOV.U32 R3, RZ, RZ, R0 ;  /* 0x000000ffff037224 */ /* 0x000fc800078e0000 */
[----:B------:R-:W-:-:S05]  /*02f0*/  IMAD.HI.U32 R0, R2, R3, RZ ;  /* 0x0000000302007227 */ /* 0x000fca00078e00ff */
[----:B------:R-:W-:-:S05]  /*0300*/  IADD3 R2, -R0, RZ, RZ ;  /* 0x000000ff00027210 */ /* 0x000fca0007ffe1ff */
[----:B------:R-:W-:-:S05]  /*0310*/  IMAD R2, R11, R2, R3 ;  /* 0x000000020b027224 */ /* 0x000fca00078e0203 */
[----:B------:R-:W-:-:S13]  /*0320*/  ISETP.GT.U32.AND P1, PT, R11, R2, PT ;  /* 0x000000020b00720c */ /* 0x000fda0003f24070 */
[----:B------:R-:W-:Y:S01]  /*0330*/  @!P1 IMAD.IADD R2, R2, 0x1, -R11 ;  /* 0x0000000102029824 */ /* 0x000fe200078e0a0b */
[----:B------:R-:W-:Y:S02]  /*0340*/  @!P1 IADD3 R0, R0, 0x1, RZ ;  /* 0x0000000100009810 */ /* 0x000fe40007ffe0ff */
[----:B------:R-:W-:Y:S02]  /*0350*/  ISETP.NE.AND P1, PT, RZ, c[0x0][0x1f8], PT ;  /* 0x00007e00ff007a0c */ /* 0x000fe40003f25270 */
[----:B------:R-:W-:Y:S01]  /*0360*/  ISETP.GE.U32.AND P0, PT, R2, R11, PT ;  /* 0x0000000b0200720c */ /* 0x000fe20003f06070 */
[----:B------:R-:W-:Y:S01]  /*0370*/  IMAD.MOV.U32 R11, RZ, RZ, c[0x0][0x1a0] ;  /* 0x00006800ff0b7624 */ /* 0x000fe200078e00ff */
        /* <DEDUP_REMOVED lines=18> */
[----:B------:R-:W-:Y:S01]  /*04a0*/  @!P1 IMAD.MOV.U32 R3, RZ, RZ, c[0x0][0x164] ;  /* 0x00005900ff039624 */ /* 0x000fe200078e00ff */
[----:B------:R-:W-:Y:S01]  /*04b0*/  @!P1 MOV R6, c[0x0][0x168] ;  /* 0x00005a0000069a02 */ /* 0x000fe20000000f00 */
[----:B0-----:R-:W-:-:S02]  /*04c0*/  @!P1 FADD.FTZ R2, R5, 0.5 ;  /* 0x3f00000005029421 */ /* 0x001fc40000010000 */
[----:B------:R-:W-:Y:S02]  /*04d0*/  @P1 FMUL.FTZ R4, R5, c[0x0][0x164] ;  /* 0x0000590005041a20 */ /* 0x000fe40000410000 */
[----:B------:R-:W-:Y:S02]  /*04e0*/  @!P1 FFMA.FTZ R2, R2, R3, -0.5 ;  /* 0xbf00000002029423 */ /* 0x000fe40000010003 */
[----:B-1----:R-:W-:Y:S02]  /*04f0*/  @!P1 FADD.FTZ R3, R10, 0.5 ;  /* 0x3f0000000a039421 */ /* 0x002fe40000010000 */
[----:B------:R-:W-:Y:S01]  /*0500*/  @!P1 IMAD.MOV.U32 R8, RZ, RZ, c[0x0][0x16c] ;  /* 0x00005b00ff089624 */ /* 0x000fe200078e00ff */
[----:B------:R-:W-:Y:S01]  /*0510*/  @!P1 FSETP.GEU.FTZ.AND P0, PT, R2, RZ, PT ;  /* 0x000000ff0200920b */ /* 0x000fe20003f1e000 */
[----:B------:R-:W-:Y:S02]  /*0520*/  @!P1 FFMA.FTZ R3, R3, R6, -0.5 ;  /* 0xbf00000003039423 */ /* 0x000fe40000010006 */
[----:B--2---:R-:W-:Y:S01]  /*0530*/  @!P1 FADD.FTZ R5, R12, 0.5 ;  /* 0x3f0000000c059421 */ /* 0x004fe20000010000 */
[----:B------:R-:W-:-:S02]  /*0540*/  @!P1 FSEL R4, R2, RZ, P0 ;  /* 0x000000ff02049208 */ /* 0x000fc40000000000 */
[----:B------:R-:W-:Y:S01]  /*0550*/  @!P1 FSETP.GEU.FTZ.AND P0, PT, R3, RZ, PT ;  /* 0x000000ff0300920b */ /* 0x000fe20003f1e000 */
[----:B------:R-:W-:Y:S02]  /*0560*/  @!P1 FFMA.FTZ R7, R5, R8, -0.5 ;  /* 0xbf00000005079423 */ /* 0x000fe40000010008 */
[----:B------:R-:W-:Y:S01]  /*0570*/  @P1 FMUL.FTZ R5, R10, c[0x0][0x168] ;  /* 0x00005a000a051a20 */ /* 0x000fe20000410000 */
[----:B------:R-:W-:Y:S09]  /*0580*/  @!P2 EXIT ;  /* 0x000000000000a94d */ /* 0x000ff20003800000 */
[----:B------:R-:W-:Y:S01]  /*0590*/  @!P1 FSEL R5, R3, RZ, P0 ;  /* 0x000000ff03059208 */ /* 0x000fe20000000000 */
[----:B------:R-:W0:Y:S01]  /*05a0*/  F2I.FTZ.TRUNC.NTZ R16, R4 ;  /* 0x0000000400107305 */ /* 0x000e22000021f100 */
[C---:B------:R-:W-:Y:S01]  /*05b0*/  @!P1 FSETP.GEU.FTZ.AND P0, PT, R7.reuse, RZ, PT ;  /* 0x000000ff0700920b */ /* 0x040fe20003f1e000 */
[----:B------:R-:W-:Y:S01]  /*05c0*/  @P1 FMUL.FTZ R6, R12, c[0x0][0x16c] ;  /* 0x00005b000c061a20 */ /* 0x000fe20000410000 */
[----:B------:R-:W-:Y:S01]  /*05d0*/  SHF.R.S32.HI R2, RZ, 0x1f, R15 ;  /* 0x0000001fff027819 */ /* 0x000fe2000001140f */
[----:B------:R-:W-:Y:S01]  /*05e0*/  ULDC UR4, c[0x0][0x198] ;  /* 0x0000660000047ab9 */ /* 0x000fe20000000800 */
[----:B------:R-:W-:Y:S01]  /*05f0*/  @!P1 FSEL R6, R7, RZ, P0 ;  /* 0x000000ff07069208 */ /* 0x000fe20000000000 */
[----:B------:R-:W-:Y:S01]  /*0600*/  IMAD.MOV.U32 R12, RZ, RZ, c[0x0][0x188] ;  /* 0x00006200ff0c7624 */ /* 0x000fe200078e00ff */
[----:B------:R-:W-:Y:S01]  /*0610*/  SHF.R.S32.HI R10, RZ, 0x1f, R0 ;  /* 0x0000001fff0a7819 */ /* 0x000fe20000011400 */
[----:B------:R-:W1:Y:S01]  /*0620*/  F2I.FTZ.TRUNC.NTZ R18, R5 ;  /* 0x0000000500127305 */ /* 0x000e62000021f100 */
[----:B------:R-:W-:Y:S01]  /*0630*/  IMAD R2, R2, c[0x0][0x220], RZ ;  /* 0x0000880002027a24 */ /* 0x000fe200078e02ff */
[----:B------:R-:W-:Y:S01]  /*0640*/  UIADD3 UR5, UR4, -0x1, URZ ;  /* 0xffffffff04057890 */ /* 0x000fe2000fffe03f */
[----:B------:R-:W-:-:S02]  /*0650*/  IADD3 R23, R9, -0x1, RZ ;  /* 0xffffffff09177810 */ /* 0x000fc40007ffe0ff */
[C---:B------:R-:W-:Y:S01]  /*0660*/  IMAD R25, R15.reuse, c[0x0][0x224], R2 ;  /* 0x000089000f197a24 */ /* 0x040fe200078e0202 */
[----:B------:R-:W-:Y:S01]  /*0670*/  ISETP.GE.AND P3, PT, R12, 0x1, PT ;  /* 0x000000010c00780c */ /* 0x000fe20003f66270 */
[----:B------:R-:W-:Y:S01]  /*0680*/  IMAD.WIDE.U32 R2, R15, c[0x0][0x220], RZ ;  /* 0x000088000f027a25 */ /* 0x000fe200078e00ff */
[----:B------:R-:W2:Y:S01]  /*0690*/  F2I.FTZ.TRUNC.NTZ R20, R6 ;  /* 0x0000000600147305 */ /* 0x000ea2000021f100 */
[----:B------:R-:W-:Y:S02]  /*06a0*/  IADD3 R15, R11, -0x1, RZ ;  /* 0xffffffff0b0f7810 */ /* 0x000fe40007ffe0ff */
[----:B------:R-:W-:Y:S01]  /*06b0*/  IMAD.IADD R3, R3, 0x1, R25 ;  /* 0x0000000103037824 */ /* 0x000fe200078e0219 */
[C---:B0-----:R-:W-:Y:S02]  /*06c0*/  ISETP.GE.AND P2, PT, R16.reuse, R23, PT ;  /* 0x000000171000720c */ /* 0x041fe40003f46270 */
[----:B------:R-:W-:Y:S01]  /*06d0*/  IADD3 R14, R16, 0x1, RZ ;  /* 0x00000001100e7810 */ /* 0x000fe20007ffe0ff */
[----:B------:R-:W-:Y:S01]  /*06e0*/  IMAD.WIDE.U32 R24, R0, c[0x0][0x218], R2 ;  /* 0x0000860000187a25 */ /* 0x000fe200078e0002 */
[----:B------:R-:W0:Y:S01]  /*06f0*/  I2F R7, R16 ;  /* 0x0000001000077306 */ /* 0x000e220000201400 */
[----:B-1----:R-:W-:-:S02]  /*0700*/  ISETP.GE.AND P1, PT, R18, UR5, PT ;  /* 0x0000000512007c0c */ /* 0x002fc4000bf26270 */
[----:B------:R-:W-:-:S05]  /*0710*/  IADD3 R12, R18, 0x1, RZ ;  /* 0x00000001120c7810 */ /* 0x000fca0007ffe0ff */
[----:B------:R-:W1:Y:S01]  /*0720*/  I2F R8, R18 ;  /* 0x0000001200087306 */ /* 0x000e620000201400 */
[----:B--2---:R-:W-:Y:S01]  /*0730*/  ISETP.GE.AND P0, PT, R20, R15, PT ;  /* 0x0000000f1400720c */ /* 0x004fe20003f06270 */
[----:B------:R-:W-:Y:S01]  /*0740*/  IMAD R15, R10, c[0x0][0x218], RZ ;  /* 0x000086000a0f7a24 */ /* 0x000fe200078e02ff */
[----:B------:R-:W-:Y:S01]  /*0750*/  IADD3 R10, R20, 0x1, RZ ;  /* 0x00000001140a7810 */ /* 0x000fe20007ffe0ff */
[----:B------:R-:W-:Y:S02]  /*0760*/  @P2 IMAD.MOV R14, RZ, RZ, R16 ;  /* 0x000000ffff0e2224 */ /* 0x000fe400078e0210 */
[----:B------:R-:W-:Y:S02]  /*0770*/  IMAD R15, R0, c[0x0][0x21c], R15 ;  /* 0x00008700000f7a24 */ /* 0x000fe400078e020f */
[----:B------:R-:W2:Y:S01]  /*0780*/  I2F R13, R20 ;  /* 0x00000014000d7306 */ /* 0x000ea20000201400 */
[----:B0-----:R-:W-:Y:S02]  /*0790*/  FADD.FTZ R7, -R7, R4 ;  /* 0x0000000407077221 */ /* 0x001fe40000010100 */
[----:B------:R-:W-:Y:S01]  /*07a0*/  IADD3 R25, R25, R15, RZ ;  /* 0x0000000f19197210 */ /* 0x000fe20007ffe0ff */
[----:B------:R-:W-:-:S02]  /*07b0*/  @P1 IMAD.MOV R12, RZ, RZ, R18 ;  /* 0x000000ffff0c1224 */ /* 0x000fc400078e0212 */
[C---:B------:R-:W-:Y:S02]  /*07c0*/  FADD.FTZ R3, -R7.reuse, 1 ;  /* 0x3f80000007037421 */ /* 0x040fe40000010100 */
[----:B-1----:R-:W-:Y:S01]  /*07d0*/  FADD.FTZ R8, -R8, R5 ;  /* 0x0000000508087221 */ /* 0x002fe20000010100 */
[----:B------:R-:W-:Y:S01]  /*07e0*/  SHF.R.S32.HI R5, RZ, 0x1f, R22 ;  /* 0x0000001fff057819 */ /* 0x000fe20000011416 */
[----:B------:R-:W-:Y:S02]  /*07f0*/  @P0 IMAD.MOV R10, RZ, RZ, R20 ;  /* 0x000000ffff0a0224 */ /* 0x000fe400078e0214 */
[----:B------:R-:W-:Y:S02]  /*0800*/  FADD.FTZ R0, -R8, 1 ;  /* 0x3f80000008007421 */ /* 0x000fe40000010100 */
[----:B------:R-:W-:Y:S02]  /*0810*/  FMUL.FTZ R2, R7, R8 ;  /* 0x0000000807027220 */ /* 0x000fe40000410000 */
[----:B--2---:R-:W-:-:S02]  /*0820*/  FADD.FTZ R13, -R13, R6 ;  /* 0x000000060d0d7221 */ /* 0x004fc40000010100 */
[----:B------:R-:W-:Y:S02]  /*0830*/  FMUL.FTZ R6, R8, R3 ;  /* 0x0000000308067220 */ /* 0x000fe40000410000 */
[-C--:B------:R-:W-:Y:S02]  /*0840*/  FMUL.FTZ R4, R3, R0.reuse ;  /* 0x0000000003047220 */ /* 0x080fe40000410000 */
[----:B------:R-:W-:Y:S02]  /*0850*/  FMUL.FTZ R8, R7, R0 ;  /* 0x0000000007087220 */ /* 0x000fe40000410000 */
[----:B------:R-:W-:Y:S02]  /*0860*/  FADD.FTZ R7, -R13, 1 ;  /* 0x3f8000000d077421 */ /* 0x000fe40000010100 */
[----:B------:R-:W-:Y:S02]  /*0870*/  IMAD R15, R5, c[0x0][0x210], RZ ;  /* 0x00008400050f7a24 */ /* 0x000fe400078e02ff */
[----:B------:R-:W-:-:S02]  /*0880*/  FMUL.FTZ R3, R13, R4 ;  /* 0x000000040d037220 */ /* 0x000fc40000410000 */
[C---:B------:R-:W-:Y:S02]  /*0890*/  FMUL.FTZ R0, R7.reuse, R2 ;  /* 0x0000000207007220 */ /* 0x040fe40000410000 */
[C---:B------:R-:W-:Y:S02]  /*08a0*/  FMUL.FTZ R4, R7.reuse, R4 ;  /* 0x0000000407047220 */ /* 0x040fe40000410000 */
[C---:B------:R-:W-:Y:S02]  /*08b0*/  FMUL.FTZ R5, R7.reuse, R6 ;  /* 0x0000000607057220 */ /* 0x040fe40000410000 */
[----:B------:R-:W-:Y:S02]  /*08c0*/  FMUL.FTZ R7, R7, R8 ;  /* 0x0000000807077220 */ /* 0x000fe40000410000 */
[----:B------:R-:W-:Y:S02]  /*08d0*/  IMAD R49, R22, c[0x0][0x214], R15 ;  /* 0x0000850016317a24 */ /* 0x000fe400078e020f */
[----:B------:R-:W-:-:S02]  /*08e0*/  FMUL.FTZ R2, R13, R2 ;  /* 0x000000020d027220 */ /* 0x000fc40000410000 */
[C---:B------:R-:W-:Y:S02]  /*08f0*/  FMUL.FTZ R6, R13.reuse, R6 ;  /* 0x000000060d067220 */ /* 0x040fe40000410000 */
[----:B------:R-:W-:Y:S02]  /*0900*/  FMUL.FTZ R8, R13, R8 ;  /* 0x000000080d087220 */ /* 0x000fe40000410000 */
[----:B------:R-:W-:Y:S01]  /*0910*/  IMAD.WIDE.U32 R22, R22, c[0x0][0x210], R24 ;  /* 0x0000840016167a25 */ /* 0x000fe200078e0018 */
[----:B------:R-:W-:Y:S06]  /*0920*/  @!P3 EXIT ;  /* 0x000000000000b94d */ /* 0x000fec0003800000 */
[----:B------:R-:W-:Y:S01]  /*0930*/  HFMA2.MMA R46, -RZ, RZ, 0, 0 ;  /* 0x00000000ff2e7435 */ /* 0x000fe200000001ff */
[----:B------:R-:W-:Y:S01]  /*0940*/  SHF.R.S32.HI R9, RZ, 0x1f, R9 ;  /* 0x0000001fff097819 */ /* 0x000fe20000011409 */
[----:B------:R-:W-:Y:S01]  /*0950*/  IMAD.IADD R49, R23, 0x1, R49 ;  /* 0x0000000117317824 */ /* 0x000fe200078e0231 */
[----:B------:R-:W-:Y:S01]  /*0960*/  SHF.R.S32.HI R11, RZ, 0x1f, R11 ;  /* 0x0000001fff0b7819 */ /* 0x000fe2000001140b */
[----:B------:R-:W-:Y:S01]  /*0970*/  USHF.R.S32.HI UR4, URZ, 0x1f, UR4 ;  /* 0x0000001f3f047899 */ /* 0x000fe20008011404 */
[----:B------:R-:W-:-:S02]  /*0980*/  SHF.R.S32.HI R17, RZ, 0x1f, R16 ;  /* 0x0000001fff117819 */ /* 0x000fc40000011410 */
[----:B------:R-:W-:Y:S02]  /*0990*/  SHF.R.S32.HI R19, RZ, 0x1f, R18 ;  /* 0x0000001fff137819 */ /* 0x000fe40000011412 */
[----:B------:R-:W-:Y:S02]  /*09a0*/  SHF.R.S32.HI R21, RZ, 0x1f, R20 ;  /* 0x0000001fff157819 */ /* 0x000fe40000011414 */
[----:B------:R-:W-:Y:S02]  /*09b0*/  SHF.R.S32.HI R13, RZ, 0x1f, R10 ;  /* 0x0000001fff0d7819 */ /* 0x000fe4000001140a */
[----:B------:R-:W-:Y:S02]  /*09c0*/  SHF.R.S32.HI R15, RZ, 0x1f, R12 ;  /* 0x0000001fff0f7819 */ /* 0x000fe4000001140c */
[----:B------:R-:W-:Y:S02]  /*09d0*/  SHF.R.S32.HI R47, RZ, 0x1f, R14 ;  /* 0x0000001fff2f7819 */ /* 0x000fe4000001140e */
.L_x_250:
[----:B0-----:R-:W-:Y:S01]  /*09e0*/  IMAD.MOV.U32 R50, RZ, RZ, c[0x0][0x188] ;  /* 0x00006200ff327624 */ /* 0x001fe200078e00ff */
[----:B------:R-:W-:Y:S01]  /*09f0*/  SHF.R.S32.HI R24, RZ, 0x1f, R46 ;  /* 0x0000001fff187819 */ /* 0x000fe2000001142e */
[----:B------:R-:W-:-:S02]  /*0a00*/  IMAD.MOV.U32 R25, RZ, RZ, R49 ;  /* 0x000000ffff197224 */ /* 0x000fc400078e0031 */
[----:B------:R-:W-:Y:S01]  /*0a10*/  IMAD.MOV.U32 R48, RZ, RZ, R46 ;  /* 0x000000ffff307224 */ /* 0x000fe200078e002e */
[----:B------:R-:W-:Y:S01]  /*0a20*/  ISETP.NE.AND P2, PT, R50, 0x1, PT ;  /* 0x000000013200780c */ /* 0x000fe20003f45270 */
[----:B-1----:R-:W-:Y:S01]  /*0a30*/  IMAD R27, R24, c[0x0][0x200], RZ ;  /* 0x00008000181b7a24 */ /* 0x002fe200078e02ff */
[----:B------:R-:W-:Y:S01]  /*0a40*/  MOV R24, R22 ;  /* 0x0000001600187202 */ /* 0x000fe20000000f00 */
[----:B------:R-:W-:Y:S01]  /*0a50*/  IMAD.MOV.U32 R51, RZ, RZ, RZ ;  /* 0x000000ffff337224 */ /* 0x000fe200078e00ff */
[----:B------:R-:W-:Y:S01]  /*0a60*/  LOP3.LUT R26, R50, 0x1, RZ, 0xc0, !PT ;  /* 0x00000001321a7812 */ /* 0x000fe200078ec0ff */
[C---:B------:R-:W-:Y:S02]  /*0a70*/  IMAD R27, R46.reuse, c[0x0][0x204], R27 ;  /* 0x000081002e1b7a24 */ /* 0x040fe400078e021b */
[C---:B------:R-:W-:Y:S01]  /*0a80*/  IMAD.WIDE.U32 R24, R46.reuse, c[0x0][0x200], R24 ;  /* 0x000080002e187a25 */ /* 0x040fe200078e0018 */
[----:B------:R-:W-:Y:S02]  /*0a90*/  IADD3 R46, R46, 0x1, RZ ;  /* 0x000000012e2e7810 */ /* 0x000fe40007ffe0ff */
[----:B------:R-:W-:Y:S01]  /*0aa0*/  ISETP.NE.U32.AND P0, PT, R26, 0x1, PT ;  /* 0x000000011a00780c */ /* 0x000fe20003f05070 */
[----:B------:R-:W-:Y:S01]  /*0ab0*/  IMAD.IADD R53, R25, 0x1, R27 ;  /* 0x0000000119357824 */ /* 0x000fe200078e021b */
[----:B------:R-:W-:Y:S01]  /*0ac0*/  ISETP.GE.AND P1, PT, R46, c[0x0][0x180], PT ;  /* 0x000060002e007a0c */ /* 0x000fe20003f26270 */
[----:B------:R-:W-:Y:S10]  /*0ad0*/  @!P2 BRA `(.L_x_246) ;  /* 0x00000b700000a947 */ /* 0x000ff40003800000 */
[----:B------:R-:W-:Y:S02]  /*0ae0*/  LOP3.LUT R50, R50, 0x1, RZ, 0xc0, !PT ;  /* 0x0000000132327812 */ /* 0x000fe400078ec0ff */
[----:B------:R-:W-:-:S02]  /*0af0*/  MOV R51, RZ ;  /* 0x000000ff00337202 */ /* 0x000fc40000000f00 */
[----:B------:R-:W-:Y:S02]  /*0b00*/  IADD3 R50, -R50, c[0x0][0x188], RZ ;  /* 0x0000620032327a10 */ /* 0x000fe40007ffe1ff */
.L_x_247:
[----:B------:R-:W-:Y:S01]  /*0b10*/  SHF.R.S32.HI R26, RZ, 0x1f, R51 ;  /* 0x0000001fff1a7819 */ /* 0x000fe20000011433 */
[----:B------:R-:W-:-:S04]  /*0b20*/  IMAD.MOV.U32 R52, RZ, RZ, R24 ;  /* 0x000000ffff347224 */ /* 0x000fc800078e0018 */
[----:B------:R-:W-:Y:S02]  /*0b30*/  IMAD R26, R26, c[0x0][0x208], RZ ;  /* 0x000082001a1a7a24 */ /* 0x000fe400078e02ff */
[----:B-1----:R-:W-:-:S04]  /*0b40*/  IMAD.WIDE.U32 R28, R51, c[0x0][0x208], R52 ;  /* 0x00008200331c7a25 */ /* 0x002fc800078e0034 */
[----:B------:R-:W-:Y:S01]  /*0b50*/  IMAD R27, R51, c[0x0][0x20c], R26 ;  /* 0x00008300331b7a24 */ /* 0x000fe200078e021a */
[----:B------:R-:W-:-:S03]  /*0b60*/  LEA R26, P2, R28, c[0x0][0x1d0], 0x2 ;  /* 0x000074001c1a7a11 */ /* 0x000fc600078410ff */
[----:B------:R-:W-:-:S05]  /*0b70*/  IMAD.IADD R27, R29, 0x1, R27 ;  /* 0x000000011d1b7824 */ /* 0x000fca00078e021b */
[----:B------:R-:W-:-:S05]  /*0b80*/  LEA.HI.X R27, R28, c[0x0][0x1d4], R27, 0x2, P2 ;  /* 0x000075001c1b7a11 */ /* 0x000fca00010f141b */
[----:B------:R0:W2:Y:S01]  /*0b90*/  LDG.E R45, [R26.64] ;  /* 0x0000000a1a2d7981 */ /* 0x0000a2000c1e1900 */
[----:B------:R-:W-:Y:S02]  /*0ba0*/  IMAD R37, R48, c[0x0][0x188], R51 ;  /* 0x0000620030257a24 */ /* 0x000fe400078e0233 */
[----:B------:R-:W-:Y:S02]  /*0bb0*/  IMAD.MOV.U32 R40, RZ, RZ, R10 ;  /* 0x000000ffff287224 */ /* 0x000fe400078e000a */
[----:B------:R-:W-:Y:S01]  /*0bc0*/  IMAD R28, R9, R37, RZ ;  /* 0x00000025091c7224 */ /* 0x000fe200078e02ff */
[----:B------:R-:W-:Y:S01]  /*0bd0*/  SHF.R.S32.HI R39, RZ, 0x1f, R37 ;  /* 0x0000001fff277819 */ /* 0x000fe20000011425 */
[----:B------:R-:W-:-:S04]  /*0be0*/  IMAD.WIDE.U32 R30, R37, c[0x0][0x190], R16 ;  /* 0x00006400251e7a25 */ /* 0x000fc800078e0010 */
[----:B------:R-:W-:Y:S02]  /*0bf0*/  IMAD R39, R39, c[0x0][0x190], R28 ;  /* 0x0000640027277a24 */ /* 0x000fe400078e021c */
[----:B------:R-:W-:Y:S02]  /*0c00*/  IMAD.MOV.U32 R41, RZ, RZ, R13 ;  /* 0x000000ffff297224 */ /* 0x000fe400078e000d */
[----:B------:R-:W-:-:S04]  /*0c10*/  IMAD.IADD R28, R31, 0x1, R39 ;  /* 0x000000011f1c7824 */ /* 0x000fc800078e0227 */
[----:B------:R-:W-:Y:S02]  /*0c20*/  IMAD R31, R28, c[0x0][0x198], RZ ;  /* 0x000066001c1f7a24 */ /* 0x000fe400078e02ff */
[----:B------:R-:W-:-:S04]  /*0c30*/  IMAD.WIDE.U32 R28, R30, c[0x0][0x198], R18 ;  /* 0x000066001e1c7a25 */ /* 0x000fc800078e0012 */
[----:B------:R-:W-:Y:S02]  /*0c40*/  IMAD R35, R30, UR4, R31 ;  /* 0x000000041e237c24 */ /* 0x000fe4000f8e021f */
[----:B------:R-:W-:-:S03]  /*0c50*/  IMAD.WIDE.U32 R32, R28, c[0x0][0x1a0], R20 ;  /* 0x000068001c207a25 */ /* 0x000fc600078e0014 */
[----:B------:R-:W-:Y:S02]  /*0c60*/  IADD3 R29, R29, R35, RZ ;  /* 0x000000231d1d7210 */ /* 0x000fe40007ffe0ff */
[----:B0-----:R-:W-:-:S03]  /*0c70*/  LEA R26, P2, R32, c[0x0][0x228], 0x2 ;  /* 0x00008a00201a7a11 */ /* 0x001fc600078410ff */
[----:B------:R-:W-:-:S04]  /*0c80*/  IMAD R29, R29, c[0x0][0x1a0], RZ ;  /* 0x000068001d1d7a24 */ /* 0x000fc800078e02ff */
[----:B------:R-:W-:-:S04]  /*0c90*/  IMAD R55, R11, R28, R29 ;  /* 0x0000001c0b377224 */ /* 0x000fc800078e021d */
[----:B------:R-:W-:-:S05]  /*0ca0*/  IMAD.IADD R27, R33, 0x1, R55 ;  /* 0x00000001211b7824 */ /* 0x000fca00078e0237 */
[----:B------:R-:W-:Y:S01]  /*0cb0*/  LEA.HI.X R27, R32, c[0x0][0x22c], R27, 0x2, P2 ;  /* 0x00008b00201b7a11 */ /* 0x000fe200010f141b */
[----:B------:R-:W-:-:S04]  /*0cc0*/  IMAD.WIDE.U32 R28, R28, c[0x0][0x1a0], R40 ;  /* 0x000068001c1c7a25 */ /* 0x000fc800078e0028 */
[----:B------:R-:W-:Y:S01]  /*0cd0*/  IMAD.IADD R29, R55, 0x1, R29 ;  /* 0x00000001371d7824 */ /* 0x000fe200078e021d */
[----:B------:R-:W-:Y:S01]  /*0ce0*/  LEA R34, P2, R28, c[0x0][0x228], 0x2 ;  /* 0x00008a001c227a11 */ /* 0x000fe200078410ff */
[----:B--2---:R-:W-:-:S05]  /*0cf0*/  FMUL.FTZ R43, R4, R45 ;  /* 0x0000002d042b7220 */ /* 0x004fca0000410000 */
[----:B------:R0:W-:Y:S01]  /*0d00*/  RED.E.ADD.F32.FTZ.RN.STRONG.GPU [R26.64], R43 ;  /* 0x0000002b1a00798e */ /* 0x0001e2000c10e78a */
[----:B------:R-:W-:Y:S01]  /*0d10*/  FMUL.FTZ R55, R3, R45 ;  /* 0x0000002d03377220 */ /* 0x000fe20000410000 */
[----:B0-----:R-:W-:Y:S01]  /*0d20*/  MOV R26, R12 ;  /* 0x0000000c001a7202 */ /* 0x001fe20000000f00 */
[----:B------:R-:W-:-:S04]  /*0d30*/  IMAD.MOV.U32 R27, RZ, RZ, R15 ;  /* 0x000000ffff1b7224 */ /* 0x000fc800078e000f */
[----:B------:R-:W-:-:S04]  /*0d40*/  IMAD.WIDE.U32 R30, R30, c[0x0][0x198], R26 ;  /* 0x000066001e1e7a25 */ /* 0x000fc800078e001a */
[----:B------:R-:W-:Y:S01]  /*0d50*/  IMAD.IADD R31, R35, 0x1, R31 ;  /* 0x00000001231f7824 */ /* 0x000fe200078e021f */
[----:B------:R-:W-:Y:S01]  /*0d60*/  LEA.HI.X R35, R28, c[0x0][0x22c], R29, 0x2, P2 ;  /* 0x00008b001c237a11 */ /* 0x000fe200010f141d */
[----:B------:R-:W-:-:S04]  /*0d70*/  IMAD.WIDE.U32 R32, R30, c[0x0][0x1a0], R20 ;  /* 0x000068001e207a25 */ /* 0x000fc800078e0014 */
[----:B------:R-:W-:Y:S01]  /*0d80*/  IMAD R31, R31, c[0x0][0x1a0], RZ ;  /* 0x000068001f1f7a24 */ /* 0x000fe200078e02ff */
[----:B------:R-:W-:Y:S03]  /*0d90*/  RED.E.ADD.F32.FTZ.RN.STRONG.GPU [R34.64], R55 ;  /* 0x000000372200798e */ /* 0x000fe6000c10e78a */
[----:B------:R-:W-:Y:S01]  /*0da0*/  IMAD R43, R11, R30, R31 ;  /* 0x0000001e0b2b7224 */ /* 0x000fe200078e021f */
[----:B------:R-:W-:-:S04]  /*0db0*/  LEA R28, P2, R32, c[0x0][0x228], 0x2 ;  /* 0x00008a00201c7a11 */ /* 0x000fc800078410ff */
[----:B------:R-:W-:Y:S01]  /*0dc0*/  IADD3 R29, R33, R43, RZ ;  /* 0x0000002b211d7210 */ /* 0x000fe20007ffe0ff */
[----:B------:R-:W-:-:S03]  /*0dd0*/  FMUL.FTZ R33, R5, R45 ;  /* 0x0000002d05217220 */ /* 0x000fc60000410000 */
[----:B------:R-:W-:-:S05]  /*0de0*/  LEA.HI.X R29, R32, c[0x0][0x22c], R29, 0x2, P2 ;  /* 0x00008b00201d7a11 */ /* 0x000fca00010f141d */
[----:B------:R0:W-:Y:S01]  /*0df0*/  RED.E.ADD.F32.FTZ.RN.STRONG.GPU [R28.64], R33 ;  /* 0x000000211c00798e */ /* 0x0001e2000c10e78a */
[----:B------:R-:W-:-:S04]  /*0e00*/  IMAD.WIDE.U32 R30, R30, c[0x0][0x1a0], R40 ;  /* 0x000068001e1e7a25 */ /* 0x000fc800078e0028 */
[----:B0-----:R-:W-:Y:S02]  /*0e10*/  IMAD.MOV.U32 R28, RZ, RZ, R14 ;  /* 0x000000ffff1c7224 */ /* 0x001fe400078e000e */
[----:B------:R-:W-:-:S04]  /*0e20*/  IMAD.MOV.U32 R29, RZ, RZ, R47 ;  /* 0x000000ffff1d7224 */ /* 0x000fc800078e002f */
[----:B------:R-:W-:-:S04]  /*0e30*/  IMAD.WIDE.U32 R36, R37, c[0x0][0x190], R28 ;  /* 0x0000640025247a25 */ /* 0x000fc800078e001c */
[----:B------:R-:W-:Y:S01]  /*0e40*/  IMAD.IADD R39, R39, 0x1, R37 ;  /* 0x0000000127277824 */ /* 0x000fe200078e0225 */
[----:B------:R-:W-:-:S03]  /*0e50*/  LEA R42, P2, R30, c[0x0][0x228], 0x2 ;  /* 0x00008a001e2a7a11 */ /* 0x000fc600078410ff */
[----:B------:R-:W-:Y:S01]  /*0e60*/  IMAD R39, R39, c[0x0][0x198], RZ ;  /* 0x0000660027277a24 */ /* 0x000fe200078e02ff */
[----:B------:R-:W-:Y:S01]  /*0e70*/  IADD3 R43, R43, R31, RZ ;  /* 0x0000001f2b2b7210 */ /* 0x000fe20007ffe0ff */
[----:B------:R-:W-:-:S04]  /*0e80*/  IMAD.WIDE.U32 R34, R36, c[0x0][0x198], R18 ;  /* 0x0000660024227a25 */ /* 0x000fc800078e0012 */
[----:B------:R-:W-:Y:S01]  /*0e90*/  IMAD R55, R36, UR4, R39 ;  /* 0x0000000424377c24 */ /* 0x000fe2000f8e0227 */
[----:B------:R-:W-:-:S03]  /*0ea0*/  LEA.HI.X R43, R30, c[0x0][0x22c], R43, 0x2, P2 ;  /* 0x00008b001e2b7a11 */ /* 0x000fc600010f142b */
[----:B------:R-:W-:-:S04]  /*0eb0*/  IMAD.IADD R30, R35, 0x1, R55 ;  /* 0x00000001231e7824 */ /* 0x000fc800078e0237 */
[----:B------:R-:W-:Y:S02]  /*0ec0*/  IMAD R32, R30, c[0x0][0x1a0], RZ ;  /* 0x000068001e207a24 */ /* 0x000fe400078e02ff */
[----:B------:R-:W-:-:S04]  /*0ed0*/  IMAD.WIDE.U32 R30, R34, c[0x0][0x1a0], R20 ;  /* 0x00006800221e7a25 */ /* 0x000fc800078e0014 */
[----:B------:R-:W-:Y:S01]  /*0ee0*/  IMAD R39, R11, R34, R32 ;  /* 0x000000220b277224 */ /* 0x000fe200078e0220 */
[----:B------:R-:W-:-:S03]  /*0ef0*/  LEA R32, P2, R30, c[0x0][0x228], 0x2 ;  /* 0x00008a001e207a11 */ /* 0x000fc600078410ff */
[----:B------:R-:W-:Y:S02]  /*0f00*/  IMAD.IADD R31, R31, 0x1, R39 ;  /* 0x000000011f1f7824 */ /* 0x000fe400078e0227 */
[----:B------:R-:W-:-:S03]  /*0f10*/  FMUL.FTZ R37, R6, R45 ;  /* 0x0000002d06257220 */ /* 0x000fc60000410000 */
[----:B------:R-:W-:Y:S01]  /*0f20*/  LEA.HI.X R33, R30, c[0x0][0x22c], R31, 0x2, P2 ;  /* 0x00008b001e217a11 */ /* 0x000fe200010f141f */
[----:B------:R-:W-:Y:S01]  /*0f30*/  IMAD.WIDE.U32 R30, R34, c[0x0][0x1a0], R40 ;  /* 0x00006800221e7a25 */ /* 0x000fe200078e0028 */
[----:B------:R0:W-:Y:S03]  /*0f40*/  RED.E.ADD.F32.FTZ.RN.STRONG.GPU [R42.64], R37 ;  /* 0x000000252a00798e */ /* 0x0001e6000c10e78a */
[----:B------:R-:W-:Y:S01]  /*0f50*/  IMAD.IADD R31, R39, 0x1, R31 ;  /* 0x00000001271f7824 */ /* 0x000fe200078e021f */
[----:B------:R-:W-:-:S04]  /*0f60*/  LEA R38, P2, R30, c[0x0][0x228], 0x2 ;  /* 0x00008a001e267a11 */ /* 0x000fc800078410ff */
[----:B------:R-:W-:Y:S02]  /*0f70*/  LEA.HI.X R39, R30, c[0x0][0x22c], R31, 0x2, P2 ;  /* 0x00008b001e277a11 */ /* 0x000fe400010f141f */
[----:B0-----:R-:W-:Y:S01]  /*0f80*/  IADD3 R43, R51, 0x1, RZ ;  /* 0x00000001332b7810 */ /* 0x001fe20007ffe0ff */
[----:B------:R-:W-:-:S03]  /*0f90*/  IMAD.WIDE.U32 R36, R36, c[0x0][0x198], R26 ;  /* 0x0000660024247a25 */ /* 0x000fc600078e001a */
[----:B------:R-:W-:Y:S01]  /*0fa0*/  SHF.R.S32.HI R30, RZ, 0x1f, R43 ;  /* 0x0000001fff1e7819 */ /* 0x000fe2000001142b */
[----:B------:R-:W-:Y:S01]  /*0fb0*/  FMUL.FTZ R35, R7, R45 ;  /* 0x0000002d07237220 */ /* 0x000fe20000410000 */
[----:B------:R-:W-:-:S03]  /*0fc0*/  IADD3 R55, R55, R37, RZ ;  /* 0x0000002537377210 */ /* 0x000fc60007ffe0ff */
[----:B------:R-:W-:Y:S01]  /*0fd0*/  IMAD R34, R30, c[0x0][0x208], RZ ;  /* 0x000082001e227a24 */ /* 0x000fe200078e02ff */
[----:B------:R0:W-:Y:S01]  /*0fe0*/  RED.E.ADD.F32.FTZ.RN.STRONG.GPU [R32.64], R35 ;  /* 0x000000232000798e */ /* 0x0001e2000c10e78a */
[----:B------:R-:W-:-:S04]  /*0ff0*/  IMAD.WIDE.U32 R30, R43, c[0x0][0x208], R52 ;  /* 0x000082002b1e7a25 */ /* 0x000fc800078e0034 */
[----:B------:R-:W-:Y:S02]  /*1000*/  IMAD R55, R55, c[0x0][0x1a0], RZ ;  /* 0x0000680037377a24 */ /* 0x000fe400078e02ff */
[----:B0-----:R-:W-:Y:S01]  /*1010*/  IMAD R33, R43, c[0x0][0x20c], R34 ;  /* 0x000083002b217a24 */ /* 0x001fe200078e0222 */
[----:B------:R-:W-:Y:S01]  /*1020*/  LEA R32, P2, R30, c[0x0][0x1d0], 0x2 ;  /* 0x000074001e207a11 */ /* 0x000fe200078410ff */
[----:B------:R-:W-:-:S04]  /*1030*/  IMAD.WIDE.U32 R34, R36, c[0x0][0x1a0], R20 ;  /* 0x0000680024227a25 */ /* 0x000fc800078e0014 */
[----:B------:R-:W-:Y:S02]  /*1040*/  IMAD.IADD R31, R31, 0x1, R33 ;  /* 0x000000011f1f7824 */ /* 0x000fe400078e0221 */
[----:B------:R-:W-:-:S03]  /*1050*/  IMAD R55, R11, R36, R55 ;  /* 0x000000240b377224 */ /* 0x000fc600078e0237 */
[----:B------:R-:W-:Y:S01]  /*1060*/  LEA.HI.X R33, R30, c[0x0][0x1d4], R31, 0x2, P2 ;  /* 0x000075001e217a11 */ /* 0x000fe200010f141f */
[----:B------:R-:W-:Y:S01]  /*1070*/  IMAD.WIDE.U32 R30, R36, c[0x0][0x1a0], R40 ;  /* 0x00006800241e7a25 */ /* 0x000fe200078e0028 */
[----:B------:R-:W-:-:S03]  /*1080*/  LEA R36, P2, R34, c[0x0][0x228], 0x2 ;  /* 0x00008a0022247a11 */ /* 0x000fc600078410ff */
[----:B------:R-:W-:Y:S02]  /*1090*/  IMAD.IADD R35, R35, 0x1, R55 ;  /* 0x0000000123237824 */ /* 0x000fe400078e0237 */
[-C--:B------:R-:W-:Y:S02]  /*10a0*/  FMUL.FTZ R57, R8, R45.reuse ;  /* 0x0000002d08397220 */ /* 0x080fe40000410000 */
[----:B------:R-:W-:Y:S01]  /*10b0*/  IMAD.IADD R31, R55, 0x1, R31 ;  /* 0x00000001371f7824 */ /* 0x000fe200078e021f */
[----:B------:R-:W-:Y:S02]  /*10c0*/  LEA.HI.X R37, R34, c[0x0][0x22c], R35, 0x2, P2 ;  /* 0x00008b0022257a11 */ /* 0x000fe400010f1423 */
[C---:B------:R-:W-:Y:S01]  /*10d0*/  LEA R34, P2, R30.reuse, c[0x0][0x228], 0x2 ;  /* 0x00008a001e227a11 */ /* 0x040fe200078410ff */
[----:B------:R0:W-:Y:S03]  /*10e0*/  RED.E.ADD.F32.FTZ.RN.STRONG.GPU [R38.64], R57 ;  /* 0x000000392600798e */ /* 0x0001e6000c10e78a */
[----:B------:R-:W-:Y:S01]  /*10f0*/  LEA.HI.X R35, R30, c[0x0][0x22c], R31, 0x2, P2 ;  /* 0x00008b001e237a11 */ /* 0x000fe200010f141f */
[----:B0-----:R-:W-:-:S02]  /*1100*/  FMUL.FTZ R39, R0, R45 ;  /* 0x0000002d00277220 */ /* 0x001fc40000410000 */
[----:B------:R-:W-:-:S03]  /*1110*/  FMUL.FTZ R57, R2, R45 ;  /* 0x0000002d02397220 */ /* 0x000fc60000410000 */
[----:B------:R0:W-:Y:S04]  /*1120*/  RED.E.ADD.F32.FTZ.RN.STRONG.GPU [R36.64], R39 ;  /* 0x000000272400798e */ /* 0x0001e8000c10e78a */
[----:B------:R1:W-:Y:S04]  /*1130*/  RED.E.ADD.F32.FTZ.RN.STRONG.GPU [R34.64], R57 ;  /* 0x000000392200798e */ /* 0x0003e8000c10e78a */
[----:B------:R2:W3:Y:S01]  /*1140*/  LDG.E R55, [R32.64] ;  /* 0x0000000a20377981 */ /* 0x0004e2000c1e1900 */
[----:B------:R-:W-:-:S04]  /*1150*/  IMAD R43, R48, c[0x0][0x188], R43 ;  /* 0x00006200302b7a24 */ /* 0x000fc800078e022b */
[----:B------:R-:W-:Y:S01]  /*1160*/  IMAD R31, R9, R43, RZ ;  /* 0x0000002b091f7224 */ /* 0x000fe200078e02ff */
[----:B------:R-:W-:Y:S01]  /*1170*/  SHF.R.S32.HI R30, RZ, 0x1f, R43 ;  /* 0x0000001fff1e7819 */ /* 0x000fe2000001142b */
[----:B------:R-:W-:-:S04]  /*1180*/  IMAD.WIDE.U32 R44, R43, c[0x0][0x190], R16 ;  /* 0x000064002b2c7a25 */ /* 0x000fc800078e0010 */
[----:B------:R-:W-:-:S05]  /*1190*/  IMAD R59, R30, c[0x0][0x190], R31 ;  /* 0x000064001e3b7a24 */ /* 0x000fca00078e021f */
[----:B------:R-:W-:-:S05]  /*11a0*/  IADD3 R30, R45, R59, RZ ;  /* 0x0000003b2d1e7210 */ /* 0x000fca0007ffe0ff */
[----:B------:R-:W-:Y:S02]  /*11b0*/  IMAD R45, R30, c[0x0][0x198], RZ ;  /* 0x000066001e2d7a24 */ /* 0x000fe400078e02ff */
[----:B------:R-:W-:-:S04]  /*11c0*/  IMAD.WIDE.U32 R30, R44, c[0x0][0x198], R18 ;  /* 0x000066002c1e7a25 */ /* 0x000fc800078e0012 */
[----:B0-----:R-:W-:-:S04]  /*11d0*/  IMAD R37, R44, UR4, R45 ;  /* 0x000000042c257c24 */ /* 0x001fc8000f8e022d */
[----:B------:R-:W-:Y:S02]  /*11e0*/  IMAD.IADD R31, R31, 0x1, R37 ;  /* 0x000000011f1f7824 */ /* 0x000fe400078e0225 */
[----:B------:R-:W-:-:S04]  /*11f0*/  IMAD.WIDE.U32 R28, R43, c[0x0][0x190], R28 ;  /* 0x000064002b1c7a25 */ /* 0x000fc800078e001c */
[----:B-1----:R-:W-:Y:S02]  /*1200*/  IMAD R34, R31, c[0x0][0x1a0], RZ ;  /* 0x000068001f227a24 */ /* 0x002fe400078e02ff */
[----:B------:R-:W-:-:S04]  /*1210*/  IMAD.WIDE.U32 R44, R44, c[0x0][0x198], R26 ;  /* 0x000066002c2c7a25 */ /* 0x000fc800078e001a */
[----:B------:R-:W-:Y:S01]  /*1220*/  IMAD.IADD R31, R59, 0x1, R29 ;  /* 0x000000013b1f7824 */ /* 0x000fe200078e021d */
[----:B------:R-:W-:Y:S01]  /*1230*/  IADD3 R37, R37, R45, RZ ;  /* 0x0000002d25257210 */ /* 0x000fe20007ffe0ff */
[----:B--2---:R-:W-:-:S04]  /*1240*/  IMAD.WIDE.U32 R32, R30, c[0x0][0x1a0], R20 ;  /* 0x000068001e207a25 */ /* 0x004fc800078e0014 */
[----:B------:R-:W-:Y:S02]  /*1250*/  IMAD R29, R11, R30, R34 ;  /* 0x0000001e0b1d7224 */ /* 0x000fe400078e0222 */
[----:B------:R-:W-:Y:S01]  /*1260*/  IMAD.WIDE.U32 R42, R28, c[0x0][0x198], R26 ;  /* 0x000066001c2a7a25 */ /* 0x000fe200078e001a */
[----:B------:R-:W-:-:S03]  /*1270*/  LEA R26, P2, R32, c[0x0][0x228], 0x2 ;  /* 0x00008a00201a7a11 */ /* 0x000fc600078410ff */
[----:B------:R-:W-:Y:S02]  /*1280*/  IMAD R39, R31, c[0x0][0x198], RZ ;  /* 0x000066001f277a24 */ /* 0x000fe400078e02ff */
[----:B------:R-:W-:Y:S02]  /*1290*/  IMAD.IADD R27, R33, 0x1, R29 ;  /* 0x00000001211b7824 */ /* 0x000fe400078e021d */
[----:B------:R-:W-:-:S04]  /*12a0*/  IMAD.WIDE.U32 R30, R30, c[0x0][0x1a0], R40 ;  /* 0x000068001e1e7a25 */ /* 0x000fc800078e0028 */
[----:B------:R-:W-:Y:S01]  /*12b0*/  IMAD R37, R37, c[0x0][0x1a0], RZ ;  /* 0x0000680025257a24 */ /* 0x000fe200078e02ff */
[----:B------:R-:W-:Y:S01]  /*12c0*/  LEA.HI.X R27, R32, c[0x0][0x22c], R27, 0x2, P2 ;  /* 0x00008b00201b7a11 */ /* 0x000fe200010f141b */
[----:B------:R-:W-:-:S04]  /*12d0*/  IMAD.WIDE.U32 R34, R28, c[0x0][0x198], R18 ;  /* 0x000066001c227a25 */ /* 0x000fc800078e0012 */
[----:B------:R-:W-:Y:S01]  /*12e0*/  IMAD R39, R28, UR4, R39 ;  /* 0x000000041c277c24 */ /* 0x000fe2000f8e0227 */
[----:B------:R-:W-:Y:S01]  /*12f0*/  LEA R28, P2, R30, c[0x0][0x228], 0x2 ;  /* 0x00008a001e1c7a11 */ /* 0x000fe200078410ff */
[----:B------:R-:W-:Y:S02]  /*1300*/  IMAD.IADD R29, R29, 0x1, R31 ;  /* 0x000000011d1d7824 */ /* 0x000fe400078e021f */
[----:B------:R-:W-:-:S04]  /*1310*/  IMAD.WIDE.U32 R32, R44, c[0x0][0x1a0], R20 ;  /* 0x000068002c207a25 */ /* 0x000fc800078e0014 */
[----:B------:R-:W-:Y:S02]  /*1320*/  IMAD R37, R11, R44, R37 ;  /* 0x0000002c0b257224 */ /* 0x000fe400078e0225 */
[----:B------:R-:W-:Y:S01]  /*1330*/  IMAD.IADD R35, R35, 0x1, R39 ;  /* 0x0000000123237824 */ /* 0x000fe200078e0227 */
[----:B------:R-:W-:Y:S01]  /*1340*/  LEA.HI.X R29, R30, c[0x0][0x22c], R29, 0x2, P2 ;  /* 0x00008b001e1d7a11 */ /* 0x000fe200010f141d */
[----:B------:R-:W-:Y:S01]  /*1350*/  IMAD.IADD R31, R33, 0x1, R37 ;  /* 0x00000001211f7824 */ /* 0x000fe200078e0225 */
[----:B------:R-:W-:Y:S01]  /*1360*/  LEA R30, P2, R32, c[0x0][0x228], 0x2 ;  /* 0x00008a00201e7a11 */ /* 0x000fe200078410ff */
[----:B------:R-:W-:Y:S01]  /*1370*/  IMAD.WIDE.U32 R44, R44, c[0x0][0x1a0], R40 ;  /* 0x000068002c2c7a25 */ /* 0x000fe200078e0028 */
[----:B------:R-:W-:-:S03]  /*1380*/  IADD3 R39, R39, R43, RZ ;  /* 0x0000002b27277210 */ /* 0x000fc60007ffe0ff */
[----:B------:R-:W-:Y:S01]  /*1390*/  IMAD R35, R35, c[0x0][0x1a0], RZ ;  /* 0x0000680023237a24 */ /* 0x000fe200078e02ff */
[----:B------:R-:W-:Y:S01]  /*13a0*/  LEA.HI.X R31, R32, c[0x0][0x22c], R31, 0x2, P2 ;  /* 0x00008b00201f7a11 */ /* 0x000fe200010f141f */
[----:B------:R-:W-:Y:S01]  /*13b0*/  IMAD.IADD R37, R37, 0x1, R45 ;  /* 0x0000000125257824 */ /* 0x000fe200078e022d */
[----:B------:R-:W-:Y:S01]  /*13c0*/  LEA R36, P2, R44, c[0x0][0x228], 0x2 ;  /* 0x00008a002c247a11 */ /* 0x000fe200078410ff */
[----:B------:R-:W-:-:S04]  /*13d0*/  IMAD.WIDE.U32 R32, R34, c[0x0][0x1a0], R20 ;  /* 0x0000680022207a25 */ /* 0x000fc800078e0014 */
[----:B------:R-:W-:Y:S02]  /*13e0*/  IMAD R43, R11, R34, R35 ;  /* 0x000000220b2b7224 */ /* 0x000fe400078e0223 */
[----:B------:R-:W-:Y:S01]  /*13f0*/  IMAD R57, R39, c[0x0][0x1a0], RZ ;  /* 0x0000680027397a24 */ /* 0x000fe200078e02ff */
[----:B------:R-:W-:Y:S01]  /*1400*/  LEA.HI.X R37, R44, c[0x0][0x22c], R37, 0x2, P2 ;  /* 0x00008b002c257a11 */ /* 0x000fe200010f1425 */
[----:B------:R-:W-:Y:S01]  /*1410*/  IMAD.WIDE.U32 R34, R34, c[0x0][0x1a0], R40 ;  /* 0x0000680022227a25 */ /* 0x000fe200078e0028 */
[----:B------:R-:W-:-:S03]  /*1420*/  LEA R44, P2, R32, c[0x0][0x228], 0x2 ;  /* 0x00008a00202c7a11 */ /* 0x000fc600078410ff */
[----:B------:R-:W-:Y:S02]  /*1430*/  IMAD.IADD R33, R33, 0x1, R43 ;  /* 0x0000000121217824 */ /* 0x000fe400078e022b */
[----:B------:R-:W-:-:S04]  /*1440*/  IMAD.WIDE.U32 R38, R42, c[0x0][0x1a0], R20 ;  /* 0x000068002a267a25 */ /* 0x000fc800078e0014 */
[----:B------:R-:W-:Y:S02]  /*1450*/  IMAD R57, R11, R42, R57 ;  /* 0x0000002a0b397224 */ /* 0x000fe400078e0239 */
[----:B------:R-:W-:Y:S01]  /*1460*/  IMAD.WIDE.U32 R40, R42, c[0x0][0x1a0], R40 ;  /* 0x000068002a287a25 */ /* 0x000fe200078e0028 */
[----:B------:R-:W-:-:S03]  /*1470*/  LEA R42, P3, R34, c[0x0][0x228], 0x2 ;  /* 0x00008a00222a7a11 */ /* 0x000fc600078610ff */
[----:B------:R-:W-:Y:S01]  /*1480*/  IMAD.IADD R43, R43, 0x1, R35 ;  /* 0x000000012b2b7824 */ /* 0x000fe200078e0223 */
[----:B------:R-:W-:Y:S02]  /*1490*/  LEA.HI.X R45, R32, c[0x0][0x22c], R33, 0x2, P2 ;  /* 0x00008b00202d7a11 */ /* 0x000fe400010f1421 */
[----:B------:R-:W-:Y:S02]  /*14a0*/  LEA R32, P2, R38, c[0x0][0x228], 0x2 ;  /* 0x00008a0026207a11 */ /* 0x000fe400078410ff */
[----:B------:R-:W-:Y:S01]  /*14b0*/  IADD3 R33, R39, R57, RZ ;  /* 0x0000003927217210 */ /* 0x000fe20007ffe0ff */
[----:B------:R-:W-:Y:S01]  /*14c0*/  IMAD.IADD R57, R57, 0x1, R41 ;  /* 0x0000000139397824 */ /* 0x000fe200078e0229 */
[----:B------:R-:W-:Y:S02]  /*14d0*/  IADD3 R50, R50, -0x2, RZ ;  /* 0xfffffffe32327810 */ /* 0x000fe40007ffe0ff */
[----:B------:R-:W-:Y:S02]  /*14e0*/  LEA.HI.X R43, R34, c[0x0][0x22c], R43, 0x2, P3 ;  /* 0x00008b00222b7a11 */ /* 0x000fe400018f142b */
[----:B------:R-:W-:-:S02]  /*14f0*/  LEA R34, P3, R40, c[0x0][0x228], 0x2 ;  /* 0x00008a0028227a11 */ /* 0x000fc400078610ff */
[----:B------:R-:W-:Y:S02]  /*1500*/  LEA.HI.X R33, R38, c[0x0][0x22c], R33, 0x2, P2 ;  /* 0x00008b0026217a11 */ /* 0x000fe400010f1421 */
[----:B------:R-:W-:Y:S02]  /*1510*/  ISETP.NE.AND P2, PT, R50, RZ, PT ;  /* 0x000000ff3200720c */ /* 0x000fe40003f45270 */
[----:B------:R-:W-:Y:S02]  /*1520*/  LEA.HI.X R35, R40, c[0x0][0x22c], R57, 0x2, P3 ;  /* 0x00008b0028237a11 */ /* 0x000fe400018f1439 */
[----:B------:R-:W-:Y:S01]  /*1530*/  IADD3 R51, R51, 0x2, RZ ;  /* 0x0000000233337810 */ /* 0x000fe20007ffe0ff */
[-C--:B---3--:R-:W-:Y:S02]  /*1540*/  FMUL.FTZ R59, R4, R55.reuse ;  /* 0x00000037043b7220 */ /* 0x088fe40000410000 */
[-C--:B------:R-:W-:Y:S02]  /*1550*/  FMUL.FTZ R39, R3, R55.reuse ;  /* 0x0000003703277220 */ /* 0x080fe40000410000 */
[-C--:B------:R-:W-:Y:S01]  /*1560*/  FMUL.FTZ R41, R5, R55.reuse ;  /* 0x0000003705297220 */ /* 0x080fe20000410000 */
[----:B------:R0:W-:Y:S01]  /*1570*/  RED.E.ADD.F32.FTZ.RN.STRONG.GPU [R26.64], R59 ;  /* 0x0000003b1a00798e */ /* 0x0001e2000c10e78a */
[----:B------:R-:W-:-:S02]  /*1580*/  FMUL.FTZ R57, R6, R55 ;  /* 0x0000003706397220 */ /* 0x000fc40000410000 */
[-C--:B------:R-:W-:Y:S01]  /*1590*/  FMUL.FTZ R61, R7, R55.reuse ;  /* 0x00000037073d7220 */ /* 0x080fe20000410000 */
[----:B------:R1:W-:Y:S01]  /*15a0*/  RED.E.ADD.F32.FTZ.RN.STRONG.GPU [R28.64], R39 ;  /* 0x000000271c00798e */ /* 0x0003e2000c10e78a */
[----:B------:R-:W-:-:S03]  /*15b0*/  FMUL.FTZ R38, R8, R55 ;  /* 0x0000003708267220 */ /* 0x000fc60000410000 */
[----:B------:R1:W-:Y:S01]  /*15c0*/  RED.E.ADD.F32.FTZ.RN.STRONG.GPU [R30.64], R41 ;  /* 0x000000291e00798e */ /* 0x0003e2000c10e78a */
[----:B0-----:R-:W-:-:S03]  /*15d0*/  FMUL.FTZ R27, R0, R55 ;  /* 0x00000037001b7220 */ /* 0x001fc60000410000 */
[----:B------:R1:W-:Y:S01]  /*15e0*/  RED.E.ADD.F32.FTZ.RN.STRONG.GPU [R36.64], R57 ;  /* 0x000000392400798e */ /* 0x0003e2000c10e78a */
[----:B------:R-:W-:-:S03]  /*15f0*/  FMUL.FTZ R55, R2, R55 ;  /* 0x0000003702377220 */ /* 0x000fc60000410000 */
[----:B------:R1:W-:Y:S04]  /*1600*/  RED.E.ADD.F32.FTZ.RN.STRONG.GPU [R44.64], R61 ;  /* 0x0000003d2c00798e */ /* 0x0003e8000c10e78a */
[----:B------:R1:W-:Y:S04]  /*1610*/  RED.E.ADD.F32.FTZ.RN.STRONG.GPU [R42.64], R38 ;  /* 0x000000262a00798e */ /* 0x0003e8000c10e78a */
[----:B------:R1:W-:Y:S04]  /*1620*/  RED.E.ADD.F32.FTZ.RN.STRONG.GPU [R32.64], R27 ;  /* 0x0000001b2000798e */ /* 0x0003e8000c10e78a */
[----:B------:R1:W-:Y:S01]  /*1630*/  RED.E.ADD.F32.FTZ.RN.STRONG.GPU [R34.64], R55 ;  /* 0x000000372200798e */ /* 0x0003e2000c10e78a */
[----:B------:R-:W-:Y:S05]  /*1640*/  @P2 BRA `(.L_x_247) ;  /* 0xfffff4c000002947 */ /* 0x000fea000383ffff */
.L_x_246:
[----:B------:R-:W-:Y:S05]  /*1650*/  @P0 BRA `(.L_x_248) ;  /* 0x0000061000000947 */ /* 0x000fea0003800000 */
[----:B------:R-:W-:Y:S01]  /*1660*/  SHF.R.S32.HI R25, RZ, 0x1f, R51 ;  /* 0x0000001fff197819 */ /* 0x000fe20000011433 */
[----:B------:R-:W-:-:S04]  /*1670*/  IMAD.MOV.U32 R52, RZ, RZ, R24 ;  /* 0x000000ffff347224 */ /* 0x000fc800078e0018 */
[----:B------:R-:W-:Y:S02]  /*1680*/  IMAD R26, R25, c[0x0][0x208], RZ ;  /* 0x00008200191a7a24 */ /* 0x000fe400078e02ff */
[----:B------:R-:W-:-:S04]  /*1690*/  IMAD.WIDE.U32 R24, R51, c[0x0][0x208], R52 ;  /* 0x0000820033187a25 */ /* 0x000fc800078e0034 */
[----:B-1----:R-:W-:Y:S01]  /*16a0*/  IMAD R27, R51, c[0x0][0x20c], R26 ;  /* 0x00008300331b7a24 */ /* 0x002fe200078e021a */
[----:B------:R-:W-:-:S03]  /*16b0*/  LEA R28, P0, R24, c[0x0][0x1d0], 0x2 ;  /* 0x00007400181c7a11 */ /* 0x000fc600078010ff */
[----:B------:R-:W-:-:S05]  /*16c0*/  IMAD.IADD R25, R25, 0x1, R27 ;  /* 0x0000000119197824 */ /* 0x000fca00078e021b */
[----:B------:R-:W-:-:S05]  /*16d0*/  LEA.HI.X R29, R24, c[0x0][0x1d4], R25, 0x2, P0 ;  /* 0x00007500181d7a11 */ /* 0x000fca00000f1419 */
[----:B------:R0:W2:Y:S01]  /*16e0*/  LDG.E R53, [R28.64] ;  /* 0x0000000a1c357981 */ /* 0x0000a2000c1e1900 */
[----:B------:R-:W-:Y:S01]  /*16f0*/  IMAD R51, R48, c[0x0][0x188], R51 ;  /* 0x0000620030337a24 */ /* 0x000fe200078e0233 */
[----:B------:R-:W-:Y:S01]  /*1700*/  MOV R24, R16 ;  /* 0x0000001000187202 */ /* 0x000fe20000000f00 */
[----:B------:R-:W-:Y:S01]  /*1710*/  IMAD.MOV.U32 R25, RZ, RZ, R17 ;  /* 0x000000ffff197224 */ /* 0x000fe200078e0011 */
[----:B------:R-:W-:Y:S01]  /*1720*/  MOV R30, R12 ;  /* 0x0000000c001e7202 */ /* 0x000fe20000000f00 */
[----:B------:R-:W-:Y:S01]  /*1730*/  IMAD R27, R9, R51, RZ ;  /* 0x00000033091b7224 */ /* 0x000fe200078e02ff */
[----:B------:R-:W-:Y:S01]  /*1740*/  SHF.R.S32.HI R26, RZ, 0x1f, R51 ;  /* 0x0000001fff1a7819 */ /* 0x000fe20000011433 */
[----:B------:R-:W-:-:S04]  /*1750*/  IMAD.WIDE.U32 R24, R51, c[0x0][0x190], R24 ;  /* 0x0000640033187a25 */ /* 0x000fc800078e0018 */
[----:B------:R-:W-:Y:S02]  /*1760*/  IMAD R31, R26, c[0x0][0x190], R27 ;  /* 0x000064001a1f7a24 */ /* 0x000fe400078e021b */
[----:B------:R-:W-:Y:S02]  /*1770*/  IMAD.MOV.U32 R26, RZ, RZ, R14 ;  /* 0x000000ffff1a7224 */ /* 0x000fe400078e000e */
[----:B------:R-:W-:Y:S01]  /*1780*/  IMAD.MOV.U32 R27, RZ, RZ, R47 ;  /* 0x000000ffff1b7224 */ /* 0x000fe200078e002f */
[----:B------:R-:W-:Y:S01]  /*1790*/  IADD3 R25, R25, R31, RZ ;  /* 0x0000001f19197210 */ /* 0x000fe20007ffe0ff */
[----:B0-----:R-:W-:Y:S02]  /*17a0*/  IMAD.MOV.U32 R28, RZ, RZ, R18 ;  /* 0x000000ffff1c7224 */ /* 0x001fe400078e0012 */
[----:B------:R-:W-:-:S04]  /*17b0*/  IMAD.WIDE.U32 R26, R51, c[0x0][0x190], R26 ;  /* 0x00006400331a7a25 */ /* 0x000fc800078e001a */
[----:B------:R-:W-:Y:S02]  /*17c0*/  IMAD.MOV.U32 R29, RZ, RZ, R19 ;  /* 0x000000ffff1d7224 */ /* 0x000fe400078e0013 */
[----:B------:R-:W-:Y:S02]  /*17d0*/  IMAD R25, R25, c[0x0][0x198], RZ ;  /* 0x0000660019197a24 */ /* 0x000fe400078e02ff */
[----:B------:R-:W-:Y:S02]  /*17e0*/  IMAD.IADD R27, R31, 0x1, R27 ;  /* 0x000000011f1b7824 */ /* 0x000fe400078e021b */
[----:B------:R-:W-:Y:S02]  /*17f0*/  IMAD.MOV.U32 R31, RZ, RZ, R15 ;  /* 0x000000ffff1f7224 */ /* 0x000fe400078e000f */
[----:B------:R-:W-:-:S04]  /*1800*/  IMAD.WIDE.U32 R44, R24, c[0x0][0x198], R28 ;  /* 0x00006600182c7a25 */ /* 0x000fc800078e001c */
[C---:B------:R-:W-:Y:S02]  /*1810*/  IMAD R33, R24.reuse, UR4, R25 ;  /* 0x0000000418217c24 */ /* 0x040fe4000f8e0219 */
[----:B------:R-:W-:Y:S02]  /*1820*/  IMAD R37, R27, c[0x0][0x198], RZ ;  /* 0x000066001b257a24 */ /* 0x000fe400078e02ff */
[----:B------:R-:W-:-:S04]  /*1830*/  IMAD.WIDE.U32 R24, R24, c[0x0][0x198], R30 ;  /* 0x0000660018187a25 */ /* 0x000fc800078e001e */
[----:B------:R-:W-:-:S04]  /*1840*/  IMAD.WIDE.U32 R28, R26, c[0x0][0x198], R28 ;  /* 0x000066001a1c7a25 */ /* 0x000fc800078e001c */
[----:B------:R-:W-:Y:S02]  /*1850*/  IMAD.IADD R27, R45, 0x1, R33 ;  /* 0x000000012d1b7824 */ /* 0x000fe400078e0221 */
[C---:B------:R-:W-:Y:S02]  /*1860*/  IMAD R51, R26.reuse, UR4, R37 ;  /* 0x000000041a337c24 */ /* 0x040fe4000f8e0225 */
[----:B------:R-:W-:Y:S01]  /*1870*/  IMAD.WIDE.U32 R34, R26, c[0x0][0x198], R30 ;  /* 0x000066001a227a25 */ /* 0x000fe200078e001e */
[----:B------:R-:W-:-:S03]  /*1880*/  MOV R31, R21 ;  /* 0x00000015001f7202 */ /* 0x000fc60000000f00 */
[----:B------:R-:W-:Y:S02]  /*1890*/  IMAD.MOV.U32 R30, RZ, RZ, R20 ;  /* 0x000000ffff1e7224 */ /* 0x000fe400078e0014 */
[----:B------:R-:W-:Y:S01]  /*18a0*/  IMAD.IADD R26, R33, 0x1, R25 ;  /* 0x00000001211a7824 */ /* 0x000fe200078e0219 */
[----:B------:R-:W-:Y:S01]  /*18b0*/  IADD3 R25, R29, R51, RZ ;  /* 0x000000331d197210 */ /* 0x000fe20007ffe0ff */
[----:B------:R-:W-:Y:S02]  /*18c0*/  IMAD R27, R27, c[0x0][0x1a0], RZ ;  /* 0x000068001b1b7a24 */ /* 0x000fe400078e02ff */
[----:B------:R-:W-:Y:S02]  /*18d0*/  IMAD.IADD R35, R51, 0x1, R35 ;  /* 0x0000000133237824 */ /* 0x000fe400078e0223 */
[----:B------:R-:W-:-:S04]  /*18e0*/  IMAD.WIDE.U32 R36, R44, c[0x0][0x1a0], R30 ;  /* 0x000068002c247a25 */ /* 0x000fc800078e001e */
[----:B------:R-:W-:Y:S01]  /*18f0*/  IMAD R26, R26, c[0x0][0x1a0], RZ ;  /* 0x000068001a1a7a24 */ /* 0x000fe200078e02ff */
[----:B------:R-:W-:Y:S01]  /*1900*/  LEA R50, P0, R36, c[0x0][0x228], 0x2 ;  /* 0x00008a0024327a11 */ /* 0x000fe200078010ff */
[----:B------:R-:W-:Y:S02]  /*1910*/  IMAD R39, R11, R44, R27 ;  /* 0x0000002c0b277224 */ /* 0x000fe400078e021b */
[----:B------:R-:W-:Y:S02]  /*1920*/  IMAD.MOV.U32 R32, RZ, RZ, R10 ;  /* 0x000000ffff207224 */ /* 0x000fe400078e000a */
[----:B------:R-:W-:Y:S02]  /*1930*/  IMAD.MOV.U32 R33, RZ, RZ, R13 ;  /* 0x000000ffff217224 */ /* 0x000fe400078e000d */
[----:B------:R-:W-:Y:S02]  /*1940*/  IMAD R55, R25, c[0x0][0x1a0], RZ ;  /* 0x0000680019377a24 */ /* 0x000fe400078e02ff */
[----:B------:R-:W-:-:S02]  /*1950*/  IMAD R57, R35, c[0x0][0x1a0], RZ ;  /* 0x0000680023397a24 */ /* 0x000fc400078e02ff */
[----:B------:R-:W-:-:S04]  /*1960*/  IMAD.WIDE.U32 R40, R24, c[0x0][0x1a0], R30 ;  /* 0x0000680018287a25 */ /* 0x000fc800078e001e */
[----:B------:R-:W-:Y:S02]  /*1970*/  IMAD R43, R11, R24, R26 ;  /* 0x000000180b2b7224 */ /* 0x000fe400078e021a */
[----:B------:R-:W-:Y:S02]  /*1980*/  IMAD.IADD R35, R37, 0x1, R39 ;  /* 0x0000000125237824 */ /* 0x000fe400078e0227 */
[----:B------:R-:W-:-:S03]  /*1990*/  IMAD.WIDE.U32 R44, R44, c[0x0][0x1a0], R32 ;  /* 0x000068002c2c7a25 */ /* 0x000fc600078e0020 */
[----:B------:R-:W-:Y:S01]  /*19a0*/  LEA.HI.X R51, R36, c[0x0][0x22c], R35, 0x2, P0 ;  /* 0x00008b0024337a11 */ /* 0x000fe200000f1423 */
[----:B------:R-:W-:Y:S01]  /*19b0*/  IMAD.WIDE.U32 R24, R24, c[0x0][0x1a0], R32 ;  /* 0x0000680018187a25 */ /* 0x000fe200078e0020 */
[----:B------:R-:W-:Y:S02]  /*19c0*/  LEA R42, P0, R44, c[0x0][0x228], 0x2 ;  /* 0x00008a002c2a7a11 */ /* 0x000fe400078010ff */
[----:B------:R-:W-:Y:S01]  /*19d0*/  IADD3 R35, R41, R43, RZ ;  /* 0x0000002b29237210 */ /* 0x000fe20007ffe0ff */
[----:B------:R-:W-:Y:S01]  /*19e0*/  IMAD.WIDE.U32 R26, R28, c[0x0][0x1a0], R30 ;  /* 0x000068001c1a7a25 */ /* 0x000fe200078e001e */
[----:B------:R-:W-:-:S03]  /*19f0*/  LEA R36, P3, R24, c[0x0][0x228], 0x2 ;  /* 0x00008a0018247a11 */ /* 0x000fc600078610ff */
[----:B------:R-:W-:Y:S01]  /*1a00*/  IMAD R55, R11, R28, R55 ;  /* 0x0000001c0b377224 */ /* 0x000fe200078e0237 */
[----:B------:R-:W-:Y:S01]  /*1a10*/  LEA R38, P4, R26, c[0x0][0x228], 0x2 ;  /* 0x00008a001a267a11 */ /* 0x000fe200078810ff */
[----:B------:R-:W-:Y:S02]  /*1a20*/  IMAD.IADD R39, R39, 0x1, R45 ;  /* 0x0000000127277824 */ /* 0x000fe400078e022d */
[----:B------:R-:W-:Y:S02]  /*1a30*/  IMAD.IADD R37, R43, 0x1, R25 ;  /* 0x000000012b257824 */ /* 0x000fe400078e0219 */
[----:B------:R-:W-:Y:S01]  /*1a40*/  IMAD.IADD R25, R27, 0x1, R55 ;  /* 0x000000011b197824 */ /* 0x000fe200078e0237 */
[----:B------:R-:W-:Y:S01]  /*1a50*/  LEA.HI.X R43, R44, c[0x0][0x22c], R39, 0x2, P0 ;  /* 0x00008b002c2b7a11 */ /* 0x000fe200000f1427 */
[----:B------:R-:W-:Y:S01]  /*1a60*/  IMAD.WIDE.U32 R28, R28, c[0x0][0x1a0], R32 ;  /* 0x000068001c1c7a25 */ /* 0x000fe200078e0020 */
[----:B------:R-:W-:Y:S02]  /*1a70*/  LEA.HI.X R37, R24, c[0x0][0x22c], R37, 0x2, P3 ;  /* 0x00008b0018257a11 */ /* 0x000fe400018f1425 */
[----:B------:R-:W-:Y:S01]  /*1a80*/  LEA.HI.X R39, R26, c[0x0][0x22c], R25, 0x2, P4 ;  /* 0x00008b001a277a11 */ /* 0x000fe200020f1419 */
[----:B------:R-:W-:Y:S01]  /*1a90*/  IMAD.WIDE.U32 R30, R34, c[0x0][0x1a0], R30 ;  /* 0x00006800221e7a25 */ /* 0x000fe200078e001e */
[----:B------:R-:W-:-:S03]  /*1aa0*/  LEA R26, P0, R28, c[0x0][0x228], 0x2 ;  /* 0x00008a001c1a7a11 */ /* 0x000fc600078010ff */
[----:B------:R-:W-:Y:S02]  /*1ab0*/  IMAD R57, R11, R34, R57 ;  /* 0x000000220b397224 */ /* 0x000fe400078e0239 */
[----:B------:R-:W-:Y:S01]  /*1ac0*/  IMAD.WIDE.U32 R32, R34, c[0x0][0x1a0], R32 ;  /* 0x0000680022207a25 */ /* 0x000fe200078e0020 */
[C---:B------:R-:W-:Y:S02]  /*1ad0*/  LEA R34, P2, R40.reuse, c[0x0][0x228], 0x2 ;  /* 0x00008a0028227a11 */ /* 0x040fe400078410ff */
[----:B------:R-:W-:Y:S01]  /*1ae0*/  IADD3 R25, R31, R57, RZ ;  /* 0x000000391f197210 */ /* 0x000fe20007ffe0ff */
[----:B------:R-:W-:Y:S01]  /*1af0*/  IMAD.IADD R55, R55, 0x1, R29 ;  /* 0x0000000137377824 */ /* 0x000fe200078e021d */
[----:B------:R-:W-:Y:S01]  /*1b00*/  LEA.HI.X R35, R40, c[0x0][0x22c], R35, 0x2, P2 ;  /* 0x00008b0028237a11 */ /* 0x000fe200010f1423 */
[----:B------:R-:W-:Y:S01]  /*1b10*/  IMAD.IADD R57, R57, 0x1, R33 ;  /* 0x0000000139397824 */ /* 0x000fe200078e0221 */
[----:B------:R-:W-:Y:S02]  /*1b20*/  LEA R40, P3, R32, c[0x0][0x228], 0x2 ;  /* 0x00008a0020287a11 */ /* 0x000fe400078610ff */
[----:B------:R-:W-:-:S02]  /*1b30*/  LEA R24, P2, R30, c[0x0][0x228], 0x2 ;  /* 0x00008a001e187a11 */ /* 0x000fc400078410ff */
[----:B------:R-:W-:Y:S02]  /*1b40*/  LEA.HI.X R27, R28, c[0x0][0x22c], R55, 0x2, P0 ;  /* 0x00008b001c1b7a11 */ /* 0x000fe400000f1437 */
[----:B------:R-:W-:Y:S02]  /*1b50*/  LEA.HI.X R41, R32, c[0x0][0x22c], R57, 0x2, P3 ;  /* 0x00008b0020297a11 */ /* 0x000fe400018f1439 */
[----:B------:R-:W-:Y:S01]  /*1b60*/  LEA.HI.X R25, R30, c[0x0][0x22c], R25, 0x2, P2 ;  /* 0x00008b001e197a11 */ /* 0x000fe200010f1419 */
[-C--:B--2---:R-:W-:Y:S02]  /*1b70*/  FMUL.FTZ R29, R4, R53.reuse ;  /* 0x00000035041d7220 */ /* 0x084fe40000410000 */
[-C--:B------:R-:W-:Y:S02]  /*1b80*/  FMUL.FTZ R31, R3, R53.reuse ;  /* 0x00000035031f7220 */ /* 0x080fe40000410000 */
[-C--:B------:R-:W-:Y:S01]  /*1b90*/  FMUL.FTZ R33, R5, R53.reuse ;  /* 0x0000003505217220 */ /* 0x080fe20000410000 */
[----:B------:R0:W-:Y:S01]  /*1ba0*/  RED.E.ADD.F32.FTZ.RN.STRONG.GPU [R50.64], R29 ;  /* 0x0000001d3200798e */ /* 0x0001e2000c10e78a */
[----:B------:R-:W-:-:S02]  /*1bb0*/  FMUL.FTZ R45, R6, R53 ;  /* 0x00000035062d7220 */ /* 0x000fc40000410000 */
[-C--:B------:R-:W-:Y:S01]  /*1bc0*/  FMUL.FTZ R55, R7, R53.reuse ;  /* 0x0000003507377220 */ /* 0x080fe20000410000 */
[----:B------:R0:W-:Y:S01]  /*1bd0*/  RED.E.ADD.F32.FTZ.RN.STRONG.GPU [R42.64], R31 ;  /* 0x0000001f2a00798e */ /* 0x0001e2000c10e78a */
[-C--:B------:R-:W-:Y:S02]  /*1be0*/  FMUL.FTZ R57, R8, R53.reuse ;  /* 0x0000003508397220 */ /* 0x080fe40000410000 */
[-C--:B------:R-:W-:Y:S01]  /*1bf0*/  FMUL.FTZ R59, R0, R53.reuse ;  /* 0x00000035003b7220 */ /* 0x080fe20000410000 */
[----:B------:R0:W-:Y:S01]  /*1c00*/  RED.E.ADD.F32.FTZ.RN.STRONG.GPU [R34.64], R33 ;  /* 0x000000212200798e */ /* 0x0001e2000c10e78a */
[----:B------:R-:W-:-:S03]  /*1c10*/  FMUL.FTZ R53, R2, R53 ;  /* 0x0000003502357220 */ /* 0x000fc60000410000 */
[----:B------:R0:W-:Y:S04]  /*1c20*/  RED.E.ADD.F32.FTZ.RN.STRONG.GPU [R36.64], R45 ;  /* 0x0000002d2400798e */ /* 0x0001e8000c10e78a */
[----:B------:R0:W-:Y:S04]  /*1c30*/  RED.E.ADD.F32.FTZ.RN.STRONG.GPU [R38.64], R55 ;  /* 0x000000372600798e */ /* 0x0001e8000c10e78a */
[----:B------:R0:W-:Y:S04]  /*1c40*/  RED.E.ADD.F32.FTZ.RN.STRONG.GPU [R26.64], R57 ;  /* 0x000000391a00798e */ /* 0x0001e8000c10e78a */
[----:B------:R0:W-:Y:S04]  /*1c50*/  RED.E.ADD.F32.FTZ.RN.STRONG.GPU [R24.64], R59 ;  /* 0x0000003b1800798e */ /* 0x0001e8000c10e78a */
[----:B------:R0:W-:Y:S02]  /*1c60*/  RED.E.ADD.F32.FTZ.RN.STRONG.GPU [R40.64], R53 ;  /* 0x000000352800798e */ /* 0x0001e4000c10e78a */
.L_x_248:
[----:B------:R-:W-:Y:S01]  /*1c70*/  @P1 CALL.REL.NOINC `(.L_x_249) ;  /* 0x0000001000001944 */ /* 0x000fe20003c00000 */
[----:B------:R-:W-:Y:S05]  /*1c80*/  BRA `(.L_x_250) ;  /* 0xffffed5000007947 */ /* 0x000fea000383ffff */
.L_x_249:
[----:B------:R-:W-:Y:S05]  /*1c90*/  EXIT ;  /* 0x000000000000794d */ /* 0x000fea0003800000 */
.L_x_245:
[----:B------:R-:W-:-:S05]  /*1ca0*/  IMAD.MOV.U32 R2, RZ, RZ, 0x1 ;  /* 0x00000001ff027424 */ /* 0x000fca00078e00ff */
[----:B------:R-:W-:-:S13]  /*1cb0*/  ISETP.LE.AND P0, PT, R2, c[0x0][0x180], PT ;  /* 0x0000600002007a0c */ /* 0x000fda0003f03270 */
[----:B------:R-:W-:Y:S05]  /*1cc0*/  @!P0 EXIT ;  /* 0x000000000000894d */ /* 0x000fea0003800000 */
[----:B------:R-:W-:-:S05]  /*1cd0*/  IMAD.MOV.U32 R6, RZ, RZ, c[0x0][0x188] ;  /* 0x00006200ff067624 */ /* 0x000fca00078e00ff */
[----:B------:R-:W-:-:S13]  /*1ce0*/  ISETP.GE.AND P0, PT, R6, 0x1, PT ;  /* 0x000000010600780c */ /* 0x000fda0003f06270 */
[----:B------:R-:W-:Y:S05]  /*1cf0*/  @!P0 EXIT ;  /* 0x000000000000894d */ /* 0x000fea0003800000 */
[----:B------:R-:W-:Y:S01]  /*1d00*/  SHF.R.S32.HI R2, RZ, 0x1f, R15 ;  /* 0x0000001fff027819 */ /* 0x000fe2000001140f */
[----:B------:R-:W-:Y:S01]  /*1d10*/  HFMA2.MMA R33, -RZ, RZ, 0, 0 ;  /* 0x00000000ff217435 */ /* 0x000fe200000001ff */
[----:B------:R-:W-:Y:S01]  /*1d20*/  UMOV UR5, 0x2 ;  /* 0x0000000200057882 */ /* 0x000fe20000000000 */
[----:B------:R-:W-:Y:S01]  /*1d30*/  IADD3 R32, R6, -0x1, RZ ;  /* 0xffffffff06207810 */ /* 0x000fe20007ffe0ff */
[----:B------:R-:W-:Y:S01]  /*1d40*/  ULDC.64 UR6, c[0x0][0x1b0] ;  /* 0x00006c0000067ab9 */ /* 0x000fe20000000a00 */
[C---:B------:R-:W-:Y:S01]  /*1d50*/  IMAD R4, R2.reuse, c[0x0][0x1c8], RZ ;  /* 0x0000720002047a24 */ /* 0x040fe200078e02ff */
[----:B------:R-:W-:Y:S01]  /*1d60*/  CS2R R10, SRZ ;  /* 0x00000000000a7805 */ /* 0x000fe2000001ff00 */
[----:B------:R-:W-:Y:S01]  /*1d70*/  IMAD R8, R2, c[0x0][0x220], RZ ;  /* 0x0000880002087a24 */ /* 0x000fe200078e02ff */
[----:B------:R-:W-:Y:S01]  /*1d80*/  ULDC.64 UR8, c[0x0][0x208] ;  /* 0x0000820000087ab9 */ /* 0x000fe20000000a00 */
[----:B------:R-:W-:Y:S01]  /*1d90*/  IMAD.WIDE.U32 R2, R15, c[0x0][0x1c8], RZ ;  /* 0x000072000f027a25 */ /* 0x000fe200078e00ff */
[----:B------:R-:W-:-:S02]  /*1da0*/  USHF.L.U64.HI UR7, UR6, UR5, UR7 ;  /* 0x0000000506077299 */ /* 0x000fc40008010207 */
[----:B------:R-:W-:Y:S01]  /*1db0*/  USHF.L.U32 UR6, UR6, 0x2, URZ ;  /* 0x0000000206067899 */ /* 0x000fe2000800063f */
[C---:B------:R-:W-:Y:S01]  /*1dc0*/  IMAD R7, R15.reuse, c[0x0][0x1cc], R4 ;  /* 0x000073000f077a24 */ /* 0x040fe200078e0204 */
[----:B------:R-:W-:Y:S01]  /*1dd0*/  USHF.L.U64.HI UR5, UR8, UR5, UR9 ;  /* 0x0000000508057299 */ /* 0x000fe20008010209 */
[C---:B------:R-:W-:Y:S01]  /*1de0*/  IMAD R9, R15.reuse, c[0x0][0x224], R8 ;  /* 0x000089000f097a24 */ /* 0x040fe200078e0208 */
[----:B------:R-:W-:Y:S01]  /*1df0*/  SHF.R.S32.HI R8, RZ, 0x1f, R0 ;  /* 0x0000001fff087819 */ /* 0x000fe20000011400 */
[----:B------:R-:W-:Y:S01]  /*1e00*/  IMAD.WIDE.U32 R4, R15, c[0x0][0x220], RZ ;  /* 0x000088000f047a25 */ /* 0x000fe200078e00ff */
[----:B------:R-:W-:Y:S01]  /*1e10*/  IADD3 R3, R3, R7, RZ ;  /* 0x0000000703037210 */ /* 0x000fe20007ffe0ff */
[----:B------:R-:W-:Y:S02]  /*1e20*/  USHF.L.U32 UR4, UR8, 0x2, URZ ;  /* 0x0000000208047899 */ /* 0x000fe4000800063f */
[----:B------:R-:W-:Y:S02]  /*1e30*/  IMAD.IADD R5, R5, 0x1, R9 ;  /* 0x0000000105057824 */ /* 0x000fe400078e0209 */
[----:B------:R-:W-:-:S02]  /*1e40*/  IMAD R7, R8, c[0x0][0x1c0], RZ ;  /* 0x0000700008077a24 */ /* 0x000fc400078e02ff */
[----:B------:R-:W-:Y:S02]  /*1e50*/  IMAD R9, R8, c[0x0][0x218], RZ ;  /* 0x0000860008097a24 */ /* 0x000fe400078e02ff */
[C---:B------:R-:W-:Y:S02]  /*1e60*/  IMAD R7, R0.reuse, c[0x0][0x1c4], R7 ;  /* 0x0000710000077a24 */ /* 0x040fe400078e0207 */
[----:B------:R-:W-:-:S04]  /*1e70*/  IMAD.WIDE.U32 R2, R0, c[0x0][0x1c0], R2 ;  /* 0x0000700000027a25 */ /* 0x000fc800078e0002 */
[C---:B------:R-:W-:Y:S02]  /*1e80*/  IMAD R9, R0.reuse, c[0x0][0x21c], R9 ;  /* 0x0000870000097a24 */ /* 0x040fe400078e0209 */
[----:B------:R-:W-:Y:S01]  /*1e90*/  IMAD.WIDE.U32 R4, R0, c[0x0][0x218], R4 ;  /* 0x0000860000047a25 */ /* 0x000fe200078e0004 */
[----:B------:R-:W-:-:S03]  /*1ea0*/  SHF.R.S32.HI R0, RZ, 0x1f, R22 ;  /* 0x0000001fff007819 */ /* 0x000fc60000011416 */
[----:B------:R-:W-:Y:S02]  /*1eb0*/  IMAD.IADD R3, R3, 0x1, R7 ;  /* 0x0000000103037824 */ /* 0x000fe400078e0207 */
[----:B------:R-:W-:Y:S02]  /*1ec0*/  IMAD.IADD R5, R5, 0x1, R9 ;  /* 0x0000000105057824 */ /* 0x000fe400078e0209 */
[C---:B------:R-:W-:Y:S02]  /*1ed0*/  IMAD R7, R0.reuse, c[0x0][0x1b8], RZ ;  /* 0x00006e0000077a24 */ /* 0x040fe400078e02ff */
[----:B------:R-:W-:Y:S01]  /*1ee0*/  IMAD R9, R0, c[0x0][0x210], RZ ;  /* 0x0000840000097a24 */ /* 0x000fe200078e02ff */
[----:B------:R-:W-:Y:S01]  /*1ef0*/  LOP3.LUT R0, R6, 0x3, RZ, 0xc0, !PT ;  /* 0x0000000306007812 */ /* 0x000fe200078ec0ff */
[C---:B------:R-:W-:Y:S02]  /*1f00*/  IMAD R7, R22.reuse, c[0x0][0x1bc], R7 ;  /* 0x00006f0016077a24 */ /* 0x040fe400078e0207 */
[----:B------:R-:W-:Y:S01]  /*1f10*/  IMAD R9, R22, c[0x0][0x214], R9 ;  /* 0x0000850016097a24 */ /* 0x000fe200078e0209 */
[----:B------:R-:W-:Y:S01]  /*1f20*/  IADD3 R12, -R0, c[0x0][0x188], RZ ;  /* 0x00006200000c7a10 */ /* 0x000fe20007ffe1ff */
[----:B------:R-:W-:-:S04]  /*1f30*/  IMAD.WIDE.U32 R2, R22, c[0x0][0x1b8], R2 ;  /* 0x00006e0016027a25 */ /* 0x000fc800078e0002 */
[----:B------:R-:W-:-:S04]  /*1f40*/  IMAD.WIDE.U32 R4, R22, c[0x0][0x210], R4 ;  /* 0x0000840016047a25 */ /* 0x000fc800078e0004 */
[----:B------:R-:W-:Y:S02]  /*1f50*/  IMAD.IADD R13, R3, 0x1, R7 ;  /* 0x00000001030d7824 */ /* 0x000fe400078e0207 */
[----:B------:R-:W-:Y:S02]  /*1f60*/  IMAD.IADD R15, R9, 0x1, R5 ;  /* 0x00000001090f7824 */ /* 0x000fe400078e0205 */
.L_x_258:
[----:B------:R-:W-:Y:S01]  /*1f70*/  ISETP.GE.U32.AND P0, PT, R32, 0x3, PT ;  /* 0x000000032000780c */ /* 0x000fe20003f06070 */
[----:B0-----:R-:W-:Y:S01]  /*1f80*/  IMAD.MOV.U32 R20, RZ, RZ, R4 ;  /* 0x000000ffff147224 */ /* 0x001fe200078e0004 */
[----:B------:R-:W-:Y:S01]  /*1f90*/  SHF.R.S32.HI R6, RZ, 0x1f, R11 ;  /* 0x0000001fff067819 */ /* 0x000fe2000001140b */
[----:B------:R-:W-:Y:S01]  /*1fa0*/  IMAD.MOV.U32 R22, RZ, RZ, R2 ;  /* 0x000000ffff167224 */ /* 0x000fe200078e0002 */
[----:B------:R-:W-:Y:S01]  /*1fb0*/  MOV R21, R15 ;  /* 0x0000000f00157202 */ /* 0x000fe20000000f00 */
[----:B------:R-:W-:Y:S02]  /*1fc0*/  IMAD.MOV.U32 R23, RZ, RZ, R13 ;  /* 0x000000ffff177224 */ /* 0x000fe400078e000d */
[C---:B------:R-:W-:Y:S02]  /*1fd0*/  IMAD R14, R6.reuse, c[0x0][0x200], RZ ;  /* 0x00008000060e7a24 */ /* 0x040fe400078e02ff */
[----:B------:R-:W-:-:S02]  /*1fe0*/  IMAD R16, R6, c[0x0][0x1a8], RZ ;  /* 0x00006a0006107a24 */ /* 0x000fc400078e02ff */
[----:B------:R-:W-:-:S04]  /*1ff0*/  IMAD.WIDE.U32 R8, R11, c[0x0][0x200], R20 ;  /* 0x000080000b087a25 */ /* 0x000fc800078e0014 */
[----:B------:R-:W-:-:S04]  /*2000*/  IMAD.WIDE.U32 R6, R11, c[0x0][0x1a8], R22 ;  /* 0x00006a000b067a25 */ /* 0x000fc800078e0016 */
[C---:B------:R-:W-:Y:S02]  /*2010*/  IMAD R19, R11.reuse, c[0x0][0x204], R14 ;  /* 0x000081000b137a24 */ /* 0x040fe400078e020e */
[C---:B------:R-:W-:Y:S01]  /*2020*/  IMAD R17, R11.reuse, c[0x0][0x1ac], R16 ;  /* 0x00006b000b117a24 */ /* 0x040fe200078e0210 */
[----:B------:R-:W-:Y:S01]  /*2030*/  IADD3 R11, R11, 0x1, RZ ;  /* 0x000000010b0b7810 */ /* 0x000fe20007ffe0ff */
[----:B------:R-:W-:Y:S01]  /*2040*/  IMAD.MOV.U32 R14, RZ, RZ, RZ ;  /* 0x000000ffff0e7224 */ /* 0x000fe200078e00ff */
[----:B------:R-:W-:Y:S01]  /*2050*/  IADD3 R19, R9, R19, RZ ;  /* 0x0000001309137210 */ /* 0x000fe20007ffe0ff */
[----:B------:R-:W-:Y:S01]  /*2060*/  IMAD.IADD R17, R7, 0x1, R17 ;  /* 0x0000000107117824 */ /* 0x000fe200078e0211 */
[----:B------:R-:W-:Y:S01]  /*2070*/  ISETP.GE.AND P1, PT, R11, c[0x0][0x180], PT ;  /* 0x000060000b007a0c */ /* 0x000fe20003f26270 */
[----:B------:R-:W-:Y:S05]  /*2080*/  @!P0 BRA `(.L_x_251) ;  /* 0x00000d7000008947 */ /* 0x000fea0003800000 */
[----:B------:R-:W-:Y:S01]  /*2090*/  ISETP.GT.AND P0, PT, R12, RZ, PT ;  /* 0x000000ff0c00720c */ /* 0x000fe20003f04270 */
[C---:B------:R-:W-:Y:S01]  /*20a0*/  IMAD R25, R33.reuse, c[0x0][0x200], RZ ;  /* 0x0000800021197a24 */ /* 0x040fe200078e02ff */
[----:B------:R-:W-:Y:S01]  /*20b0*/  MOV R14, RZ ;  /* 0x000000ff000e7202 */ /* 0x000fe20000000f00 */
[----:B------:R-:W-:-:S02]  /*20c0*/  IMAD R27, R33, c[0x0][0x1a8], RZ ;  /* 0x00006a00211b7a24 */ /* 0x000fc400078e02ff */
        /* <DEDUP_REMOVED lines=8> */
[----:B------:R-:W-:Y:S01]  /*2150*/  IMAD.MOV.U32 R16, RZ, RZ, R12 ;  /* 0x000000ffff107224 */ /* 0x000fe200078e000c */
[----:B------:R-:W-:Y:S02]  /*2160*/  LEA.HI.X R27, R20, c[0x0][0x1d4], R27, 0x2, P2 ;  /* 0x00007500141b7a11 */ /* 0x000fe400010f141b */
[----:B------:R-:W-:Y:S01]  /*2170*/  LEA.HI.X R29, R22, c[0x0][0x17c], R29, 0x2, P3 ;  /* 0x00005f00161d7a11 */ /* 0x000fe200018f141d */
[----:B------:R-:W-:Y:S05]  /*2180*/  @!P0 BRA `(.L_x_252) ;  /* 0x00000a7000008947 */ /* 0x000fea0003800000 */
[----:B------:R-:W-:Y:S02]  /*2190*/  ISETP.GT.AND P2, PT, R16, 0xc, PT ;  /* 0x0000000c1000780c */ /* 0x000fe40003f44270 */
[----:B------:R-:W-:-:S11]  /*21a0*/  PLOP3.LUT P0, PT, PT, PT, PT, 0x80, 0x0 ;  /* 0x000000000000781c */ /* 0x000fd60003f0f070 */
[----:B------:R-:W-:Y:S05]  /*21b0*/  @!P2 BRA `(.L_x_253) ;  /* 0x000006900000a947 */ /* 0x000fea0003800000 */
[----:B------:R-:W-:Y:S02]  /*21c0*/  PLOP3.LUT P0, PT, PT, PT, PT, 0x8, 0x0 ;  /* 0x000000000000781c */ /* 0x000fe40003f0e170 */
.L_x_254:
[----:B0-----:R-:W-:Y:S02]  /*21d0*/  IMAD.MOV.U32 R20, RZ, RZ, R26 ;  /* 0x000000ffff147224 */ /* 0x001fe400078e001a */
[----:B------:R-:W-:-:S05]  /*21e0*/  IMAD.MOV.U32 R21, RZ, RZ, R27 ;  /* 0x000000ffff157224 */ /* 0x000fca00078e001b */
[----:B------:R0:W2:Y:S01]  /*21f0*/  LDG.E R35, [R20.64] ;  /* 0x0000000a14237981 */ /* 0x0000a2000c1e1900 */
[----:B------:R-:W-:-:S04]  /*2200*/  IADD3 R22, P2, R26, UR4, RZ ;  /* 0x000000041a167c10 */ /* 0x000fc8000ff5e0ff */
[----:B------:R-:W-:Y:S02]  /*2210*/  IADD3.X R23, R27, UR5, RZ, P2, !PT ;  /* 0x000000051b177c10 */ /* 0x000fe400097fe4ff */
[----:B0-----:R-:W-:Y:S01]  /*2220*/  MOV R20, R18 ;  /* 0x0000001200147202 */ /* 0x001fe20000000f00 */
[----:B------:R-:W-:-:S05]  /*2230*/  IMAD.MOV.U32 R21, RZ, RZ, R29 ;  /* 0x000000ffff157224 */ /* 0x000fca00078e001d */
[----:B--2---:R0:W-:Y:S04]  /*2240*/  STG.E [R20.64], R35 ;  /* 0x0000002314007986 */ /* 0x0041e8000c10190a */
[----:B------:R-:W2:Y:S01]  /*2250*/  LDG.E R37, [R22.64] ;  /* 0x0000000a16257981 */ /* 0x000ea2000c1e1900 */
[----:B------:R-:W-:Y:S02]  /*2260*/  IADD3 R24, P2, R18, UR6, RZ ;  /* 0x0000000612187c10 */ /* 0x000fe4000ff5e0ff */
[----:B------:R-:W-:Y:S02]  /*2270*/  IADD3 R26, P3, R22, UR4, RZ ;  /* 0x00000004161a7c10 */ /* 0x000fe4000ff7e0ff */
[----:B------:R-:W-:Y:S02]  /*2280*/  IADD3.X R25, R29, UR7, RZ, P2, !PT ;  /* 0x000000071d197c10 */ /* 0x000fe400097fe4ff */
[----:B------:R-:W-:-:S03]  /*2290*/  IADD3.X R27, R23, UR5, RZ, P3, !PT ;  /* 0x00000005171b7c10 */ /* 0x000fc60009ffe4ff */
[----:B--2---:R1:W-:Y:S04]  /*22a0*/  STG.E [R24.64], R37 ;  /* 0x0000002518007986 */ /* 0x0043e8000c10190a */
[----:B------:R-:W2:Y:S01]  /*22b0*/  LDG.E R39, [R26.64] ;  /* 0x0000000a1a277981 */ /* 0x000ea2000c1e1900 */
[----:B------:R-:W-:Y:S02]  /*22c0*/  IADD3 R28, P2, R24, UR6, RZ ;  /* 0x00000006181c7c10 */ /* 0x000fe4000ff5e0ff */
[----:B------:R-:W-:Y:S02]  /*22d0*/  IADD3 R30, P3, R26, UR4, RZ ;  /* 0x000000041a1e7c10 */ /* 0x000fe4000ff7e0ff */
[----:B------:R-:W-:Y:S02]  /*22e0*/  IADD3.X R29, R25, UR7, RZ, P2, !PT ;  /* 0x00000007191d7c10 */ /* 0x000fe400097fe4ff */
[----:B------:R-:W-:-:S03]  /*22f0*/  IADD3.X R31, R27, UR5, RZ, P3, !PT ;  /* 0x000000051b1f7c10 */ /* 0x000fc60009ffe4ff */
[----:B--2---:R2:W-:Y:S04]  /*2300*/  STG.E [R28.64], R39 ;  /* 0x000000271c007986 */ /* 0x0045e8000c10190a */
[----:B0-----:R-:W3:Y:S01]  /*2310*/  LDG.E R35, [R30.64] ;  /* 0x0000000a1e237981 */ /* 0x001ee2000c1e1900 */
[----:B------:R-:W-:Y:S02]  /*2320*/  IADD3 R20, P3, R28, UR6, RZ ;  /* 0x000000061c147c10 */ /* 0x000fe4000ff7e0ff */
[----:B------:R-:W-:Y:S02]  /*2330*/  IADD3 R22, P2, R30, UR4, RZ ;  /* 0x000000041e167c10 */ /* 0x000fe4000ff5e0ff */
[----:B------:R-:W-:Y:S02]  /*2340*/  IADD3.X R21, R29, UR7, RZ, P3, !PT ;  /* 0x000000071d157c10 */ /* 0x000fe40009ffe4ff */
[----:B------:R-:W-:-:S03]  /*2350*/  IADD3.X R23, R31, UR5, RZ, P2, !PT ;  /* 0x000000051f177c10 */ /* 0x000fc600097fe4ff */
[----:B---3--:R0:W-:Y:S04]  /*2360*/  STG.E [R20.64], R35 ;  /* 0x0000002314007986 */ /* 0x0081e8000c10190a */
[----:B-1----:R-:W3:Y:S01]  /*2370*/  LDG.E R37, [R22.64] ;  /* 0x0000000a16257981 */ /* 0x002ee2000c1e1900 */
[----:B------:R-:W-:Y:S02]  /*2380*/  IADD3 R24, P2, R20, UR6, RZ ;  /* 0x0000000614187c10 */ /* 0x000fe4000ff5e0ff */
[----:B------:R-:W-:Y:S02]  /*2390*/  IADD3 R26, P3, R22, UR4, RZ ;  /* 0x00000004161a7c10 */ /* 0x000fe4000ff7e0ff */
[----:B------:R-:W-:Y:S02]  /*23a0*/  IADD3.X R25, R21, UR7, RZ, P2, !PT ;  /* 0x0000000715197c10 */ /* 0x000fe400097fe4ff */
[----:B------:R-:W-:-:S03]  /*23b0*/  IADD3.X R27, R23, UR5, RZ, P3, !PT ;  /* 0x00000005171b7c10 */ /* 0x000fc60009ffe4ff */
[----:B---3--:R1:W-:Y:S04]  /*23c0*/  STG.E [R24.64], R37 ;  /* 0x0000002518007986 */ /* 0x0083e8000c10190a */
[----:B--2---:R-:W2:Y:S01]  /*23d0*/  LDG.E R39, [R26.64] ;  /* 0x0000000a1a277981 */ /* 0x004ea2000c1e1900 */
        /* <DEDUP_REMOVED lines=52> */
[----:B---3--:R-:W-:Y:S04]  /*2720*/  STG.E [R24.64], R37 ;  /* 0x0000002518007986 */ /* 0x008fe8000c10190a */
[----:B--2---:R-:W2:Y:S01]  /*2730*/  LDG.E R39, [R26.64] ;  /* 0x0000000a1a277981 */ /* 0x004ea2000c1e1900 */
[----:B------:R-:W-:Y:S02]  /*2740*/  IADD3 R28, P2, R24, UR6, RZ ;  /* 0x00000006181c7c10 */ /* 0x000fe4000ff5e0ff */
[----:B------:R-:W-:Y:S02]  /*2750*/  IADD3 R30, P3, R26, UR4, RZ ;  /* 0x000000041a1e7c10 */ /* 0x000fe4000ff7e0ff */
[----:B------:R-:W-:Y:S02]  /*2760*/  IADD3.X R29, R25, UR7, RZ, P2, !PT ;  /* 0x00000007191d7c10 */ /* 0x000fe400097fe4ff */
[----:B------:R-:W-:-:S02]  /*2770*/  IADD3.X R31, R27, UR5, RZ, P3, !PT ;  /* 0x000000051b1f7c10 */ /* 0x000fc40009ffe4ff */
[----:B0-----:R-:W-:Y:S02]  /*2780*/  IADD3 R20, P2, R28, UR6, RZ ;  /* 0x000000061c147c10 */ /* 0x001fe4000ff5e0ff */
[----:B------:R-:W-:Y:S01]  /*2790*/  IADD3 R16, R16, -0x10, RZ ;  /* 0xfffffff010107810 */ /* 0x000fe20007ffe0ff */
[----:B--2---:R0:W-:Y:S04]  /*27a0*/  STG.E [R28.64], R39 ;  /* 0x000000271c007986 */ /* 0x0041e8000c10190a */
[----:B------:R-:W2:Y:S01]  /*27b0*/  LDG.E R23, [R30.64] ;  /* 0x0000000a1e177981 */ /* 0x000ea2000c1e1900 */
[----:B------:R-:W-:Y:S02]  /*27c0*/  IADD3.X R21, R29, UR7, RZ, P2, !PT ;  /* 0x000000071d157c10 */ /* 0x000fe400097fe4ff */
[----:B------:R-:W-:-:S02]  /*27d0*/  ISETP.GT.AND P2, PT, R16, 0xc, PT ;  /* 0x0000000c1000780c */ /* 0x000fc40003f44270 */
[----:B------:R-:W-:Y:S02]  /*27e0*/  IADD3 R26, P3, R30, UR4, RZ ;  /* 0x000000041e1a7c10 */ /* 0x000fe4000ff7e0ff */
[----:B------:R-:W-:Y:S02]  /*27f0*/  IADD3 R18, P4, R20, UR6, RZ ;  /* 0x0000000614127c10 */ /* 0x000fe4000ff9e0ff */
[----:B------:R-:W-:Y:S02]  /*2800*/  IADD3.X R27, R31, UR5, RZ, P3, !PT ;  /* 0x000000051f1b7c10 */ /* 0x000fe40009ffe4ff */
[----:B0-----:R-:W-:Y:S02]  /*2810*/  IADD3.X R29, R21, UR7, RZ, P4, !PT ;  /* 0x00000007151d7c10 */ /* 0x001fe4000a7fe4ff */
[----:B------:R-:W-:Y:S01]  /*2820*/  IADD3 R14, R14, 0x10, RZ ;  /* 0x000000100e0e7810 */ /* 0x000fe20007ffe0ff */
[----:B--2---:R0:W-:Y:S02]  /*2830*/  STG.E [R20.64], R23 ;  /* 0x0000001714007986 */ /* 0x0041e4000c10190a */
[----:B------:R-:W-:Y:S05]  /*2840*/  @P2 BRA `(.L_x_254) ;  /* 0xfffff98000002947 */ /* 0x000fea000383ffff */
.L_x_253:
[----:B------:R-:W-:-:S13]  /*2850*/  ISETP.GT.AND P2, PT, R16, 0x4, PT ;  /* 0x000000041000780c */ /* 0x000fda0003f44270 */
[----:B------:R-:W-:Y:S05]  /*2860*/  @!P2 BRA `(.L_x_255) ;  /* 0x000003700000a947 */ /* 0x000fea0003800000 */
        /* <DEDUP_REMOVED lines=43> */
[----:B---3--:R-:W-:Y:S04]  /*2b20*/  STG.E [R20.64], R35 ;  /* 0x0000002314007986 */ /* 0x008fe8000c10190a */
[----:B------:R-:W3:Y:S01]  /*2b30*/  LDG.E R27, [R22.64] ;  /* 0x0000000a161b7981 */ /* 0x000ee2000c1e1900 */
[----:B-1----:R-:W-:Y:S02]  /*2b40*/  IADD3 R24, P0, R20, UR6, RZ ;  /* 0x0000000614187c10 */ /* 0x002fe4000ff1e0ff */
[----:B------:R-:W-:Y:S02]  /*2b50*/  IADD3 R26, P2, R22, UR4, RZ ;  /* 0x00000004161a7c10 */ /* 0x000fe4000ff5e0ff */
[----:B------:R-:W-:Y:S02]  /*2b60*/  IADD3.X R25, R21, UR7, RZ, P0, !PT ;  /* 0x0000000715197c10 */ /* 0x000fe400087fe4ff */
[----:B------:R-:W-:-:S02]  /*2b70*/  IADD3 R18, P3, R24, UR6, RZ ;  /* 0x0000000618127c10 */ /* 0x000fc4000ff7e0ff */
[----:B------:R-:W-:Y:S02]  /*2b80*/  PLOP3.LUT P0, PT, PT, PT, PT, 0x8, 0x0 ;  /* 0x000000000000781c */ /* 0x000fe40003f0e170 */
[----:B------:R-:W-:Y:S02]  /*2b90*/  IADD3 R14, R14, 0x8, RZ ;  /* 0x000000080e0e7810 */ /* 0x000fe40007ffe0ff */
[----:B------:R-:W-:Y:S02]  /*2ba0*/  IADD3 R16, R16, -0x8, RZ ;  /* 0xfffffff810107810 */ /* 0x000fe40007ffe0ff */
[----:B--2---:R-:W-:Y:S01]  /*2bb0*/  IADD3.X R29, R25, UR7, RZ, P3, !PT ;  /* 0x00000007191d7c10 */ /* 0x004fe20009ffe4ff */
[----:B---3--:R0:W-:Y:S02]  /*2bc0*/  STG.E [R24.64], R27 ;  /* 0x0000001b18007986 */ /* 0x0081e4000c10190a */
[----:B0-----:R-:W-:Y:S02]  /*2bd0*/  IADD3.X R27, R23, UR5, RZ, P2, !PT ;  /* 0x00000005171b7c10 */ /* 0x001fe400097fe4ff */
.L_x_255:
[----:B------:R-:W-:-:S13]  /*2be0*/  ISETP.NE.OR P0, PT, R16, RZ, P0 ;  /* 0x000000ff1000720c */ /* 0x000fda0000705670 */
[----:B------:R-:W-:Y:S05]  /*2bf0*/  @!P0 BRA `(.L_x_251) ;  /* 0x0000020000008947 */ /* 0x000fea0003800000 */
.L_x_252:
        /* <DEDUP_REMOVED lines=13> */
[----:B--2---:R-:W-:Y:S04]  /*2cd0*/  STG.E [R24.64], R37 ;  /* 0x0000002518007986 */ /* 0x004fe8000c10190a */
[----:B------:R-:W2:Y:S01]  /*2ce0*/  LDG.E R39, [R26.64] ;  /* 0x0000000a1a277981 */ /* 0x000ea2000c1e1900 */
        /* <DEDUP_REMOVED lines=9> */
[----:B------:R-:W-:-:S02]  /*2d80*/  ISETP.NE.AND P0, PT, R16, RZ, PT ;  /* 0x000000ff1000720c */ /* 0x000fc40003f05270 */
[----:B------:R-:W-:Y:S02]  /*2d90*/  IADD3 R26, P2, R30, UR4, RZ ;  /* 0x000000041e1a7c10 */ /* 0x000fe4000ff5e0ff */
[----:B------:R-:W-:Y:S02]  /*2da0*/  IADD3 R18, P3, R20, UR6, RZ ;  /* 0x0000000614127c10 */ /* 0x000fe4000ff7e0ff */
[----:B------:R-:W-:Y:S02]  /*2db0*/  IADD3.X R27, R31, UR5, RZ, P2, !PT ;  /* 0x000000051f1b7c10 */ /* 0x000fe400097fe4ff */
[----:B0-----:R-:W-:Y:S02]  /*2dc0*/  IADD3.X R29, R21, UR7, RZ, P3, !PT ;  /* 0x00000007151d7c10 */ /* 0x001fe40009ffe4ff */
[----:B------:R-:W-:Y:S01]  /*2dd0*/  IADD3 R14, R14, 0x4, RZ ;  /* 0x000000040e0e7810 */ /* 0x000fe20007ffe0ff */
[----:B--2---:R0:W-:Y:S02]  /*2de0*/  STG.E [R20.64], R23 ;  /* 0x0000001714007986 */ /* 0x0041e4000c10190a */
[----:B0-----:R-:W-:Y:S05]  /*2df0*/  @P0 BRA `(.L_x_252) ;  /* 0xfffffe0000000947 */ /* 0x001fea000383ffff */
.L_x_251:
[----:B------:R-:W-:-:S13]  /*2e00*/  ISETP.NE.AND P0, PT, R0, RZ, PT ;  /* 0x000000ff0000720c */ /* 0x000fda0003f05270 */
[----:B------:R-:W-:Y:S05]  /*2e10*/  @!P0 BRA `(.L_x_256) ;  /* 0x0000035000008947 */ /* 0x000fea0003800000 */
[----:B------:R-:W-:Y:S01]  /*2e20*/  SHF.R.S32.HI R7, RZ, 0x1f, R14 ;  /* 0x0000001fff077819 */ /* 0x000fe2000001140e */
[----:B------:R-:W-:-:S04]  /*2e30*/  IMAD.MOV.U32 R18, RZ, RZ, R8 ;  /* 0x000000ffff127224 */ /* 0x000fc800078e0008 */
[----:B0-----:R-:W-:Y:S02]  /*2e40*/  IMAD R21, R7, c[0x0][0x208], RZ ;  /* 0x0000820007157a24 */ /* 0x001fe400078e02ff */
[----:B------:R-:W-:-:S04]  /*2e50*/  IMAD.WIDE.U32 R8, R14, c[0x0][0x208], R18 ;  /* 0x000082000e087a25 */ /* 0x000fc800078e0012 */
[----:B------:R-:W-:Y:S01]  /*2e60*/  IMAD R21, R14, c[0x0][0x20c], R21 ;  /* 0x000083000e157a24 */ /* 0x000fe200078e0215 */
[----:B------:R-:W-:-:S04]  /*2e70*/  LEA R20, P0, R8, c[0x0][0x1d0], 0x2 ;  /* 0x0000740008147a11 */ /* 0x000fc800078010ff */
[----:B------:R-:W-:-:S04]  /*2e80*/  IADD3 R9, R9, R21, RZ ;  /* 0x0000001509097210 */ /* 0x000fc80007ffe0ff */
[----:B------:R-:W-:-:S06]  /*2e90*/  LEA.HI.X R21, R8, c[0x0][0x1d4], R9, 0x2, P0 ;  /* 0x0000750008157a11 */ /* 0x000fcc00000f1409 */
[----:B------:R-:W2:Y:S01]  /*2ea0*/  LDG.E R21, [R20.64] ;  /* 0x0000000a14157981 */ /* 0x000ea2000c1e1900 */
        /* <DEDUP_REMOVED lines=8> */
[----:B--2---:R0:W-:Y:S10]  /*2f30*/  STG.E [R8.64], R21 ;  /* 0x0000001508007986 */ /* 0x0041f4000c10190a */
[----:B------:R-:W-:Y:S05]  /*2f40*/  @!P0 BRA `(.L_x_256) ;  /* 0x0000022000008947 */ /* 0x000fea0003800000 */
[----:B0-----:R-:W-:-:S04]  /*2f50*/  IADD3 R21, R14, 0x1, RZ ;  /* 0x000000010e157810 */ /* 0x001fc80007ffe0ff */
[----:B------:R-:W-:Y:S01]  /*2f60*/  SHF.R.S32.HI R20, RZ, 0x1f, R21 ;  /* 0x0000001fff147819 */ /* 0x000fe20000011415 */
[----:B------:R-:W-:-:S04]  /*2f70*/  IMAD.WIDE.U32 R6, R21, c[0x0][0x208], R18 ;  /* 0x0000820015067a25 */ /* 0x000fc800078e0012 */
[----:B------:R-:W-:-:S04]  /*2f80*/  IMAD R8, R20, c[0x0][0x208], RZ ;  /* 0x0000820014087a24 */ /* 0x000fc800078e02ff */
[----:B------:R-:W-:Y:S01]  /*2f90*/  IMAD R9, R21, c[0x0][0x20c], R8 ;  /* 0x0000830015097a24 */ /* 0x000fe200078e0208 */
[----:B------:R-:W-:-:S04]  /*2fa0*/  LEA R8, P0, R6, c[0x0][0x1d0], 0x2 ;  /* 0x0000740006087a11 */ /* 0x000fc800078010ff */
[----:B------:R-:W-:-:S04]  /*2fb0*/  IADD3 R7, R7, R9, RZ ;  /* 0x0000000907077210 */ /* 0x000fc80007ffe0ff */
[----:B------:R-:W-:-:S06]  /*2fc0*/  LEA.HI.X R9, R6, c[0x0][0x1d4], R7, 0x2, P0 ;  /* 0x0000750006097a11 */ /* 0x000fcc00000f1407 */
[----:B------:R-:W2:Y:S01]  /*2fd0*/  LDG.E R9, [R8.64] ;  /* 0x0000000a08097981 */ /* 0x000ea2000c1e1900 */
[----:B------:R-:W-:Y:S02]  /*2fe0*/  IMAD R20, R20, c[0x0][0x1b0], RZ ;  /* 0x00006c0014147a24 */ /* 0x000fe400078e02ff */
[----:B------:R-:W-:-:S04]  /*2ff0*/  IMAD.WIDE.U32 R6, R21, c[0x0][0x1b0], R16 ;  /* 0x00006c0015067a25 */ /* 0x000fc800078e0010 */
[----:B------:R-:W-:Y:S01]  /*3000*/  IMAD R21, R21, c[0x0][0x1b4], R20 ;  /* 0x00006d0015157a24 */ /* 0x000fe200078e0214 */
[----:B------:R-:W-:-:S03]  /*3010*/  LEA R20, P0, R6, c[0x0][0x178], 0x2 ;  /* 0x00005e0006147a11 */ /* 0x000fc600078010ff */
[----:B------:R-:W-:-:S05]  /*3020*/  IMAD.IADD R7, R7, 0x1, R21 ;  /* 0x0000000107077824 */ /* 0x000fca00078e0215 */
        /* <DEDUP_REMOVED lines=12> */
[----:B------:R-:W2:Y:S01]  /*30f0*/  LDG.E R7, [R6.64] ;  /* 0x0000000a06077981 */ /* 0x000ea2000c1e1900 */
[----:B------:R-:W-:Y:S02]  /*3100*/  IMAD R8, R8, c[0x0][0x1b0], RZ ;  /* 0x00006c0008087a24 */ /* 0x000fe400078e02ff */
[----:B------:R-:W-:-:S04]  /*3110*/  IMAD.WIDE.U32 R16, R9, c[0x0][0x1b0], R16 ;  /* 0x00006c0009107a25 */ /* 0x000fc800078e0010 */
[----:B------:R-:W-:Y:S01]  /*3120*/  IMAD R9, R9, c[0x0][0x1b4], R8 ;  /* 0x00006d0009097a24 */ /* 0x000fe200078e0208 */
[----:B------:R-:W-:-:S04]  /*3130*/  LEA R8, P0, R16, c[0x0][0x178], 0x2 ;  /* 0x00005e0010087a11 */ /* 0x000fc800078010ff */
[----:B------:R-:W-:-:S04]  /*3140*/  IADD3 R9, R17, R9, RZ ;  /* 0x0000000911097210 */ /* 0x000fc80007ffe0ff */
[----:B------:R-:W-:-:S05]  /*3150*/  LEA.HI.X R9, R16, c[0x0][0x17c], R9, 0x2, P0 ;  /* 0x00005f0010097a11 */ /* 0x000fca00000f1409 */
[----:B--2---:R0:W-:Y:S02]  /*3160*/  STG.E [R8.64], R7 ;  /* 0x0000000708007986 */ /* 0x0041e4000c10190a */
.L_x_256:
[----:B------:R-:W-:-:S05]  /*3170*/  IADD3 R10, P0, R10, 0x1, RZ ;  /* 0x000000010a0a7810 */ /* 0x000fca0007f1e0ff */
[----:B------:R-:W-:Y:S01]  /*3180*/  IMAD.X R33, RZ, RZ, R33, P0 ;  /* 0x000000ffff217224 */ /* 0x000fe200000e0621 */
[----:B------:R-:W-:Y:S01]  /*3190*/  @P1 CALL.REL.NOINC `(.L_x_257) ;  /* 0x0000001000001944 */ /* 0x000fe20003c00000 */
[----:B------:R-:W-:Y:S05]  /*31a0*/  BRA `(.L_x_258) ;  /* 0xffffedc000007947 */ /* 0x000fea000383ffff */
.L_x_257:
[----:B------:R-:W-:Y:S05]  /*31b0*/  EXIT ;  /* 0x000000000000794d */ /* 0x000fea0003800000 */
.L_x_259:
        /* <DEDUP_REMOVED lines=12> */
.L_x_343:


//--------------------- .text._ZN2at6native55_GLOBAL__N__c1b0da0d_22_UpSampleTrilinear3d_cu_efb54c9339upsample_trilinear3d_backward_out_frameIddEEviT0_S3_S3_bNS_27GenericPackedTensorAccessorIT_Lm5ENS_16DefaultPtrTraitsElEENS4_IKS5_Lm5ES6_lEEPS5_ --------------------------
	.section	.text._ZN2at6native55_GLOBAL__N__c1b0da0d_22_UpSampleTrilinear3d_cu_efb54c9339upsample_trilinear3d_backward_out_frameIddEEviT0_S3_S3_bNS_27GenericPackedTensorAccessorIT_Lm5ENS_16DefaultPtrTraitsElEENS4_IKS5_Lm5ES6_lEEPS5_,"ax",@progbits
	.sectioninfo	@"SHI_REGISTERS=64"
	.align	128
.text._ZN2at6native55_GLOBAL__N__c1b0da0d_22_UpSampleTrilinear3d_cu_efb54c9339upsample_trilinear3d_backward_out_frameIddEEviT0_S3_S3_bNS_27GenericPackedTensorAccessorIT_Lm5ENS_16DefaultPtrTraitsElEENS4_IKS5_Lm5ES6_lEEPS5_:
        .type           _ZN2at6native55_GLOBAL__N__c1b0da0d_22_UpSampleTrilinear3d_cu_efb54c9339upsample_trilinear3d_backward_out_frameIddEEviT0_S3_S3_bNS_27GenericPackedTensorAccessorIT_Lm5ENS_16DefaultPtrTraitsElEENS4_IKS5_Lm5ES6_lEEPS5_,@function
        .size           _ZN2at6native55_GLOBAL__N__c1b0da0d_22_UpSampleTrilinear3d_cu_efb54c9339upsample_trilinear3d_backward_out_frameIddEEviT0_S3_S3_bNS_27GenericPackedTensorAccessorIT_Lm5ENS_16DefaultPtrTraitsElEENS4_IKS5_Lm5ES6_lEEPS5_,(.L_x_344 - _ZN2at6native55_GLOBAL__N__c1b0da0d_22_UpSampleTrilinear3d_cu_efb54c9339upsample_trilinear3d_backward_out_frameIddEEviT0_S3_S3_bNS_27GenericPackedTensorAccessorIT_Lm5ENS_16DefaultPtrTraitsElEENS4_IKS5_Lm5ES6_lEEPS5_)
        .other          _ZN2at6native55_GLOBAL__N__c1b0da0d_22_UpSampleTrilinear3d_cu_efb54c9339upsample_trilinear3d_backward_out_frameIddEEviT0_S3_S3_bNS_27GenericPackedTensorAccessorIT_Lm5ENS_16DefaultPtrTraitsElEENS4_IKS5_Lm5ES6_lEEPS5_,@"STO_CUDA_ENTRY STV_DEFAULT"
_ZN2at6native55_GLOBAL__N__c1b0da0d_22_UpSampleTrilinear3d_cu_efb54c9339upsample_trilinear3d_backward_out_frameIddEEviT0_S3_S3_bNS_27GenericPackedTensorAccessorIT_Lm5ENS_16DefaultPtrTraitsElEENS4_IKS5_Lm5ES6_lEEPS5_:
[----:B------:R-:W-:-:S04]  /*0000*/  IMAD.MOV.U32 R1, RZ, RZ, c[0x0][0x28] ;  /* 0x00000a00ff017624 */ /* 0x000fc800078e00ff */
[----:B------:R-:W0:Y:S01]  /*0010*/  S2R R0, SR_CTAID.X ;  /* 0x0000000000007919 */ /* 0x000e220000002500 */
[----:B------:R-:W-:-:S03]  /*0020*/  IADD3 R1, R1, -0x8, RZ ;  /* 0xfffffff801017810 */ /* 0x000fc60007ffe0ff */
[----:B------:R-:W0:Y:S02]  /*0030*/  S2R R3, SR_TID.X ;  /* 0x0000000000037919 */ /* 0x000e240000002100 */
[----:B0-----:R-:W-:-:S05]  /*0040*/  IMAD R0, R0, c[0x0][0x0], R3 ;  /* 0x0000000000007a24 */ /* 0x001fca00078e0203 */
[----:B------:R-:W-:-:S13]  /*0050*/  ISETP.GE.AND P0, PT, R0, c[0x0][0x160], PT ;  /* 0x0000580000007a0c */ /* 0x000fda0003f06270 */
[----:B------:R-:W-:Y:S05]  /*0060*/  @P0 EXIT ;  /* 0x000000000000094d */ /* 0x000fea0003800000 */
[----:B------:R-:W-:Y:S01]  /*0070*/  IMAD.MOV.U32 R10, RZ, RZ, c[0x0][0x200] ;  /* 0x00008000ff0a7624 */ /* 0x000fe200078e00ff */
[----:B------:R-:W-:Y:S01]  /*0080*/  IABS R11, c[0x0][0x208] ;  /* 0x00008200000b7a13 */ /* 0x000fe20000000000 */
[----:B------:R-:W-:Y:S01]  /*0090*/  IMAD.MOV.U32 R59, RZ, RZ, c[0x0][0x1b0] ;  /* 0x00006c00ff3b7624 */ /* 0x000fe200078e00ff */
[----:B------:R-:W-:Y:S01]  /*00a0*/  ULDC.64 UR10, c[0x0][0x118] ;  /* 0x00004600000a7ab9 */ /* 0x000fe20000000a00 */
        /* <DEDUP_REMOVED lines=9> */
[----:B-1----:R-:W-:-:S02]  /*0140*/  IMAD.MOV.U32 R2, RZ, RZ, RZ ;  /* 0x000000ffff027224 */ /* 0x002fc400078e00ff */
[----:B--2---:R-:W-:-:S04]  /*0150*/  IMAD.MOV R6, RZ, RZ, -R3 ;  /* 0x000000ffff067224 */ /* 0x004fc800078e0a03 */
[----:B------:R-:W-:Y:S01]  /*0160*/  IMAD R9, R6, R7, RZ ;  /* 0x0000000706097224 */ /* 0x000fe200078e02ff */
[----:B------:R-:W-:-:S03]  /*0170*/  IABS R6, R0 ;  /* 0x0000000000067213 */ /* 0x000fc60000000000 */
[----:B------:R-:W-:-:S04]  /*0180*/  IMAD.HI.U32 R3, R3, R9, R2 ;  /* 0x0000000903037227 */ /* 0x000fc800078e0002 */
[----:B------:R-:W-:Y:S02]  /*0190*/  IMAD.MOV R9, RZ, RZ, -R8 ;  /* 0x000000ffff097224 */ /* 0x000fe400078e0a08 */
[----:B------:R-:W-:-:S04]  /*01a0*/  IMAD.HI.U32 R60, R3, R6, RZ ;  /* 0x00000006033c7227 */ /* 0x000fc800078e00ff */
[----:B------:R-:W-:-:S05]  /*01b0*/  IMAD R2, R60, R9, R6 ;  /* 0x000000093c027224 */ /* 0x000fca00078e0206 */
        /* <DEDUP_REMOVED lines=20> */
[----:B------:R-:W-:-:S05]  /*0300*/  IMAD.HI.U32 R0, R2, R3, RZ ;  /* 0x0000000302007227 */ /* 0x000fca00078e00ff */
[----:B------:R-:W-:-:S05]  /*0310*/  IADD3 R2, -R0, RZ, RZ ;  /* 0x000000ff00027210 */ /* 0x000fca0007ffe1ff */
[----:B------:R-:W-:Y:S02]  /*0320*/  IMAD R2, R11, R2, R3 ;  /* 0x000000020b027224 */ /* 0x000fe400078e0203 */
[----:B------:R-:W-:-:S03]  /*0330*/  IMAD.MOV.U32 R3, RZ, RZ, c[0x0][0x1a0] ;  /* 0x00006800ff037624 */ /* 0x000fc600078e00ff */
        /* <DEDUP_REMOVED lines=16> */
[----:B------:R-:W0:Y:S01]  /*0440*/  I2F.F64 R12, R2 ;  /* 0x00000002000c7312 */ /* 0x000e220000201c00 */
[----:B------:R-:W-:Y:S01]  /*0450*/  ULDC.S8 UR4, c[0x0][0x180] ;  /* 0x0000600000047ab9 */ /* 0x000fe20000000200 */
[----:B------:R-:W-:Y:S01]  /*0460*/  IMAD.MOV.U32 R4, RZ, RZ, c[0x0][0x190] ;  /* 0x00006400ff047624 */ /* 0x000fe200078e00ff */
[----:B------:R-:W-:-:S04]  /*0470*/  ISETP.NE.AND P1, PT, RZ, UR4, PT ;  /* 0x00000004ff007c0c */ /* 0x000fc8000bf25270 */
[----:B------:R-:W-:Y:S01]  /*0480*/  ISETP.GE.AND P2, PT, R4, 0x1, PT ;  /* 0x000000010400780c */ /* 0x000fe20003f46270 */
[----:B------:R-:W1:Y:S08]  /*0490*/  I2F.F64 R6, R60 ;  /* 0x0000003c00067312 */ /* 0x000e700000201c00 */
[----:B------:R2:W3:Y:S01]  /*04a0*/  I2F.F64 R10, R0 ;  /* 0x00000000000a7312 */ /* 0x0004e20000201c00 */
[----:B0-----:R2:W0:-:S04]  /*04b0*/  @P1 DMUL R8, R12, c[0x0][0x178] ;  /* 0x00005e000c081a28 */ /* 0x0014080000000000 */
[----:B-1----:R2:W1:Y:S01]  /*04c0*/  @P1 DMUL R4, R6, c[0x0][0x168] ;  /* 0x00005a0006041a28 */ /* 0x0024620000000000 */
[----:B------:R-:W-:Y:S05]  /*04d0*/  @P1 BRA `(.L_x_261) ;  /* 0x0000007000001947 */ /* 0x000fea0003800000 */
[----:B01----:R0:W1:Y:S02]  /*04e0*/  DADD R4, R6, 0.5 ;  /* 0x3fe0000006047429 */ /* 0x0030640000000000 */
[----:B0-2---:R-:W-:Y:S02]  /*04f0*/  IMAD.MOV.U32 R6, RZ, RZ, c[0x0][0x168] ;  /* 0x00005a00ff067624 */ /* 0x005fe400078e00ff */
[----:B------:R-:W-:-:S06]  /*0500*/  IMAD.MOV.U32 R7, RZ, RZ, c[0x0][0x16c] ;  /* 0x00005b00ff077624 */ /* 0x000fcc00078e00ff */
[----:B-1----:R-:W0:-:S06]  /*0510*/  DFMA R4, R4, R6, -0.5 ;  /* 0xbfe000000404742b */ /* 0x002e0c0000000006 */
[----:B0-----:R-:W0:-:S06]  /*0520*/  DSETP.GEU.AND P0, PT, R4, RZ, PT ;  /* 0x000000ff0400722a */ /* 0x001e0c0003f0e000 */
[----:B0-----:R-:W-:Y:S02]  /*0530*/  FSEL R4, R4, RZ, P0 ;  /* 0x000000ff04047208 */ /* 0x001fe40000000000 */
[----:B------:R-:W-:Y:S02]  /*0540*/  FSEL R5, R5, RZ, P0 ;  /* 0x000000ff05057208 */ /* 0x000fe40000000000 */
.L_x_261:
[----:B0-23--:R0:W2:Y:S01]  /*0550*/  @P1 DMUL R6, R10, c[0x0][0x170] ;  /* 0x00005c000a061a28 */ /* 0x00d0a20000000000 */
[----:B------:R-:W-:Y:S05]  /*0560*/  @P1 BRA `(.L_x_262) ;  /* 0x0000007000001947 */ /* 0x000fea0003800000 */
[----:B--2---:R2:W3:Y:S02]  /*0570*/  DADD R6, R10, 0.5 ;  /* 0x3fe000000a067429 */ /* 0x0044e40000000000 */
[----:B0-2---:R-:W-:Y:S02]  /*0580*/  IMAD.MOV.U32 R10, RZ, RZ, c[0x0][0x170] ;  /* 0x00005c00ff0a7624 */ /* 0x005fe400078e00ff */
[----:B------:R-:W-:-:S06]  /*0590*/  IMAD.MOV.U32 R11, RZ, RZ, c[0x0][0x174] ;  /* 0x00005d00ff0b7624 */ /* 0x000fcc00078e00ff */
[----:B---3--:R-:W0:-:S06]  /*05a0*/  DFMA R6, R6, R10, -0.5 ;  /* 0xbfe000000606742b */ /* 0x008e0c000000000a */
[----:B0-----:R-:W0:-:S06]  /*05b0*/  DSETP.GEU.AND P0, PT, R6, RZ, PT ;  /* 0x000000ff0600722a */ /* 0x001e0c0003f0e000 */
[----:B0-----:R-:W-:Y:S02]  /*05c0*/  FSEL R6, R6, RZ, P0 ;  /* 0x000000ff06067208 */ /* 0x001fe40000000000 */
[----:B------:R-:W-:Y:S02]  /*05d0*/  FSEL R7, R7, RZ, P0 ;  /* 0x000000ff07077208 */ /* 0x000fe40000000000 */
.L_x_262:
[----:B------:R-:W-:Y:S05]  /*05e0*/  @P1 BRA `(.L_x_263) ;  /* 0x0000007000001947 */ /* 0x000fea0003800000 */
[----:B------:R-:W3:Y:S01]  /*05f0*/  DADD R8, R12, 0.5 ;  /* 0x3fe000000c087429 */ /* 0x000ee20000000000 */
[----:B0-----:R-:W-:Y:S01]  /*0600*/  MOV R10, c[0x0][0x178] ;  /* 0x00005e00000a7a02 */ /* 0x001fe20000000f00 */
[----:B------:R-:W-:-:S06]  /*0610*/  IMAD.MOV.U32 R11, RZ, RZ, c[0x0][0x17c] ;  /* 0x00005f00ff0b7624 */ /* 0x000fcc00078e00ff */
[----:B---3--:R-:W0:-:S06]  /*0620*/  DFMA R8, R8, R10, -0.5 ;  /* 0xbfe000000808742b */ /* 0x008e0c000000000a */
[----:B0-----:R-:W0:-:S06]  /*0630*/  DSETP.GEU.AND P0, PT, R8, RZ, PT ;  /* 0x000000ff0800722a */ /* 0x001e0c0003f0e000 */
[----:B0-----:R-:W-:Y:S02]  /*0640*/  FSEL R8, R8, RZ, P0 ;  /* 0x000000ff08087208 */ /* 0x001fe40000000000 */
[----:B------:R-:W-:Y:S02]  /*0650*/  FSEL R9, R9, RZ, P0 ;  /* 0x000000ff09097208 */ /* 0x000fe40000000000 */
.L_x_263:
[----:B------:R-:W-:Y:S05]  /*0660*/  @!P2 EXIT ;  /* 0x000000000000a94d */ /* 0x000fea0003800000 */
[----:B01----:R-:W0:Y:S01]  /*0670*/  F2I.F64.TRUNC R10, R4 ;  /* 0x00000004000a7311 */ /* 0x003e22000030d100 */
[----:B------:R-:W-:Y:S01]  /*0680*/  ULDC UR4, c[0x0][0x1a8] ;  /* 0x00006a0000047ab9 */ /* 0x000fe20000000800 */
[----:B------:R-:W-:Y:S01]  /*0690*/  IADD3 R33, R3, -0x1, RZ ;  /* 0xffffffff03217810 */ /* 0x000fe20007ffe0ff */
[----:B------:R-:W-:-:S05]  /*06a0*/  UIADD3 UR5, UR4, -0x1, URZ ;  /* 0xffffffff04057890 */ /* 0x000fca000fffe03f */
[----:B--2---:R-:W1:Y:S08]  /*06b0*/  F2I.F64.TRUNC R12, R6 ;  /* 0x00000006000c7311 */ /* 0x004e70000030d100 */
[----:B------:R-:W2:Y:S01]  /*06c0*/  F2I.F64.TRUNC R14, R8 ;  /* 0x00000008000e7311 */ /* 0x000ea2000030d100 */
[C---:B0-----:R-:W-:Y:S02]  /*06d0*/  ISETP.GE.AND P2, PT, R10.reuse, R33, PT ;  /* 0x000000210a00720c */ /* 0x041fe40003f46270 */
[----:B------:R-:W-:-:S05]  /*06e0*/  IADD3 R55, R10, 0x1, RZ ;  /* 0x000000010a377810 */ /* 0x000fca0007ffe0ff */
[----:B------:R-:W0:Y:S01]  /*06f0*/  I2F.F64 R16, R10 ;  /* 0x0000000a00107312 */ /* 0x000e220000201c00 */
[----:B-1----:R-:W-:-:S05]  /*0700*/  ISETP.GE.AND P1, PT, R12, UR5, PT ;  /* 0x000000050c007c0c */ /* 0x002fca000bf26270 */
[----:B------:R-:W-:Y:S02]  /*0710*/  @P2 IMAD.MOV R55, RZ, RZ, R10 ;  /* 0x000000ffff372224 */ /* 0x000fe400078e020a */
[----:B------:R-:W1:Y:S08]  /*0720*/  I2F.F64 R18, R12 ;  /* 0x0000000c00127312 */ /* 0x000e700000201c00 */
[----:B--2---:R-:W2:Y:S01]  /*0730*/  I2F.F64 R30, R14 ;  /* 0x0000000e001e7312 */ /* 0x004ea20000201c00 */
[----:B0-----:R0:W3:-:S02]  /*0740*/  DADD R16, -R16, R4 ;  /* 0x0000000010107229 */ /* 0x0010c40000000104 */
[----:B0-----:R-:W-:-:S04]  /*0750*/  SHF.R.S32.HI R4, RZ, 0x1f, R2 ;  /* 0x0000001fff047819 */ /* 0x001fc80000011402 */
[----:B---3--:R-:W-:-:S04]  /*0760*/  DADD R20, -R16, 1 ;  /* 0x3ff0000010147429 */ /* 0x008fc80000000100 */
[----:B-1----:R-:W0:-:S04]  /*0770*/  DADD R18, -R18, R6 ;  /* 0x0000000012127229 */ /* 0x002e080000000106 */
[----:B--2---:R1:W-:Y:S02]  /*0780*/  DADD R30, -R30, R8 ;  /* 0x000000001e1e7229 */ /* 0x0043e40000000108 */
[----:B-1----:R-:W-:Y:S02]  /*0790*/  IMAD R9, R4, c[0x0][0x230], RZ ;  /* 0x00008c0004097a24 */ /* 0x002fe400078e02ff */
[----:B0-----:R-:W0:-:S04]  /*07a0*/  DADD R22, -R18, 1 ;  /* 0x3ff0000012167429 */ /* 0x001e080000000100 */
[----:B------:R-:W-:-:S04]  /*07b0*/  DMUL R26, R18, R20 ;  /* 0x00000014121a7228 */ /* 0x000fc80000000000 */
[-C--:B0-----:R0:W1:Y:S02]  /*07c0*/  DMUL R6, R20, R22.reuse ;  /* 0x0000001614067228 */ /* 0x0810640000000000 */
[C---:B0-----:R-:W-:Y:S02]  /*07d0*/  IMAD R21, R2.reuse, c[0x0][0x234], R9 ;  /* 0x00008d0002157a24 */ /* 0x041fe400078e0209 */
[----:B------:R-:W0:Y:S01]  /*07e0*/  DADD R28, -R30, 1 ;  /* 0x3ff000001e1c7429 */ /* 0x000e220000000100 */
[----:B------:R-:W-:Y:S01]  /*07f0*/  IMAD.WIDE.U32 R8, R2, c[0x0][0x230], RZ ;  /* 0x00008c0002087a25 */ /* 0x000fe200078e00ff */
[----:B------:R-:W-:Y:S02]  /*0800*/  SHF.R.S32.HI R2, RZ, 0x1f, R0 ;  /* 0x0000001fff027819 */ /* 0x000fe40000011400 */
[----:B------:R2:W-:Y:S01]  /*0810*/  DMUL R4, R16, R22 ;  /* 0x0000001610047228 */ /* 0x0005e20000000000 */
[----:B------:R-:W-:Y:S01]  /*0820*/  IMAD.IADD R9, R9, 0x1, R21 ;  /* 0x0000000109097824 */ /* 0x000fe200078e0215 */
[----:B--2---:R-:W-:-:S02]  /*0830*/  IADD3 R23, R59, -0x1, RZ ;  /* 0xffffffff3b177810 */ /* 0x004fc40007ffe0ff */
[-C--:B-1----:R-:W-:Y:S02]  /*0840*/  DMUL R20, R30, R6.reuse ;  /* 0x000000061e147228 */ /* 0x082fe40000000000 */
[----:B------:R-:W-:Y:S02]  /*0850*/  ISETP.GE.AND P0, PT, R14, R23, PT ;  /* 0x000000170e00720c */ /* 0x000fe40003f06270 */
[----:B0-----:R0:W-:Y:S02]  /*0860*/  DMUL R22, R28, R6 ;  /* 0x000000061c167228 */ /* 0x0011e40000000000 */
[----:B0-----:R-:W-:Y:S02]  /*0870*/  IMAD R7, R2, c[0x0][0x228], RZ ;  /* 0x00008a0002077a24 */ /* 0x001fe400078e02ff */
[----:B------:R-:W-:Y:S01]  /*0880*/  IMAD.MOV.U32 R2, RZ, RZ, c[0x0][0x198] ;  /* 0x00006600ff027624 */ /* 0x000fe200078e00ff */
[----:B------:R-:W0:Y:S01]  /*0890*/  DMUL R24, R16, R18 ;  /* 0x0000001210187228 */ /* 0x000e220000000000 */
[----:B------:R-:W-:-:S02]  /*08a0*/  IMAD R35, R0, c[0x0][0x22c], R7 ;  /* 0x00008b0000237a24 */ /* 0x000fc400078e0207 */
[----:B------:R-:W-:Y:S01]  /*08b0*/  IMAD.WIDE.U32 R6, R0, c[0x0][0x228], R8 ;  /* 0x00008a0000067a25 */ /* 0x000fe200078e0008 */
[----:B------:R-:W-:Y:S02]  /*08c0*/  ISETP.GE.AND P3, PT, R2, 0x1, PT ;  /* 0x000000010200780c */ /* 0x000fe40003f66270 */
[----:B------:R-:W-:Y:S01]  /*08d0*/  SHF.R.S32.HI R0, RZ, 0x1f, R60 ;  /* 0x0000001fff007819 */ /* 0x000fe2000001143c */
[-C--:B0-----:R-:W0:Y:S01]  /*08e0*/  DMUL R16, R28, R24.reuse ;  /* 0x000000181c107228 */ /* 0x081e220000000000 */
[----:B------:R-:W-:Y:S01]  /*08f0*/  IMAD.IADD R7, R7, 0x1, R35 ;  /* 0x0000000107077824 */ /* 0x000fe200078e0223 */
[----:B------:R-:W-:Y:S01]  /*0900*/  IADD3 R2, R12, 0x1, RZ ;  /* 0x000000010c027810 */ /* 0x000fe20007ffe0ff */
[----:B------:R-:W-:Y:S01]  /*0910*/  @P1 IMAD.MOV R2, RZ, RZ, R12 ;  /* 0x000000ffff021224 */ /* 0x000fe200078e020c */
[----:B------:R-:W1:-:S04]  /*0920*/  DMUL R18, R30, R24 ;  /* 0x000000181e127228 */ /* 0x000e480000000000 */
[----:B------:R-:W2:-:S04]  /*0930*/  DMUL R24, R28, R26 ;  /* 0x0000001a1c187228 */ /* 0x000e880000000000 */
[----:B------:R-:W3:-:S04]  /*0940*/  DMUL R26, R30, R26 ;  /* 0x0000001a1e1a7228 */ /* 0x000ec80000000000 */
[----:B------:R-:W4:-:S04]  /*0950*/  DMUL R28, R28, R4 ;  /* 0x000000041c1c7228 */ /* 0x000f080000000000 */
[----:B------:R5:W0:Y:S02]  /*0960*/  DMUL R30, R30, R4 ;  /* 0x000000041e1e7228 */ /* 0x000a240000000000 */
[----:B-----5:R-:W-:Y:S01]  /*0970*/  IMAD R5, R0, c[0x0][0x220], RZ ;  /* 0x0000880000057a24 */ /* 0x020fe200078e02ff */
[----:B------:R-:W-:Y:S01]  /*0980*/  IADD3 R0, R14, 0x1, RZ ;  /* 0x000000010e007810 */ /* 0x000fe20007ffe0ff */
[----:B------:R-:W-:Y:S02]  /*0990*/  @P0 IMAD.MOV R0, RZ, RZ, R14 ;  /* 0x000000ffff000224 */ /* 0x000fe400078e020e */
[C---:B------:R-:W-:Y:S02]  /*09a0*/  IMAD R5, R60.reuse, c[0x0][0x224], R5 ;  /* 0x000089003c057a24 */ /* 0x040fe400078e0205 */
[----:B------:R-:W-:Y:S01]  /*09b0*/  IMAD.WIDE.U32 R60, R60, c[0x0][0x220], R6 ;  /* 0x000088003c3c7a25 */ /* 0x000fe200078e0006 */
[----:B------:R-:W-:Y:S06]  /*09c0*/  @!P3 EXIT ;  /* 0x000000000000b94d */ /* 0x000fec0003800000 */
[----:B01234-:R-:W-:Y:S01]  /*09d0*/  IMAD.IADD R5, R61, 0x1, R5 ;  /* 0x000000013d057824 */ /* 0x01ffe200078e0205 */
[----:B------:R-:W-:Y:S01]  /*09e0*/  SHF.R.S32.HI R59, RZ, 0x1f, R59 ;  /* 0x0000001fff3b7819 */ /* 0x000fe2000001143b */
[----:B------:R-:W-:Y:S01]  /*09f0*/  IMAD.MOV.U32 R4, RZ, RZ, RZ ;  /* 0x000000ffff047224 */ /* 0x000fe200078e00ff */
[----:B------:R-:W-:Y:S01]  /*0a00*/  SHF.R.S32.HI R11, RZ, 0x1f, R10 ;  /* 0x0000001fff0b7819 */ /* 0x000fe2000001140a */
[----:B------:R-:W-:Y:S01]  /*0a10*/  USHF.R.S32.HI UR4, URZ, 0x1f, UR4 ;  /* 0x0000001f3f047899 */ /* 0x000fe20008011404 */
[----:B------:R0:W-:Y:S01]  /*0a20*/  STL [R1], R5 ;  /* 0x0000000501007387 */ /* 0x0001e20000100800 */
[----:B------:R-:W-:-:S02]  /*0a30*/  SHF.R.S32.HI R13, RZ, 0x1f, R12 ;  /* 0x0000001fff0d7819 */ /* 0x000fc4000001140c */
[----:B------:R-:W-:Y:S02]  /*0a40*/  SHF.R.S32.HI R15, RZ, 0x1f, R14 ;  /* 0x0000001fff0f7819 */ /* 0x000fe4000001140e */
[----:B------:R-:W-:Y:S02]  /*0a50*/  SHF.R.S32.HI R3, RZ, 0x1f, R0 ;  /* 0x0000001fff037819 */ /* 0x000fe40000011400 */
[----:B------:R-:W-:Y:S02]  /*0a60*/  SHF.R.S32.HI R54, RZ, 0x1f, R2 ;  /* 0x0000001fff367819 */ /* 0x000fe40000011402 */
[----:B------:R-:W-:Y:S02]  /*0a70*/  SHF.R.S32.HI R58, RZ, 0x1f, R55 ;  /* 0x0000001fff3a7819 */ /* 0x000fe40000011437 */
.L_x_268:
[----:B0-----:R-:W2:Y:S01]  /*0a80*/  LDL R7, [R1] ;  /* 0x0000000001077983 */ /* 0x001ea20000100800 */
[----:B-1----:R-:W-:Y:S01]  /*0a90*/  IMAD.MOV.U32 R8, RZ, RZ, c[0x0][0x198] ;  /* 0x00006600ff087624 */ /* 0x002fe200078e00ff */
[----:B0-----:R-:W-:-:S04]  /*0aa0*/  SHF.R.S32.HI R5, RZ, 0x1f, R4 ;  /* 0x0000001fff057819 */ /* 0x001fc80000011404 */
[C---:B------:R-:W-:Y:S01]  /*0ab0*/  LOP3.LUT R6, R8.reuse, 0x1, RZ, 0xc0, !PT ;  /* 0x0000000108067812 */ /* 0x040fe200078ec0ff */
[----:B------:R-:W-:Y:S01]  /*0ac0*/  IMAD R5, R5, c[0x0][0x210], RZ ;  /* 0x0000840005057a24 */ /* 0x000fe200078e02ff */
[----:B------:R-:W-:Y:S02]  /*0ad0*/  ISETP.NE.AND P1, PT, R8, 0x1, PT ;  /* 0x000000010800780c */ /* 0x000fe40003f25270 */
[----:B------:R-:W-:Y:S02]  /*0ae0*/  ISETP.NE.U32.AND P0, PT, R6, 0x1, PT ;  /* 0x000000010600780c */ /* 0x000fe40003f05070 */
[----:B------:R-:W-:-:S05]  /*0af0*/  MOV R6, R60 ;  /* 0x0000003c00067202 */ /* 0x000fca0000000f00 */
[----:B--2---:R-:W-:-:S04]  /*0b00*/  IMAD.WIDE.U32 R32, R4, c[0x0][0x210], R6 ;  /* 0x0000840004207a25 */ /* 0x004fc800078e0006 */
[----:B------:R-:W-:Y:S02]  /*0b10*/  IMAD R7, R4, c[0x0][0x214], R5 ;  /* 0x0000850004077a24 */ /* 0x000fe400078e0205 */
[----:B------:R-:W-:Y:S02]  /*0b20*/  IMAD.MOV.U32 R5, RZ, RZ, RZ ;  /* 0x000000ffff057224 */ /* 0x000fe400078e00ff */
[----:B------:R-:W-:Y:S01]  /*0b30*/  IMAD.IADD R6, R33, 0x1, R7 ;  /* 0x0000000121067824 */ /* 0x000fe200078e0207 */
[----:B------:R-:W-:Y:S05]  /*0b40*/  @!P1 BRA `(.L_x_264) ;  /* 0x00000ba000009947 */ /* 0x000fea0003800000 */
[----:B------:R-:W-:Y:S01]  /*0b50*/  LOP3.LUT R7, R8, 0x1, RZ, 0xc0, !PT ;  /* 0x0000000108077812 */ /* 0x000fe200078ec0ff */
[----:B------:R-:W-:-:S03]  /*0b60*/  IMAD.MOV.U32 R5, RZ, RZ, RZ ;  /* 0x000000ffff057224 */ /* 0x000fc600078e00ff */
[----:B------:R-:W-:Y:S02]  /*0b70*/  IADD3 R7, -R7, c[0x0][0x198], RZ ;  /* 0x0000660007077a10 */ /* 0x000fe40007ffe1ff */
.L_x_265:
[----:B-1----:R-:W-:Y:S01]  /*0b80*/  SHF.R.S32.HI R8, RZ, 0x1f, R5 ;  /* 0x0000001fff087819 */ /* 0x002fe20000011405 */
[----:B------:R-:W-:Y:S02]  /*0b90*/  IMAD.MOV.U32 R34, RZ, RZ, R32 ;  /* 0x000000ffff227224 */ /* 0x000fe400078e0020 */
[----:B------:R-:W-:Y:S02]  /*0ba0*/  IMAD.MOV.U32 R35, RZ, RZ, R6 ;  /* 0x000000ffff237224 */ /* 0x000fe400078e0006 */
[----:B------:R-:W-:Y:S02]  /*0bb0*/  IMAD R36, R8, c[0x0][0x218], RZ ;  /* 0x0000860008247a24 */ /* 0x000fe400078e02ff */
[----:B------:R-:W-:-:S04]  /*0bc0*/  IMAD.WIDE.U32 R8, R5, c[0x0][0x218], R34 ;  /* 0x0000860005087a25 */ /* 0x000fc800078e0022 */
[----:B------:R-:W-:Y:S01]  /*0bd0*/  IMAD R37, R5, c[0x0][0x21c], R36 ;  /* 0x0000870005257a24 */ /* 0x000fe200078e0224 */
[----:B------:R-:W-:Y:S01]  /*0be0*/  LEA R36, P1, R8, c[0x0][0x1e0], 0x3 ;  /* 0x0000780008247a11 */ /* 0x000fe200078218ff */
[----:B------:R-:W-:Y:S02]  /*0bf0*/  IMAD.MOV.U32 R52, RZ, RZ, c[0x0][0x1a0] ;  /* 0x00006800ff347624 */ /* 0x000fe400078e00ff */
[----:B------:R-:W-:Y:S02]  /*0c00*/  IMAD.IADD R9, R9, 0x1, R37 ;  /* 0x0000000109097824 */ /* 0x000fe400078e0225 */
[----:B------:R-:W-:Y:S01]  /*0c10*/  IMAD R40, R4, c[0x0][0x198], R5 ;  /* 0x0000660004287a24 */ /* 0x000fe200078e0205 */
[----:B------:R-:W-:Y:S02]  /*0c20*/  SHF.R.S32.HI R52, RZ, 0x1f, R52 ;  /* 0x0000001fff347819 */ /* 0x000fe40000011434 */
[----:B------:R-:W-:-:S06]  /*0c30*/  LEA.HI.X R37, R8, c[0x0][0x1e4], R9, 0x3, P1 ;  /* 0x0000790008257a11 */ /* 0x000fcc00008f1c09 */
[----:B------:R-:W2:Y:S01]  /*0c40*/  LDG.E.64 R36, [R36.64] ;  /* 0x0000000a24247981 */ /* 0x000ea2000c1e1b00 */
[----:B------:R-:W-:Y:S01]  /*0c50*/  SHF.R.S32.HI R42, RZ, 0x1f, R40 ;  /* 0x0000001fff2a7819 */ /* 0x000fe20000011428 */
[----:B------:R-:W-:Y:S02]  /*0c60*/  IMAD R9, R52, R40, RZ ;  /* 0x0000002834097224 */ /* 0x000fe400078e02ff */
[----:B------:R-:W-:-:S04]  /*0c70*/  IMAD.WIDE.U32 R38, R40, c[0x0][0x1a0], R10 ;  /* 0x0000680028267a25 */ /* 0x000fc800078e000a */
[----:B------:R-:W-:-:S04]  /*0c80*/  IMAD R42, R42, c[0x0][0x1a0], R9 ;  /* 0x000068002a2a7a24 */ /* 0x000fc800078e0209 */
[----:B------:R-:W-:-:S04]  /*0c90*/  IMAD.IADD R8, R39, 0x1, R42 ;  /* 0x0000000127087824 */ /* 0x000fc800078e022a */
[----:B------:R-:W-:Y:S02]  /*0ca0*/  IMAD R41, R8, c[0x0][0x1a8], RZ ;  /* 0x00006a0008297a24 */ /* 0x000fe400078e02ff */
[----:B------:R-:W-:-:S04]  /*0cb0*/  IMAD.WIDE.U32 R8, R38, c[0x0][0x1a8], R12 ;  /* 0x00006a0026087a25 */ /* 0x000fc800078e000c */
[----:B------:R-:W-:Y:S02]  /*0cc0*/  IMAD R41, R38, UR4, R41 ;  /* 0x0000000426297c24 */ /* 0x000fe4000f8e0229 */
[----:B------:R-:W-:-:S04]  /*0cd0*/  IMAD.WIDE.U32 R46, R8, c[0x0][0x1b0], R14 ;  /* 0x00006c00082e7a25 */ /* 0x000fc800078e000e */
[----:B------:R-:W-:Y:S01]  /*0ce0*/  IMAD.IADD R9, R9, 0x1, R41 ;  /* 0x0000000109097824 */ /* 0x000fe200078e0229 */
[----:B------:R-:W-:-:S03]  /*0cf0*/  LEA R44, P1, R46, c[0x0][0x238], 0x3 ;  /* 0x00008e002e2c7a11 */ /* 0x000fc600078218ff */
[----:B------:R-:W-:-:S04]  /*0d00*/  IMAD R9, R9, c[0x0][0x1b0], RZ ;  /* 0x00006c0009097a24 */ /* 0x000fc800078e02ff */
[----:B------:R-:W-:-:S04]  /*0d10*/  IMAD R39, R59, R8, R9 ;  /* 0x000000083b277224 */ /* 0x000fc800078e0209 */
[----:B------:R-:W-:-:S05]  /*0d20*/  IMAD.IADD R9, R47, 0x1, R39 ;  /* 0x000000012f097824 */ /* 0x000fca00078e0227 */
[----:B------:R-:W-:Y:S01]  /*0d30*/  LEA.HI.X R45, R46, c[0x0][0x23c], R9, 0x3, P1 ;  /* 0x00008f002e2d7a11 */ /* 0x000fe200008f1c09 */
[----:B--2---:R-:W0:-:S07]  /*0d40*/  DMUL R46, R22, R36 ;  /* 0x00000024162e7228 */ /* 0x004e0e0000000000 */
[----:B0-----:R0:W-:Y:S01]  /*0d50*/  RED.E.ADD.F64.RN.STRONG.GPU [R44.64], R46 ;  /* 0x0000002e2c00798e */ /* 0x0011e2000c10ed8a */
[----:B------:R-:W1:Y:S01]  /*0d60*/  DMUL R48, R20, R36 ;  /* 0x0000002414307228 */ /* 0x000e620000000000 */
[----:B0-----:R-:W-:Y:S01]  /*0d70*/  MOV R44, R0 ;  /* 0x00000000002c7202 */ /* 0x001fe20000000f00 */
[----:B------:R-:W-:-:S04]  /*0d80*/  IMAD.MOV.U32 R45, RZ, RZ, R3 ;  /* 0x000000ffff2d7224 */ /* 0x000fc800078e0003 */
[----:B------:R-:W-:-:S04]  /*0d90*/  IMAD.WIDE.U32 R8, R8, c[0x0][0x1b0], R44 ;  /* 0x00006c0008087a25 */ /* 0x000fc800078e002c */
[----:B------:R-:W-:Y:S01]  /*0da0*/  IMAD.IADD R39, R39, 0x1, R9 ;  /* 0x0000000127277824 */ /* 0x000fe200078e0209 */
[----:B------:R-:W-:Y:S01]  /*0db0*/  LEA R46, P1, R8, c[0x0][0x238], 0x3 ;  /* 0x00008e00082e7a11 */ /* 0x000fe200078218ff */
[----:B------:R-:W-:-:S03]  /*0dc0*/  IMAD.MOV.U32 R9, RZ, RZ, R54 ;  /* 0x000000ffff097224 */ /* 0x000fc600078e0036 */
[----:B------:R-:W-:Y:S01]  /*0dd0*/  LEA.HI.X R47, R8, c[0x0][0x23c], R39, 0x3, P1 ;  /* 0x00008f00082f7a11 */ /* 0x000fe200008f1c27 */
[----:B------:R-:W-:-:S04]  /*0de0*/  IMAD.MOV.U32 R8, RZ, RZ, R2 ;  /* 0x000000ffff087224 */ /* 0x000fc800078e0002 */
[----:B------:R-:W-:Y:S01]  /*0df0*/  IMAD.WIDE.U32 R38, R38, c[0x0][0x1a8], R8 ;  /* 0x00006a0026267a25 */ /* 0x000fe200078e0008 */
[----:B-1----:R0:W-:Y:S03]  /*0e00*/  RED.E.ADD.F64.RN.STRONG.GPU [R46.64], R48 ;  /* 0x000000302e00798e */ /* 0x0021e6000c10ed8a */
[----:B------:R-:W-:-:S04]  /*0e10*/  IMAD.IADD R41, R41, 0x1, R39 ;  /* 0x0000000129297824 */ /* 0x000fc800078e0227 */
[----:B------:R-:W-:-:S04]  /*0e20*/  IMAD R41, R41, c[0x0][0x1b0], RZ ;  /* 0x00006c0029297a24 */ /* 0x000fc800078e02ff */
[----:B------:R-:W-:Y:S02]  /*0e30*/  IMAD R41, R59, R38, R41 ;  /* 0x000000263b297224 */ /* 0x000fe400078e0229 */
[----:B0-----:R-:W-:-:S04]  /*0e40*/  IMAD.WIDE.U32 R48, R38, c[0x0][0x1b0], R14 ;  /* 0x00006c0026307a25 */ /* 0x001fc800078e000e */
[----:B------:R-:W-:Y:S01]  /*0e50*/  IMAD.IADD R39, R49, 0x1, R41 ;  /* 0x0000000131277824 */ /* 0x000fe200078e0229 */
[----:B------:R-:W-:-:S04]  /*0e60*/  LEA R46, P1, R48, c[0x0][0x238], 0x3 ;  /* 0x00008e00302e7a11 */ /* 0x000fc800078218ff */
[----:B------:R-:W-:Y:S01]  /*0e70*/  LEA.HI.X R47, R48, c[0x0][0x23c], R39, 0x3, P1 ;  /* 0x00008f00302f7a11 */ /* 0x000fe200008f1c27 */
[----:B------:R-:W0:Y:S01]  /*0e80*/  DMUL R48, R24, R36 ;  /* 0x0000002418307228 */ /* 0x000e220000000000 */
[----:B------:R-:W-:-:S04]  /*0e90*/  IMAD.WIDE.U32 R38, R38, c[0x0][0x1b0], R44 ;  /* 0x00006c0026267a25 */ /* 0x000fc800078e002c */
[----:B------:R-:W-:Y:S02]  /*0ea0*/  IMAD.IADD R41, R41, 0x1, R39 ;  /* 0x0000000129297824 */ /* 0x000fe400078e0227 */
[----:B0-----:R0:W-:Y:S01]  /*0eb0*/  RED.E.ADD.F64.RN.STRONG.GPU [R46.64], R48 ;  /* 0x000000302e00798e */ /* 0x0011e2000c10ed8a */
[----:B------:R-:W-:Y:S01]  /*0ec0*/  IMAD.MOV.U32 R39, RZ, RZ, R58 ;  /* 0x000000ffff277224 */ /* 0x000fe200078e003a */
[----:B0-----:R-:W-:-:S04]  /*0ed0*/  LEA R46, P1, R38, c[0x0][0x238], 0x3 ;  /* 0x00008e00262e7a11 */ /* 0x001fc800078218ff */
[----:B------:R-:W-:Y:S01]  /*0ee0*/  LEA.HI.X R47, R38, c[0x0][0x23c], R41, 0x3, P1 ;  /* 0x00008f00262f7a11 */ /* 0x000fe200008f1c29 */
[----:B------:R-:W-:-:S04]  /*0ef0*/  IMAD.MOV.U32 R38, RZ, RZ, R55 ;  /* 0x000000ffff267224 */ /* 0x000fc800078e0037 */
[----:B------:R-:W-:-:S04]  /*0f00*/  IMAD.WIDE.U32 R40, R40, c[0x0][0x1a0], R38 ;  /* 0x0000680028287a25 */ /* 0x000fc800078e0026 */
[----:B------:R-:W-:-:S04]  /*0f10*/  IMAD.IADD R42, R42, 0x1, R41 ;  /* 0x000000012a2a7824 */ /* 0x000fc800078e0229 */
[----:B------:R-:W-:Y:S02]  /*0f20*/  IMAD R41, R42, c[0x0][0x1a8], RZ ;  /* 0x00006a002a297a24 */ /* 0x000fe400078e02ff */
[----:B------:R-:W-:-:S04]  /*0f30*/  IMAD.WIDE.U32 R42, R40, c[0x0][0x1a8], R12 ;  /* 0x00006a00282a7a25 */ /* 0x000fc800078e000c */
[----:B------:R-:W-:Y:S01]  /*0f40*/  IMAD R41, R40, UR4, R41 ;  /* 0x0000000428297c24 */ /* 0x000fe2000f8e0229 */
[----:B------:R-:W0:-:S04]  /*0f50*/  DMUL R48, R26, R36 ;  /* 0x000000241a307228 */ /* 0x000e080000000000 */
[----:B------:R-:W-:-:S03]  /*0f60*/  IADD3 R43, R43, R41, RZ ;  /* 0x000000292b2b7210 */ /* 0x000fc60007ffe0ff */
[----:B0-----:R0:W-:Y:S02]  /*0f70*/  RED.E.ADD.F64.RN.STRONG.GPU [R46.64], R48 ;  /* 0x000000302e00798e */ /* 0x0011e4000c10ed8a */
[----:B------:R-:W-:-:S04]  /*0f80*/  IMAD R43, R43, c[0x0][0x1b0], RZ ;  /* 0x00006c002b2b7a24 */ /* 0x000fc800078e02ff */
[----:B------:R-:W-:Y:S02]  /*0f90*/  IMAD R43, R59, R42, R43 ;  /* 0x0000002a3b2b7224 */ /* 0x000fe400078e022b */
[----:B0-----:R-:W-:-:S04]  /*0fa0*/  IMAD.WIDE.U32 R48, R42, c[0x0][0x1b0], R14 ;  /* 0x00006c002a307a25 */ /* 0x001fc800078e000e */
[----:B------:R-:W-:Y:S01]  /*0fb0*/  IMAD.IADD R51, R49, 0x1, R43 ;  /* 0x0000000131337824 */ /* 0x000fe200078e022b */
[----:B------:R-:W-:-:S04]  /*0fc0*/  LEA R46, P1, R48, c[0x0][0x238], 0x3 ;  /* 0x00008e00302e7a11 */ /* 0x000fc800078218ff */
[----:B------:R-:W-:Y:S01]  /*0fd0*/  LEA.HI.X R47, R48, c[0x0][0x23c], R51, 0x3, P1 ;  /* 0x00008f00302f7a11 */ /* 0x000fe200008f1c33 */
[----:B------:R-:W0:-:S07]  /*0fe0*/  DMUL R48, R28, R36 ;  /* 0x000000241c307228 */ /* 0x000e0e0000000000 */
[----:B0-----:R0:W-:Y:S02]  /*0ff0*/  RED.E.ADD.F64.RN.STRONG.GPU [R46.64], R48 ;  /* 0x000000302e00798e */ /* 0x0011e4000c10ed8a */
[----:B0-----:R-:W-:-:S04]  /*1000*/  IMAD.WIDE.U32 R46, R42, c[0x0][0x1b0], R44 ;  /* 0x00006c002a2e7a25 */ /* 0x001fc800078e002c */
[----:B------:R-:W-:Y:S01]  /*1010*/  IMAD.IADD R43, R43, 0x1, R47 ;  /* 0x000000012b2b7824 */ /* 0x000fe200078e022f */
[----:B------:R-:W-:-:S04]  /*1020*/  LEA R42, P1, R46, c[0x0][0x238], 0x3 ;  /* 0x00008e002e2a7a11 */ /* 0x000fc800078218ff */
[----:B------:R-:W-:Y:S01]  /*1030*/  LEA.HI.X R43, R46, c[0x0][0x23c], R43, 0x3, P1 ;  /* 0x00008f002e2b7a11 */ /* 0x000fe200008f1c2b */
[----:B------:R-:W-:Y:S01]  /*1040*/  IMAD.WIDE.U32 R46, R40, c[0x0][0x1a8], R8 ;  /* 0x00006a00282e7a25 */ /* 0x000fe200078e0008 */
[----:B------:R-:W0:-:S03]  /*1050*/  DMUL R48, R30, R36 ;  /* 0x000000241e307228 */ /* 0x000e060000000000 */
[----:B------:R-:W-:-:S04]  /*1060*/  IMAD.IADD R41, R41, 0x1, R47 ;  /* 0x0000000129297824 */ /* 0x000fc800078e022f */
[----:B------:R-:W-:Y:S01]  /*1070*/  IMAD R41, R41, c[0x0][0x1b0], RZ ;  /* 0x00006c0029297a24 */ /* 0x000fe200078e02ff */
[----:B0-----:R0:W-:Y:S03]  /*1080*/  RED.E.ADD.F64.RN.STRONG.GPU [R42.64], R48 ;  /* 0x000000302a00798e */ /* 0x0011e6000c10ed8a */
[----:B------:R-:W-:Y:S02]  /*1090*/  IMAD R47, R59, R46, R41 ;  /* 0x0000002e3b2f7224 */ /* 0x000fe400078e0229 */
[----:B0-----:R-:W-:Y:S01]  /*10a0*/  IMAD.WIDE.U32 R42, R46, c[0x0][0x1b0], R14 ;  /* 0x00006c002e2a7a25 */ /* 0x001fe200078e000e */
[----:B------:R-:W-:-:S03]  /*10b0*/  IADD3 R48, R5, 0x1, RZ ;  /* 0x0000000105307810 */ /* 0x000fc60007ffe0ff */
[----:B------:R-:W-:Y:S01]  /*10c0*/  IMAD.IADD R41, R43, 0x1, R47 ;  /* 0x000000012b297824 */ /* 0x000fe200078e022f */
[----:B------:R-:W-:Y:S02]  /*10d0*/  SHF.R.S32.HI R50, RZ, 0x1f, R48 ;  /* 0x0000001fff327819 */ /* 0x000fe40000011430 */
[----:B------:R-:W-:-:S03]  /*10e0*/  LEA R40, P1, R42, c[0x0][0x238], 0x3 ;  /* 0x00008e002a287a11 */ /* 0x000fc600078218ff */
[----:B------:R-:W-:Y:S01]  /*10f0*/  IMAD R49, R50, c[0x0][0x218], RZ ;  /* 0x0000860032317a24 */ /* 0x000fe200078e02ff */
[----:B------:R-:W-:Y:S01]  /*1100*/  LEA.HI.X R41, R42, c[0x0][0x23c], R41, 0x3, P1 ;  /* 0x00008f002a297a11 */ /* 0x000fe200008f1c29 */
[----:B------:R-:W0:Y:S01]  /*1110*/  DMUL R42, R16, R36 ;  /* 0x00000024102a7228 */ /* 0x000e220000000000 */
[----:B------:R-:W-:-:S04]  /*1120*/  IMAD.WIDE.U32 R34, R48, c[0x0][0x218], R34 ;  /* 0x0000860030227a25 */ /* 0x000fc800078e0022 */
[----:B------:R-:W-:Y:S02]  /*1130*/  IMAD R49, R48, c[0x0][0x21c], R49 ;  /* 0x0000870030317a24 */ /* 0x000fe400078e0231 */
[----:B0-----:R0:W-:Y:S02]  /*1140*/  RED.E.ADD.F64.RN.STRONG.GPU [R40.64], R42 ;  /* 0x0000002a2800798e */ /* 0x0011e4000c10ed8a */
[----:B------:R-:W-:Y:S01]  /*1150*/  IMAD.IADD R35, R35, 0x1, R49 ;  /* 0x0000000123237824 */ /* 0x000fe200078e0231 */
[----:B------:R-:W1:Y:S01]  /*1160*/  DMUL R36, R18, R36 ;  /* 0x0000002412247228 */ /* 0x000e620000000000 */
[----:B0-----:R-:W-:Y:S01]  /*1170*/  IMAD.WIDE.U32 R42, R46, c[0x0][0x1b0], R44 ;  /* 0x00006c002e2a7a25 */ /* 0x001fe200078e002c */
[----:B------:R-:W-:-:S03]  /*1180*/  LEA R40, P1, R34, c[0x0][0x1e0], 0x3 ;  /* 0x0000780022287a11 */ /* 0x000fc600078218ff */
[----:B------:R-:W-:Y:S01]  /*1190*/  IMAD.IADD R47, R47, 0x1, R43 ;  /* 0x000000012f2f7824 */ /* 0x000fe200078e022b */
[----:B------:R-:W-:Y:S02]  /*11a0*/  LEA.HI.X R41, R34, c[0x0][0x1e4], R35, 0x3, P1 ;  /* 0x0000790022297a11 */ /* 0x000fe400008f1c23 */
[----:B------:R-:W-:-:S04]  /*11b0*/  LEA R34, P1, R42, c[0x0][0x238], 0x3 ;  /* 0x00008e002a227a11 */ /* 0x000fc800078218ff */
[----:B------:R-:W-:-:S05]  /*11c0*/  LEA.HI.X R35, R42, c[0x0][0x23c], R47, 0x3, P1 ;  /* 0x00008f002a237a11 */ /* 0x000fca00008f1c2f */
[----:B-1----:R0:W-:Y:S04]  /*11d0*/  RED.E.ADD.F64.RN.STRONG.GPU [R34.64], R36 ;  /* 0x000000242200798e */ /* 0x0021e8000c10ed8a */
[----:B0-----:R0:W2:Y:S01]  /*11e0*/  LDG.E.64 R34, [R40.64] ;  /* 0x0000000a28227981 */ /* 0x0010a2000c1e1b00 */
[----:B------:R-:W-:-:S04]  /*11f0*/  IMAD R51, R4, c[0x0][0x198], R48 ;  /* 0x0000660004337a24 */ /* 0x000fc800078e0230 */
[----:B------:R-:W-:Y:S01]  /*1200*/  IMAD R42, R52, R51, RZ ;  /* 0x00000033342a7224 */ /* 0x000fe200078e02ff */
[----:B------:R-:W-:Y:S01]  /*1210*/  SHF.R.S32.HI R43, RZ, 0x1f, R51 ;  /* 0x0000001fff2b7819 */ /* 0x000fe20000011433 */
[----:B------:R-:W-:-:S04]  /*1220*/  IMAD.WIDE.U32 R36, R51, c[0x0][0x1a0], R10 ;  /* 0x0000680033247a25 */ /* 0x000fc800078e000a */
[----:B------:R-:W-:-:S04]  /*1230*/  IMAD R43, R43, c[0x0][0x1a0], R42 ;  /* 0x000068002b2b7a24 */ /* 0x000fc800078e022a */
[----:B------:R-:W-:-:S04]  /*1240*/  IMAD.IADD R42, R37, 0x1, R43 ;  /* 0x00000001252a7824 */ /* 0x000fc800078e022b */
[----:B------:R-:W-:Y:S02]  /*1250*/  IMAD R47, R42, c[0x0][0x1a8], RZ ;  /* 0x00006a002a2f7a24 */ /* 0x000fe400078e02ff */
[----:B------:R-:W-:-:S04]  /*1260*/  IMAD.WIDE.U32 R48, R36, c[0x0][0x1a8], R12 ;  /* 0x00006a0024307a25 */ /* 0x000fc800078e000c */
[----:B------:R-:W-:-:S04]  /*1270*/  IMAD R46, R36, UR4, R47 ;  /* 0x00000004242e7c24 */ /* 0x000fc8000f8e022f */
[----:B------:R-:W-:-:S04]  /*1280*/  IMAD.IADD R37, R49, 0x1, R46 ;  /* 0x0000000131257824 */ /* 0x000fc800078e022e */
[----:B------:R-:W-:Y:S02]  /*1290*/  IMAD R37, R37, c[0x0][0x1b0], RZ ;  /* 0x00006c0025257a24 */ /* 0x000fe400078e02ff */
[----:B0-----:R-:W-:-:S04]  /*12a0*/  IMAD.WIDE.U32 R40, R48, c[0x0][0x1b0], R14 ;  /* 0x00006c0030287a25 */ /* 0x001fc800078e000e */
[----:B------:R-:W-:Y:S02]  /*12b0*/  IMAD R47, R59, R48, R37 ;  /* 0x000000303b2f7224 */ /* 0x000fe400078e0225 */
[----:B------:R-:W-:Y:S01]  /*12c0*/  IMAD.WIDE.U32 R50, R51, c[0x0][0x1a0], R38 ;  /* 0x0000680033327a25 */ /* 0x000fe200078e0026 */
[----:B------:R-:W-:-:S03]  /*12d0*/  LEA R38, P1, R40, c[0x0][0x238], 0x3 ;  /* 0x00008e0028267a11 */ /* 0x000fc600078218ff */
[----:B------:R-:W-:Y:S02]  /*12e0*/  IMAD.IADD R37, R41, 0x1, R47 ;  /* 0x0000000129257824 */ /* 0x000fe400078e022f */
[----:B------:R-:W-:-:S03]  /*12f0*/  IMAD.IADD R43, R43, 0x1, R51 ;  /* 0x000000012b2b7824 */ /* 0x000fc600078e0233 */
[----:B------:R-:W-:Y:S01]  /*1300*/  LEA.HI.X R39, R40, c[0x0][0x23c], R37, 0x3, P1 ;  /* 0x00008f0028277a11 */ /* 0x000fe200008f1c25 */
[----:B------:R-:W-:-:S04]  /*1310*/  IMAD.WIDE.U32 R36, R36, c[0x0][0x1a8], R8 ;  /* 0x00006a0024247a25 */ /* 0x000fc800078e0008 */
[----:B------:R-:W-:Y:S01]  /*1320*/  IMAD R51, R43, c[0x0][0x1a8], RZ ;  /* 0x00006a002b337a24 */ /* 0x000fe200078e02ff */
[----:B------:R-:W-:Y:S01]  /*1330*/  IADD3 R46, R46, R37, RZ ;  /* 0x000000252e2e7210 */ /* 0x000fe20007ffe0ff */
[----:B------:R-:W-:-:S04]  /*1340*/  IMAD.WIDE.U32 R40, R50, c[0x0][0x1a8], R12 ;  /* 0x00006a0032287a25 */ /* 0x000fc800078e000c */
[C---:B------:R-:W-:Y:S02]  /*1350*/  IMAD R51, R50.reuse, UR4, R51 ;  /* 0x0000000432337c24 */ /* 0x040fe4000f8e0233 */
[----:B------:R-:W-:-:S04]  /*1360*/  IMAD.WIDE.U32 R8, R50, c[0x0][0x1a8], R8 ;  /* 0x00006a0032087a25 */ /* 0x000fc800078e0008 */
[----:B------:R-:W-:Y:S02]  /*1370*/  IMAD.IADD R37, R41, 0x1, R51 ;  /* 0x0000000129257824 */ /* 0x000fe400078e0233 */
[----:B------:R-:W-:Y:S02]  /*1380*/  IMAD R52, R46, c[0x0][0x1b0], RZ ;  /* 0x00006c002e347a24 */ /* 0x000fe400078e02ff */
[----:B------:R-:W-:Y:S02]  /*1390*/  IMAD.IADD R46, R51, 0x1, R9 ;  /* 0x00000001332e7824 */ /* 0x000fe400078e0209 */
[----:B------:R-:W-:Y:S02]  /*13a0*/  IMAD R9, R37, c[0x0][0x1b0], RZ ;  /* 0x00006c0025097a24 */ /* 0x000fe400078e02ff */
[----:B------:R-:W-:-:S04]  /*13b0*/  IMAD.WIDE.U32 R48, R48, c[0x0][0x1b0], R44 ;  /* 0x00006c0030307a25 */ /* 0x000fc800078e002c */
[----:B------:R-:W-:Y:S02]  /*13c0*/  IMAD R46, R46, c[0x0][0x1b0], RZ ;  /* 0x00006c002e2e7a24 */ /* 0x000fe400078e02ff */
[----:B------:R-:W-:-:S04]  /*13d0*/  IMAD.WIDE.U32 R50, R36, c[0x0][0x1b0], R14 ;  /* 0x00006c0024327a25 */ /* 0x000fc800078e000e */
[C---:B------:R-:W-:Y:S02]  /*13e0*/  IMAD R52, R59.reuse, R36, R52 ;  /* 0x000000243b347224 */ /* 0x040fe400078e0234 */
[----:B------:R-:W-:Y:S02]  /*13f0*/  IMAD R9, R59, R40, R9 ;  /* 0x000000283b097224 */ /* 0x000fe400078e0209 */
[----:B------:R-:W-:-:S04]  /*1400*/  IMAD.WIDE.U32 R36, R36, c[0x0][0x1b0], R44 ;  /* 0x00006c0024247a25 */ /* 0x000fc800078e002c */
[----:B------:R-:W-:Y:S02]  /*1410*/  IMAD.IADD R47, R47, 0x1, R49 ;  /* 0x000000012f2f7824 */ /* 0x000fe400078e0231 */
[----:B------:R-:W-:Y:S02]  /*1420*/  IMAD.IADD R49, R51, 0x1, R52 ;  /* 0x0000000133317824 */ /* 0x000fe400078e0234 */
[----:B------:R-:W-:Y:S01]  /*1430*/  IMAD.IADD R37, R52, 0x1, R37 ;  /* 0x0000000134257824 */ /* 0x000fe200078e0225 */
[----:B------:R-:W-:Y:S02]  /*1440*/  IADD3 R7, R7, -0x2, RZ ;  /* 0xfffffffe07077810 */ /* 0x000fe40007ffe0ff */
[----:B------:R-:W-:Y:S01]  /*1450*/  IADD3 R5, R5, 0x2, RZ ;  /* 0x0000000205057810 */ /* 0x000fe20007ffe0ff */
[----:B--2---:R-:W0:-:S07]  /*1460*/  DMUL R42, R22, R34 ;  /* 0x00000022162a7228 */ /* 0x004e0e0000000000 */
[----:B0-----:R0:W-:Y:S02]  /*1470*/  RED.E.ADD.F64.RN.STRONG.GPU [R38.64], R42 ;  /* 0x0000002a2600798e */ /* 0x0011e4000c10ed8a */
[----:B0-----:R-:W-:-:S04]  /*1480*/  IMAD.WIDE.U32 R38, R40, c[0x0][0x1b0], R14 ;  /* 0x00006c0028267a25 */ /* 0x001fc800078e000e */
[----:B------:R-:W-:-:S04]  /*1490*/  IMAD.WIDE.U32 R40, R40, c[0x0][0x1b0], R44 ;  /* 0x00006c0028287a25 */ /* 0x000fc800078e002c */
[----:B------:R-:W-:-:S04]  /*14a0*/  IMAD.WIDE.U32 R42, R8, c[0x0][0x1b0], R14 ;  /* 0x00006c00082a7a25 */ /* 0x000fc800078e000e */
[----:B------:R-:W-:-:S04]  /*14b0*/  IMAD.WIDE.U32 R44, R8, c[0x0][0x1b0], R44 ;  /* 0x00006c00082c7a25 */ /* 0x000fc800078e002c */
[----:B------:R-:W-:Y:S01]  /*14c0*/  IMAD R8, R59, R8, R46 ;  /* 0x000000083b087224 */ /* 0x000fe200078e022e */
[----:B------:R-:W-:-:S04]  /*14d0*/  LEA R46, P1, R48, c[0x0][0x238], 0x3 ;  /* 0x00008e00302e7a11 */ /* 0x000fc800078218ff */
[----:B------:R-:W-:Y:S02]  /*14e0*/  LEA.HI.X R47, R48, c[0x0][0x23c], R47, 0x3, P1 ;  /* 0x00008f00302f7a11 */ /* 0x000fe400008f1c2f */
[----:B------:R-:W-:-:S04]  /*14f0*/  LEA R48, P1, R50, c[0x0][0x238], 0x3 ;  /* 0x00008e0032307a11 */ /* 0x000fc800078218ff */
[----:B------:R-:W-:Y:S01]  /*1500*/  LEA.HI.X R49, R50, c[0x0][0x23c], R49, 0x3, P1 ;  /* 0x00008f0032317a11 */ /* 0x000fe200008f1c31 */
[----:B------:R-:W0:Y:S01]  /*1510*/  DMUL R50, R20, R34 ;  /* 0x0000002214327228 */ /* 0x000e220000000000 */
[----:B------:R-:W-:-:S04]  /*1520*/  LEA R52, P1, R36, c[0x0][0x238], 0x3 ;  /* 0x00008e0024347a11 */ /* 0x000fc800078218ff */
[----:B------:R-:W-:Y:S02]  /*1530*/  LEA.HI.X R53, R36, c[0x0][0x23c], R37, 0x3, P1 ;  /* 0x00008f0024357a11 */ /* 0x000fe400008f1c25 */
[----:B0-----:R0:W-:Y:S01]  /*1540*/  RED.E.ADD.F64.RN.STRONG.GPU [R46.64], R50 ;  /* 0x000000322e00798e */ /* 0x0011e2000c10ed8a */
[----:B------:R-:W-:Y:S01]  /*1550*/  IMAD.IADD R37, R39, 0x1, R9 ;  /* 0x0000000127257824 */ /* 0x000fe200078e0209 */
[----:B------:R-:W-:Y:S01]  /*1560*/  LEA R36, P2, R40, c[0x0][0x238], 0x3 ;  /* 0x00008e0028247a11 */ /* 0x000fe200078418ff */
[----:B------:R-:W-:Y:S02]  /*1570*/  IMAD.IADD R9, R9, 0x1, R41 ;  /* 0x0000000109097824 */ /* 0x000fe400078e0229 */
[----:B------:R-:W-:Y:S01]  /*1580*/  IMAD.IADD R41, R43, 0x1, R8 ;  /* 0x000000012b297824 */ /* 0x000fe200078e0208 */
[----:B0-----:R-:W0:Y:S01]  /*1590*/  DMUL R50, R24, R34 ;  /* 0x0000002218327228 */ /* 0x001e220000000000 */
[----:B------:R-:W-:-:S04]  /*15a0*/  LEA R46, P1, R38, c[0x0][0x238], 0x3 ;  /* 0x00008e00262e7a11 */ /* 0x000fc800078218ff */
[----:B------:R-:W-:Y:S02]  /*15b0*/  LEA.HI.X R47, R38, c[0x0][0x23c], R37, 0x3, P1 ;  /* 0x00008f00262f7a11 */ /* 0x000fe400008f1c25 */
[----:B0-----:R0:W-:Y:S01]  /*15c0*/  RED.E.ADD.F64.RN.STRONG.GPU [R48.64], R50 ;  /* 0x000000323000798e */ /* 0x0011e2000c10ed8a */
[----:B------:R-:W-:Y:S01]  /*15d0*/  LEA.HI.X R37, R40, c[0x0][0x23c], R9, 0x3, P2 ;  /* 0x00008f0028257a11 */ /* 0x000fe200010f1c09 */
[----:B------:R-:W-:Y:S01]  /*15e0*/  IMAD.IADD R43, R8, 0x1, R45 ;  /* 0x00000001082b7824 */ /* 0x000fe200078e022d */
[----:B------:R-:W-:Y:S01]  /*15f0*/  LEA R40, P2, R44, c[0x0][0x238], 0x3 ;  /* 0x00008e002c287a11 */ /* 0x000fe200078418ff */
[----:B------:R-:W1:Y:S01]  /*1600*/  DMUL R38, R26, R34 ;  /* 0x000000221a267228 */ /* 0x000e620000000000 */
[----:B0-----:R-:W-:-:S03]  /*1610*/  LEA R48, P1, R42, c[0x0][0x238], 0x3 ;  /* 0x00008e002a307a11 */ /* 0x001fc600078218ff */
[----:B------:R-:W0:-:S03]  /*1620*/  DMUL R50, R28, R34 ;  /* 0x000000221c327228 */ /* 0x000e060000000000 */
[----:B-1----:R1:W-:Y:S01]  /*1630*/  RED.E.ADD.F64.RN.STRONG.GPU [R52.64], R38 ;  /* 0x000000263400798e */ /* 0x0023e2000c10ed8a */
[----:B------:R-:W-:Y:S02]  /*1640*/  LEA.HI.X R49, R42, c[0x0][0x23c], R41, 0x3, P1 ;  /* 0x00008f002a317a11 */ /* 0x000fe400008f1c29 */
[----:B------:R-:W-:Y:S01]  /*1650*/  ISETP.NE.AND P1, PT, R7, RZ, PT ;  /* 0x000000ff0700720c */ /* 0x000fe20003f25270 */
[-C--:B------:R-:W2:Y:S01]  /*1660*/  DMUL R8, R30, R34.reuse ;  /* 0x000000221e087228 */ /* 0x080ea20000000000 */
[----:B------:R-:W-:Y:S01]  /*1670*/  LEA.HI.X R41, R44, c[0x0][0x23c], R43, 0x3, P2 ;  /* 0x00008f002c297a11 */ /* 0x000fe200010f1c2b */
[----:B0-----:R1:W-:Y:S02]  /*1680*/  RED.E.ADD.F64.RN.STRONG.GPU [R46.64], R50 ;  /* 0x000000322e00798e */ /* 0x0013e4000c10ed8a */
[----:B------:R-:W0:-:S03]  /*1690*/  DMUL R42, R16, R34 ;  /* 0x00000022102a7228 */ /* 0x000e060000000000 */
[----:B--2---:R1:W-:Y:S01]  /*16a0*/  RED.E.ADD.F64.RN.STRONG.GPU [R36.64], R8 ;  /* 0x000000082400798e */ /* 0x0043e2000c10ed8a */
[----:B------:R-:W2:-:S03]  /*16b0*/  DMUL R34, R18, R34 ;  /* 0x0000002212227228 */ /* 0x000e860000000000 */
[----:B0-----:R1:W-:Y:S04]  /*16c0*/  RED.E.ADD.F64.RN.STRONG.GPU [R48.64], R42 ;  /* 0x0000002a3000798e */ /* 0x0013e8000c10ed8a */
[----:B--2---:R1:W-:Y:S01]  /*16d0*/  RED.E.ADD.F64.RN.STRONG.GPU [R40.64], R34 ;  /* 0x000000222800798e */ /* 0x0043e2000c10ed8a */
[----:B------:R-:W-:Y:S05]  /*16e0*/  @P1 BRA `(.L_x_265) ;  /* 0xfffff49000001947 */ /* 0x000fea000383ffff */
.L_x_264:
[----:B------:R-:W-:Y:S05]  /*16f0*/  @P0 BRA `(.L_x_266) ;  /* 0x0000064000000947 */ /* 0x000fea0003800000 */
[----:B------:R-:W-:Y:S01]  /*1700*/  SHF.R.S32.HI R7, RZ, 0x1f, R5 ;  /* 0x0000001fff077819 */ /* 0x000fe20000011405 */
[----:B-1----:R-:W-:-:S04]  /*1710*/  IMAD.MOV.U32 R34, RZ, RZ, c[0x0][0x1a0] ;  /* 0x00006800ff227624 */ /* 0x002fc800078e00ff */
[----:B------:R-:W-:Y:S01]  /*1720*/  IMAD R8, R7, c[0x0][0x218], RZ ;  /* 0x0000860007087a24 */ /* 0x000fe200078e02ff */
[----:B------:R-:W-:Y:S01]  /*1730*/  SHF.R.S32.HI R34, RZ, 0x1f, R34 ;  /* 0x0000001fff227819 */ /* 0x000fe20000011422 */
[----:B------:R-:W-:Y:S01]  /*1740*/  IMAD.MOV.U32 R7, RZ, RZ, R6 ;  /* 0x000000ffff077224 */ /* 0x000fe200078e0006 */
[----:B------:R-:W-:Y:S01]  /*1750*/  MOV R6, R32 ;  /* 0x0000002000067202 */ /* 0x000fe20000000f00 */
[----:B------:R-:W-:-:S04]  /*1760*/  IMAD R9, R5, c[0x0][0x21c], R8 ;  /* 0x0000870005097a24 */ /* 0x000fc800078e0208 */
[----:B------:R-:W-:-:S04]  /*1770*/  IMAD.WIDE.U32 R6, R5, c[0x0][0x218], R6 ;  /* 0x0000860005067a25 */ /* 0x000fc800078e0006 */
[----:B------:R-:W-:Y:S01]  /*1780*/  IMAD.IADD R7, R7, 0x1, R9 ;  /* 0x0000000107077824 */ /* 0x000fe200078e0209 */
[----:B------:R-:W-:-:S04]  /*1790*/  LEA R8, P0, R6, c[0x0][0x1e0], 0x3 ;  /* 0x0000780006087a11 */ /* 0x000fc800078018ff */
[----:B------:R-:W-:-:S06]  /*17a0*/  LEA.HI.X R9, R6, c[0x0][0x1e4], R7, 0x3, P0 ;  /* 0x0000790006097a11 */ /* 0x000fcc00000f1c07 */
[----:B------:R-:W2:Y:S01]  /*17b0*/  LDG.E.64 R8, [R8.64] ;  /* 0x0000000a08087981 */ /* 0x000ea2000c1e1b00 */
[----:B------:R-:W-:Y:S02]  /*17c0*/  IMAD R5, R4, c[0x0][0x198], R5 ;  /* 0x0000660004057a24 */ /* 0x000fe400078e0205 */
[----:B------:R-:W-:Y:S02]  /*17d0*/  IMAD.MOV.U32 R36, RZ, RZ, R10 ;  /* 0x000000ffff247224 */ /* 0x000fe400078e000a */
[----:B------:R-:W-:Y:S01]  /*17e0*/  IMAD R7, R34, R5, RZ ;  /* 0x0000000522077224 */ /* 0x000fe200078e02ff */
[----:B------:R-:W-:Y:S01]  /*17f0*/  SHF.R.S32.HI R6, RZ, 0x1f, R5 ;  /* 0x0000001fff067819 */ /* 0x000fe20000011405 */
[----:B------:R-:W-:Y:S01]  /*1800*/  IMAD.MOV.U32 R37, RZ, RZ, R11 ;  /* 0x000000ffff257224 */ /* 0x000fe200078e000b */
[----:B------:R-:W-:Y:S01]  /*1810*/  MOV R34, R2 ;  /* 0x0000000200227202 */ /* 0x000fe20000000f00 */
[----:B------:R-:W-:Y:S02]  /*1820*/  IMAD.MOV.U32 R40, RZ, RZ, R12 ;  /* 0x000000ffff287224 */ /* 0x000fe400078e000c */
[----:B------:R-:W-:-:S04]  /*1830*/  IMAD.WIDE.U32 R36, R5, c[0x0][0x1a0], R36 ;  /* 0x0000680005247a25 */ /* 0x000fc800078e0024 */
[----:B------:R-:W-:Y:S02]  /*1840*/  IMAD R33, R6, c[0x0][0x1a0], R7 ;  /* 0x0000680006217a24 */ /* 0x000fe400078e0207 */
[----:B------:R-:W-:Y:S02]  /*1850*/  IMAD.MOV.U32 R6, RZ, RZ, R55 ;  /* 0x000000ffff067224 */ /* 0x000fe400078e0037 */
[----:B------:R-:W-:Y:S02]  /*1860*/  IMAD.MOV.U32 R7, RZ, RZ, R58 ;  /* 0x000000ffff077224 */ /* 0x000fe400078e003a */
[----:B------:R-:W-:Y:S02]  /*1870*/  IMAD.IADD R32, R37, 0x1, R33 ;  /* 0x0000000125207824 */ /* 0x000fe400078e0221 */
        /* <DEDUP_REMOVED lines=9> */
[----:B------:R-:W-:Y:S02]  /*1910*/  IMAD.IADD R7, R33, 0x1, R39 ;  /* 0x0000000121077824 */ /* 0x000fe400078e0227 */
[----:B------:R-:W-:-:S04]  /*1920*/  IMAD.WIDE.U32 R40, R6, c[0x0][0x1a8], R40 ;  /* 0x00006a0006287a25 */ /* 0x000fc800078e0028 */
[----:B------:R-:W-:-:S04]  /*1930*/  IMAD.WIDE.U32 R52, R6, c[0x0][0x1a8], R34 ;  /* 0x00006a0006347a25 */ /* 0x000fc800078e0022 */
[----:B------:R-:W-:Y:S02]  /*1940*/  IMAD R5, R6, UR4, R5 ;  /* 0x0000000406057c24 */ /* 0x000fe4000f8e0205 */
[----:B------:R-:W-:Y:S02]  /*1950*/  IMAD.IADD R6, R39, 0x1, R37 ;  /* 0x0000000127067824 */ /* 0x000fe400078e0225 */
[----:B------:R-:W-:Y:S02]  /*1960*/  IMAD.MOV.U32 R44, RZ, RZ, R14 ;  /* 0x000000ffff2c7224 */ /* 0x000fe400078e000e */
[----:B------:R-:W-:Y:S02]  /*1970*/  IMAD.MOV.U32 R45, RZ, RZ, R15 ;  /* 0x000000ffff2d7224 */ /* 0x000fe400078e000f */
[----:B------:R-:W-:Y:S02]  /*1980*/  IMAD R7, R7, c[0x0][0x1b0], RZ ;  /* 0x00006c0007077a24 */ /* 0x000fe400078e02ff */
[----:B------:R-:W-:-:S02]  /*1990*/  IMAD R6, R6, c[0x0][0x1b0], RZ ;  /* 0x00006c0006067a24 */ /* 0x000fc400078e02ff */
[----:B------:R-:W-:Y:S02]  /*19a0*/  IMAD.MOV.U32 R46, RZ, RZ, R0 ;  /* 0x000000ffff2e7224 */ /* 0x000fe400078e0000 */
[----:B------:R-:W-:Y:S02]  /*19b0*/  IMAD.MOV.U32 R47, RZ, RZ, R3 ;  /* 0x000000ffff2f7224 */ /* 0x000fe400078e0003 */
[----:B------:R-:W-:-:S04]  /*19c0*/  IMAD.WIDE.U32 R50, R32, c[0x0][0x1b0], R44 ;  /* 0x00006c0020327a25 */ /* 0x000fc800078e002c */
[----:B------:R-:W-:Y:S01]  /*19d0*/  IMAD R7, R59, R32, R7 ;  /* 0x000000203b077224 */ /* 0x000fe200078e0207 */
[----:B------:R-:W-:Y:S01]  /*19e0*/  LEA R42, P0, R50, c[0x0][0x238], 0x3 ;  /* 0x00008e00322a7a11 */ /* 0x000fe200078018ff */
[----:B------:R-:W-:Y:S02]  /*19f0*/  IMAD.IADD R41, R41, 0x1, R5 ;  /* 0x0000000129297824 */ /* 0x000fe400078e0205 */
[----:B------:R-:W-:Y:S02]  /*1a00*/  IMAD R49, R59, R36, R6 ;  /* 0x000000243b317224 */ /* 0x000fe400078e0206 */
[----:B------:R-:W-:-:S04]  /*1a10*/  IMAD.WIDE.U32 R32, R32, c[0x0][0x1b0], R46 ;  /* 0x00006c0020207a25 */ /* 0x000fc800078e002e */
[----:B------:R-:W-:Y:S01]  /*1a20*/  IMAD.IADD R6, R5, 0x1, R53 ;  /* 0x0000000105067824 */ /* 0x000fe200078e0235 */
[----:B------:R-:W-:Y:S01]  /*1a30*/  IADD3 R33, R7, R33, RZ ;  /* 0x0000002107217210 */ /* 0x000fe20007ffe0ff */
[----:B------:R-:W-:Y:S02]  /*1a40*/  IMAD.IADD R43, R51, 0x1, R7 ;  /* 0x00000001332b7824 */ /* 0x000fe400078e0207 */
[----:B------:R-:W-:-:S03]  /*1a50*/  IMAD.WIDE.U32 R34, R36, c[0x0][0x1b0], R44 ;  /* 0x00006c0024227a25 */ /* 0x000fc600078e002c */
[----:B------:R-:W-:Y:S01]  /*1a60*/  LEA.HI.X R43, R50, c[0x0][0x23c], R43, 0x3, P0 ;  /* 0x00008f00322b7a11 */ /* 0x000fe200000f1c2b */
[----:B------:R-:W-:Y:S01]  /*1a70*/  IMAD R41, R41, c[0x0][0x1b0], RZ ;  /* 0x00006c0029297a24 */ /* 0x000fe200078e02ff */
[----:B------:R-:W-:Y:S01]  /*1a80*/  LEA R50, P1, R34, c[0x0][0x238], 0x3 ;  /* 0x00008e0022327a11 */ /* 0x000fe200078218ff */
[----:B------:R-:W-:Y:S01]  /*1a90*/  IMAD.WIDE.U32 R36, R36, c[0x0][0x1b0], R46 ;  /* 0x00006c0024247a25 */ /* 0x000fe200078e002e */
[----:B------:R-:W-:-:S03]  /*1aa0*/  LEA R48, P0, R32, c[0x0][0x238], 0x3 ;  /* 0x00008e0020307a11 */ /* 0x000fc600078018ff */
[----:B------:R-:W-:Y:S02]  /*1ab0*/  IMAD R6, R6, c[0x0][0x1b0], RZ ;  /* 0x00006c0006067a24 */ /* 0x000fe400078e02ff */
[----:B------:R-:W-:-:S04]  /*1ac0*/  IMAD.WIDE.U32 R38, R40, c[0x0][0x1b0], R44 ;  /* 0x00006c0028267a25 */ /* 0x000fc800078e002c */
[----:B------:R-:W-:Y:S02]  /*1ad0*/  IMAD R5, R59, R40, R41 ;  /* 0x000000283b057224 */ /* 0x000fe400078e0229 */
[----:B------:R-:W-:Y:S02]  /*1ae0*/  IMAD.IADD R7, R35, 0x1, R49 ;  /* 0x0000000123077824 */ /* 0x000fe400078e0231 */
[----:B------:R-:W-:-:S03]  /*1af0*/  IMAD.WIDE.U32 R40, R40, c[0x0][0x1b0], R46 ;  /* 0x00006c0028287a25 */ /* 0x000fc600078e002e */
[----:B------:R-:W-:Y:S01]  /*1b00*/  LEA.HI.X R51, R34, c[0x0][0x23c], R7, 0x3, P1 ;  /* 0x00008f0022337a11 */ /* 0x000fe200008f1c07 */
[----:B------:R-:W-:-:S04]  /*1b10*/  IMAD.WIDE.U32 R44, R52, c[0x0][0x1b0], R44 ;  /* 0x00006c00342c7a25 */ /* 0x000fc800078e002c */
[----:B------:R-:W-:-:S04]  /*1b20*/  IMAD.WIDE.U32 R46, R52, c[0x0][0x1b0], R46 ;  /* 0x00006c00342e7a25 */ /* 0x000fc800078e002e */
[----:B------:R-:W-:Y:S01]  /*1b30*/  IMAD R6, R59, R52, R6 ;  /* 0x000000343b067224 */ /* 0x000fe200078e0206 */
[----:B------:R-:W-:Y:S01]  /*1b40*/  LEA R52, P2, R36, c[0x0][0x238], 0x3 ;  /* 0x00008e0024347a11 */ /* 0x000fe200078418ff */
[----:B------:R-:W-:Y:S01]  /*1b50*/  IMAD.IADD R35, R49, 0x1, R37 ;  /* 0x0000000131237824 */ /* 0x000fe200078e0225 */
[----:B------:R-:W-:Y:S01]  /*1b60*/  LEA.HI.X R49, R32, c[0x0][0x23c], R33, 0x3, P0 ;  /* 0x00008f0020317a11 */ /* 0x000fe200000f1c21 */
[----:B------:R-:W-:Y:S01]  /*1b70*/  IMAD.IADD R7, R39, 0x1, R5 ;  /* 0x0000000127077824 */ /* 0x000fe200078e0205 */
[----:B------:R-:W-:Y:S01]  /*1b80*/  LEA R34, P0, R38, c[0x0][0x238], 0x3 ;  /* 0x00008e0026227a11 */ /* 0x000fe200078018ff */
[----:B------:R-:W-:Y:S01]  /*1b90*/  IMAD.IADD R5, R5, 0x1, R41 ;  /* 0x0000000105057824 */ /* 0x000fe200078e0229 */
[----:B------:R-:W-:Y:S02]  /*1ba0*/  LEA.HI.X R53, R36, c[0x0][0x23c], R35, 0x3, P2 ;  /* 0x00008f0024357a11 */ /* 0x000fe400010f1c23 */
[----:B------:R-:W-:Y:S02]  /*1bb0*/  LEA R32, P1, R40, c[0x0][0x238], 0x3 ;  /* 0x00008e0028207a11 */ /* 0x000fe400078218ff */
[----:B------:R-:W-:Y:S01]  /*1bc0*/  LEA.HI.X R35, R38, c[0x0][0x23c], R7, 0x3, P0 ;  /* 0x00008f0026237a11 */ /* 0x000fe200000f1c07 */
[----:B------:R-:W-:Y:S01]  /*1bd0*/  IMAD.IADD R7, R45, 0x1, R6 ;  /* 0x000000012d077824 */ /* 0x000fe200078e0206 */
[----:B------:R-:W-:-:S02]  /*1be0*/  LEA.HI.X R33, R40, c[0x0][0x23c], R5, 0x3, P1 ;  /* 0x00008f0028217a11 */ /* 0x000fc400008f1c05 */
[----:B------:R-:W-:Y:S01]  /*1bf0*/  LEA R40, P0, R44, c[0x0][0x238], 0x3 ;  /* 0x00008e002c287a11 */ /* 0x000fe200078018ff */
[----:B------:R-:W-:-:S03]  /*1c00*/  IMAD.IADD R5, R6, 0x1, R47 ;  /* 0x0000000106057824 */ /* 0x000fc600078e022f */
[----:B------:R-:W-:Y:S01]  /*1c10*/  LEA.HI.X R41, R44, c[0x0][0x23c], R7, 0x3, P0 ;  /* 0x00008f002c297a11 */ /* 0x000fe200000f1c07 */
[----:B--2---:R-:W0:-:S04]  /*1c20*/  DMUL R36, R22, R8 ;  /* 0x0000000816247228 */ /* 0x004e080000000000 */
[----:B------:R-:W1:-:S03]  /*1c30*/  DMUL R38, R20, R8 ;  /* 0x0000000814267228 */ /* 0x000e460000000000 */
[----:B0-----:R0:W-:Y:S01]  /*1c40*/  RED.E.ADD.F64.RN.STRONG.GPU [R42.64], R36 ;  /* 0x000000242a00798e */ /* 0x0011e2000c10ed8a */
[----:B------:R-:W-:-:S03]  /*1c50*/  DMUL R56, R26, R8 ;  /* 0x000000081a387228 */ /* 0x000fc60000000000 */
[----:B-1----:R1:W-:Y:S01]  /*1c60*/  RED.E.ADD.F64.RN.STRONG.GPU [R48.64], R38 ;  /* 0x000000263000798e */ /* 0x0023e2000c10ed8a */
[----:B------:R-:W-:-:S04]  /*1c70*/  DMUL R6, R28, R8 ;  /* 0x000000081c067228 */ /* 0x000fc80000000000 */
[----:B------:R-:W-:-:S04]  /*1c80*/  DMUL R44, R30, R8 ;  /* 0x000000081e2c7228 */ /* 0x000fc80000000000 */
[----:B0-----:R-:W0:Y:S01]  /*1c90*/  DMUL R36, R24, R8 ;  /* 0x0000000818247228 */ /* 0x001e220000000000 */
[----:B------:R-:W-:-:S03]  /*1ca0*/  LEA R42, P1, R46, c[0x0][0x238], 0x3 ;  /* 0x00008e002e2a7a11 */ /* 0x000fc600078218ff */
[-C--:B-1----:R-:W1:Y:S01]  /*1cb0*/  DMUL R38, R16, R8.reuse ;  /* 0x0000000810267228 */ /* 0x082e620000000000 */
[----:B------:R-:W-:Y:S02]  /*1cc0*/  LEA.HI.X R43, R46, c[0x0][0x23c], R5, 0x3, P1 ;  /* 0x00008f002e2b7a11 */ /* 0x000fe400008f1c05 */
[----:B0-----:R0:W-:Y:S01]  /*1cd0*/  RED.E.ADD.F64.RN.STRONG.GPU [R50.64], R36 ;  /* 0x000000243200798e */ /* 0x0011e2000c10ed8a */
[----:B------:R-:W2:-:S03]  /*1ce0*/  DMUL R8, R18, R8 ;  /* 0x0000000812087228 */ /* 0x000e860000000000 */
[----:B------:R0:W-:Y:S04]  /*1cf0*/  RED.E.ADD.F64.RN.STRONG.GPU [R52.64], R56 ;  /* 0x000000383400798e */ /* 0x0001e8000c10ed8a */
[----:B------:R0:W-:Y:S04]  /*1d00*/  RED.E.ADD.F64.RN.STRONG.GPU [R34.64], R6 ;  /* 0x000000062200798e */ /* 0x0001e8000c10ed8a */
[----:B------:R0:W-:Y:S04]  /*1d10*/  RED.E.ADD.F64.RN.STRONG.GPU [R32.64], R44 ;  /* 0x0000002c2000798e */ /* 0x0001e8000c10ed8a */
[----:B-1----:R0:W-:Y:S04]  /*1d20*/  RED.E.ADD.F64.RN.STRONG.GPU [R40.64], R38 ;  /* 0x000000262800798e */ /* 0x0021e8000c10ed8a */
[----:B--2---:R0:W-:Y:S02]  /*1d30*/  RED.E.ADD.F64.RN.STRONG.GPU [R42.64], R8 ;  /* 0x000000082a00798e */ /* 0x0041e4000c10ed8a */
.L_x_266:
[----:B------:R-:W-:-:S04]  /*1d40*/  IADD3 R4, R4, 0x1, RZ ;  /* 0x0000000104047810 */ /* 0x000fc80007ffe0ff */
[----:B------:R-:W-:-:S13]  /*1d50*/  ISETP.GE.AND P0, PT, R4, c[0x0][0x190], PT ;  /* 0x0000640004007a0c */ /* 0x000fda0003f06270 */
[----:B------:R-:W-:Y:S01]  /*1d60*/  @P0 CALL.REL.NOINC `(.L_x_267) ;  /* 0x0000001000000944 */ /* 0x000fe20003c00000 */
[----:B------:R-:W-:Y:S05]  /*1d70*/  BRA `(.L_x_268) ;  /* 0xffffed0000007947 */ /* 0x000fea000383ffff */
.L_x_267:
[----:B------:R-:W-:Y:S05]  /*1d80*/  EXIT ;  /* 0x000000000000794d */ /* 0x000fea0003800000 */
.L_x_260:
[----:B------:R-:W-:-:S05]  /*1d90*/  IMAD.MOV.U32 R3, RZ, RZ, 0x1 ;  /* 0x00000001ff037424 */ /* 0x000fca00078e00ff */
[----:B------:R-:W-:-:S13]  /*1da0*/  ISETP.LE.AND P0, PT, R3, c[0x0][0x190], PT ;  /* 0x0000640003007a0c */ /* 0x000fda0003f03270 */
[----:B------:R-:W-:Y:S05]  /*1db0*/  @!P0 EXIT ;  /* 0x000000000000894d */ /* 0x000fea0003800000 */
[----:B------:R-:W-:-:S05]  /*1dc0*/  IMAD.MOV.U32 R8, RZ, RZ, c[0x0][0x198] ;  /* 0x00006600ff087624 */ /* 0x000fca00078e00ff */
[----:B------:R-:W-:-:S13]  /*1dd0*/  ISETP.GE.AND P0, PT, R8, 0x1, PT ;  /* 0x000000010800780c */ /* 0x000fda0003f06270 */
[----:B------:R-:W-:Y:S05]  /*1de0*/  @!P0 EXIT ;  /* 0x000000000000894d */ /* 0x000fea0003800000 */
[----:B------:R-:W-:Y:S01]  /*1df0*/  SHF.R.S32.HI R4, RZ, 0x1f, R2 ;  /* 0x0000001fff047819 */ /* 0x000fe20000011402 */
[----:B------:R-:W-:Y:S01]  /*1e00*/  UMOV UR5, 0x3 ;  /* 0x0000000300057882 */ /* 0x000fe20000000000 */
[----:B------:R-:W-:Y:S01]  /*1e10*/  IADD3 R24, R8, -0x1, RZ ;  /* 0xffffffff08187810 */ /* 0x000fe20007ffe0ff */
[----:B------:R-:W-:Y:S01]  /*1e20*/  ULDC.64 UR6, c[0x0][0x1c0] ;  /* 0x0000700000067ab9 */ /* 0x000fe20000000a00 */
[----:B------:R-:W-:Y:S01]  /*1e30*/  IMAD.MOV.U32 R25, RZ, RZ, RZ ;  /* 0x000000ffff197224 */ /* 0x000fe200078e00ff */
[----:B------:R-:W-:Y:S01]  /*1e40*/  ULDC.64 UR8, c[0x0][0x218] ;  /* 0x0000860000087ab9 */ /* 0x000fe20000000a00 */
[C---:B------:R-:W-:Y:S01]  /*1e50*/  IMAD R3, R4.reuse, c[0x0][0x1d8], RZ ;  /* 0x0000760004037a24 */ /* 0x040fe200078e02ff */
[----:B------:R-:W-:Y:S01]  /*1e60*/  USHF.L.U64.HI UR7, UR6, UR5, UR7 ;  /* 0x0000000506077299 */ /* 0x000fe20008010207 */
[----:B------:R-:W-:Y:S01]  /*1e70*/  IMAD R9, R4, c[0x0][0x230], RZ ;  /* 0x00008c0004097a24 */ /* 0x000fe200078e02ff */
[----:B------:R-:W-:Y:S01]  /*1e80*/  USHF.L.U32 UR6, UR6, 0x3, URZ ;  /* 0x0000000306067899 */ /* 0x000fe2000800063f */
[----:B------:R-:W-:Y:S01]  /*1e90*/  IMAD.WIDE.U32 R4, R2, c[0x0][0x1d8], RZ ;  /* 0x0000760002047a25 */ /* 0x000fe200078e00ff */
[----:B------:R-:W-:-:S02]  /*1ea0*/  USHF.L.U64.HI UR5, UR8, UR5, UR9 ;  /* 0x0000000508057299 */ /* 0x000fc40008010209 */
[----:B------:R-:W-:Y:S01]  /*1eb0*/  USHF.L.U32 UR4, UR8, 0x3, URZ ;  /* 0x0000000308047899 */ /* 0x000fe2000800063f */
[C---:B------:R-:W-:Y:S02]  /*1ec0*/  IMAD R7, R2.reuse, c[0x0][0x1dc], R3 ;  /* 0x0000770002077a24 */ /* 0x040fe400078e0203 */
[C---:B------:R-:W-:Y:S01]  /*1ed0*/  IMAD R11, R2.reuse, c[0x0][0x234], R9 ;  /* 0x00008d00020b7a24 */ /* 0x040fe200078e0209 */
[----:B------:R-:W-:Y:S01]  /*1ee0*/  SHF.R.S32.HI R9, RZ, 0x1f, R0 ;  /* 0x0000001fff097819 */ /* 0x000fe20000011400 */
[----:B------:R-:W-:-:S04]  /*1ef0*/  IMAD.WIDE.U32 R2, R2, c[0x0][0x230], RZ ;  /* 0x00008c0002027a25 */ /* 0x000fc800078e00ff */
[----:B------:R-:W-:Y:S01]  /*1f00*/  IMAD.IADD R5, R5, 0x1, R7 ;  /* 0x0000000105057824 */ /* 0x000fe200078e0207 */
[----:B------:R-:W-:Y:S01]  /*1f10*/  IADD3 R7, R3, R11, RZ ;  /* 0x0000000b03077210 */ /* 0x000fe20007ffe0ff */
[C---:B------:R-:W-:Y:S02]  /*1f20*/  IMAD R3, R9.reuse, c[0x0][0x1d0], RZ ;  /* 0x0000740009037a24 */ /* 0x040fe400078e02ff */
[----:B------:R-:W-:Y:S02]  /*1f30*/  IMAD.MOV.U32 R6, RZ, RZ, R2 ;  /* 0x000000ffff067224 */ /* 0x000fe400078e0002 */
[----:B------:R-:W-:Y:S02]  /*1f40*/  IMAD R11, R9, c[0x0][0x228], RZ ;  /* 0x00008a00090b7a24 */ /* 0x000fe400078e02ff */
[C---:B------:R-:W-:Y:S02]  /*1f50*/  IMAD R9, R0.reuse, c[0x0][0x1d4], R3 ;  /* 0x0000750000097a24 */ /* 0x040fe400078e0203 */
[----:B------:R-:W-:-:S04]  /*1f60*/  IMAD.WIDE.U32 R2, R0, c[0x0][0x1d0], R4 ;  /* 0x0000740000027a25 */ /* 0x000fc800078e0004 */
[C---:B------:R-:W-:Y:S02]  /*1f70*/  IMAD R11, R0.reuse, c[0x0][0x22c], R11 ;  /* 0x00008b00000b7a24 */ /* 0x040fe400078e020b */
[----:B------:R-:W-:Y:S01]  /*1f80*/  IMAD.WIDE.U32 R6, R0, c[0x0][0x228], R6 ;  /* 0x00008a0000067a25 */ /* 0x000fe200078e0006 */
[----:B------:R-:W-:-:S03]  /*1f90*/  SHF.R.S32.HI R0, RZ, 0x1f, R60 ;  /* 0x0000001fff007819 */ /* 0x000fc6000001143c */
[----:B------:R-:W-:Y:S02]  /*1fa0*/  IMAD.IADD R3, R3, 0x1, R9 ;  /* 0x0000000103037824 */ /* 0x000fe400078e0209 */
[C---:B------:R-:W-:Y:S02]  /*1fb0*/  IMAD R5, R0.reuse, c[0x0][0x1c8], RZ ;  /* 0x0000720000057a24 */ /* 0x040fe400078e02ff */
[----:B------:R-:W-:Y:S01]  /*1fc0*/  IMAD R9, R0, c[0x0][0x220], RZ ;  /* 0x0000880000097a24 */ /* 0x000fe200078e02ff */
[----:B------:R-:W-:Y:S01]  /*1fd0*/  LOP3.LUT R0, R8, 0x3, RZ, 0xc0, !PT ;  /* 0x0000000308007812 */ /* 0x000fe200078ec0ff */
[----:B------:R-:W-:Y:S02]  /*1fe0*/  IMAD.IADD R7, R7, 0x1, R11 ;  /* 0x0000000107077824 */ /* 0x000fe400078e020b */
[----:B------:R-:W-:Y:S01]  /*1ff0*/  IMAD R5, R60, c[0x0][0x1cc], R5 ;  /* 0x000073003c057a24 */ /* 0x000fe200078e0205 */
[----:B------:R-:W-:Y:S01]  /*2000*/  IADD3 R10, -R0, c[0x0][0x198], RZ ;  /* 0x00006600000a7a10 */ /* 0x000fe20007ffe1ff */
[----:B------:R-:W-:-:S02]  /*2010*/  IMAD R13, R60, c[0x0][0x224], R9 ;  /* 0x000089003c0d7a24 */ /* 0x000fc400078e0209 */
[----:B------:R-:W-:Y:S01]  /*2020*/  IMAD.WIDE.U32 R2, R60, c[0x0][0x1c8], R2 ;  /* 0x000072003c027a25 */ /* 0x000fe200078e0002 */
[----:B------:R-:W-:-:S03]  /*2030*/  CS2R R8, SRZ ;  /* 0x0000000000087805 */ /* 0x000fc6000001ff00 */
[----:B------:R-:W-:-:S04]  /*2040*/  IMAD.WIDE.U32 R60, R60, c[0x0][0x220], R6 ;  /* 0x000088003c3c7a25 */ /* 0x000fc800078e0006 */
[----:B------:R-:W-:Y:S02]  /*2050*/  IMAD.IADD R11, R3, 0x1, R5 ;  /* 0x00000001030b7824 */ /* 0x000fe400078e0205 */
[----:B------:R-:W-:Y:S02]  /*2060*/  IMAD.IADD R13, R13, 0x1, R61 ;  /* 0x000000010d0d7824 */ /* 0x000fe400078e023d */
.L_x_276:
[----:B------:R-:W-:Y:S01]  /*2070*/  ISETP.GE.U32.AND P0, PT, R24, 0x3, PT ;  /* 0x000000031800780c */ /* 0x000fe20003f06070 */
[----:B------:R-:W-:Y:S01]  /*2080*/  IMAD.MOV.U32 R18, RZ, RZ, R60 ;  /* 0x000000ffff127224 */ /* 0x000fe200078e003c */
[----:B0-----:R-:W-:Y:S01]  /*2090*/  SHF.R.S32.HI R4, RZ, 0x1f, R9 ;  /* 0x0000001fff047819 */ /* 0x001fe20000011409 */
        /* <DEDUP_REMOVED lines=35> */
.L_x_272:
[----:B0-----:R-:W-:Y:S02]  /*22d0*/  IMAD.MOV.U32 R20, RZ, RZ, R32 ;  /* 0x000000ffff147224 */ /* 0x001fe400078e0020 */
[----:B------:R-:W-:-:S06]  /*22e0*/  IMAD.MOV.U32 R21, RZ, RZ, R33 ;  /* 0x000000ffff157224 */ /* 0x000fcc00078e0021 */
[----:B------:R-:W2:Y:S01]  /*22f0*/  LDG.E.64 R20, [R20.64] ;  /* 0x0000000a14147981 */ /* 0x000ea2000c1e1b00 */
[----:B------:R-:W-:Y:S01]  /*2300*/  IADD3 R28, P2, R32, UR4, RZ ;  /* 0x00000004201c7c10 */ /* 0x000fe2000ff5e0ff */
[----:B------:R-:W-:Y:S01]  /*2310*/  IMAD.MOV.U32 R27, RZ, RZ, R19 ;  /* 0x000000ffff1b7224 */ /* 0x000fe200078e0013 */
[----:B------:R-:W-:Y:S02]  /*2320*/  MOV R26, R16 ;  /* 0x00000010001a7202 */ /* 0x000fe40000000f00 */
[----:B------:R-:W-:Y:S02]  /*2330*/  IADD3.X R29, R33, UR5, RZ, P2, !PT ;  /* 0x00000005211d7c10 */ /* 0x000fe400097fe4ff */
[----:B------:R-:W-:Y:S01]  /*2340*/  IADD3 R30, P2, R16, UR6, RZ ;  /* 0x00000006101e7c10 */ /* 0x000fe2000ff5e0ff */
[----:B--2---:R0:W-:Y:S04]  /*2350*/  STG.E.64 [R26.64], R20 ;  /* 0x000000141a007986 */ /* 0x0041e8000c101b0a */
[----:B------:R-:W2:Y:S01]  /*2360*/  LDG.E.64 R22, [R28.64] ;  /* 0x0000000a1c167981 */ /* 0x000ea2000c1e1b00 */
[----:B------:R-:W-:-:S02]  /*2370*/  IADD3 R32, P3, R28, UR4, RZ ;  /* 0x000000041c207c10 */ /* 0x000fc4000ff7e0ff */
[----:B------:R-:W-:Y:S02]  /*2380*/  IADD3.X R31, R19, UR7, RZ, P2, !PT ;  /* 0x00000007131f7c10 */ /* 0x000fe400097fe4ff */
[----:B------:R-:W-:Y:S02]  /*2390*/  IADD3.X R33, R29, UR5, RZ, P3, !PT ;  /* 0x000000051d217c10 */ /* 0x000fe40009ffe4ff */
[----:B------:R-:W-:Y:S01]  /*23a0*/  IADD3 R34, P2, R30, UR6, RZ ;  /* 0x000000061e227c10 */ /* 0x000fe2000ff5e0ff */
[----:B--2---:R1:W-:Y:S04]  /*23b0*/  STG.E.64 [R30.64], R22 ;  /* 0x000000161e007986 */ /* 0x0043e8000c101b0a */
[----:B------:R-:W2:Y:S01]  /*23c0*/  LDG.E.64 R18, [R32.64] ;  /* 0x0000000a20127981 */ /* 0x000ea2000c1e1b00 */
[----:B------:R-:W-:-:S02]  /*23d0*/  IADD3 R36, P3, R32, UR4, RZ ;  /* 0x0000000420247c10 */ /* 0x000fc4000ff7e0ff */
[----:B------:R-:W-:Y:S02]  /*23e0*/  IADD3.X R35, R31, UR7, RZ, P2, !PT ;  /* 0x000000071f237c10 */ /* 0x000fe400097fe4ff */
[----:B------:R-:W-:Y:S02]  /*23f0*/  IADD3.X R37, R33, UR5, RZ, P3, !PT ;  /* 0x0000000521257c10 */ /* 0x000fe40009ffe4ff */
[----:B0-----:R-:W-:Y:S01]  /*2400*/  IADD3 R26, P3, R34, UR6, RZ ;  /* 0x00000006221a7c10 */ /* 0x001fe2000ff7e0ff */
[----:B--2---:R0:W-:Y:S04]  /*2410*/  STG.E.64 [R34.64], R18 ;  /* 0x0000001222007986 */ /* 0x0041e8000c101b0a */
[----:B------:R-:W2:Y:S01]  /*2420*/  LDG.E.64 R20, [R36.64] ;  /* 0x0000000a24147981 */ /* 0x000ea2000c1e1b00 */
[----:B------:R-:W-:-:S02]  /*2430*/  IADD3 R28, P2, R36, UR4, RZ ;  /* 0x00000004241c7c10 */ /* 0x000fc4000ff5e0ff */
[----:B------:R-:W-:Y:S02]  /*2440*/  IADD3.X R27, R35, UR7, RZ, P3, !PT ;  /* 0x00000007231b7c10 */ /* 0x000fe40009ffe4ff */
[----:B------:R-:W-:Y:S02]  /*2450*/  IADD3.X R29, R37, UR5, RZ, P2, !PT ;  /* 0x00000005251d7c10 */ /* 0x000fe400097fe4ff */
[----:B-1----:R-:W-:Y:S01]  /*2460*/  IADD3 R30, P2, R26, UR6, RZ ;  /* 0x000000061a1e7c10 */ /* 0x002fe2000ff5e0ff */
        /* <DEDUP_REMOVED lines=60> */
[----:B--2---:R-:W-:Y:S04]  /*2830*/  STG.E.64 [R30.64], R22 ;  /* 0x000000161e007986 */ /* 0x004fe8000c101b0a */
[----:B------:R-:W2:Y:S01]  /*2840*/  LDG.E.64 R18, [R32.64] ;  /* 0x0000000a20127981 */ /* 0x000ea2000c1e1b00 */
[----:B------:R-:W-:-:S02]  /*2850*/  IADD3 R36, P3, R32, UR4, RZ ;  /* 0x0000000420247c10 */ /* 0x000fc4000ff7e0ff */
[----:B------:R-:W-:Y:S02]  /*2860*/  IADD3.X R35, R31, UR7, RZ, P2, !PT ;  /* 0x000000071f237c10 */ /* 0x000fe400097fe4ff */
[----:B------:R-:W-:Y:S02]  /*2870*/  IADD3.X R37, R33, UR5, RZ, P3, !PT ;  /* 0x0000000521257c10 */ /* 0x000fe40009ffe4ff */
[----:B0-----:R-:W-:Y:S02]  /*2880*/  IADD3 R26, P2, R34, UR6, RZ ;  /* 0x00000006221a7c10 */ /* 0x001fe4000ff5e0ff */
[----:B------:R-:W-:Y:S02]  /*2890*/  IADD3 R14, R14, -0x10, RZ ;  /* 0xfffffff00e0e7810 */ /* 0x000fe40007ffe0ff */
[----:B------:R-:W-:Y:S01]  /*28a0*/  IADD3.X R27, R35, UR7, RZ, P2, !PT ;  /* 0x00000007231b7c10 */ /* 0x000fe200097fe4ff */
[----:B--2---:R0:W-:Y:S04]  /*28b0*/  STG.E.64 [R34.64], R18 ;  /* 0x0000001222007986 */ /* 0x0041e8000c101b0a */
[----:B------:R-:W2:Y:S01]  /*28c0*/  LDG.E.64 R20, [R36.64] ;  /* 0x0000000a24147981 */ /* 0x000ea2000c1e1b00 */
[----:B------:R-:W-:-:S02]  /*28d0*/  ISETP.GT.AND P2, PT, R14, 0xc, PT ;  /* 0x0000000c0e00780c */ /* 0x000fc40003f44270 */
[----:B------:R-:W-:Y:S02]  /*28e0*/  IADD3 R32, P3, R36, UR4, RZ ;  /* 0x0000000424207c10 */ /* 0x000fe4000ff7e0ff */
[----:B------:R-:W-:Y:S02]  /*28f0*/  IADD3 R16, P4, R26, UR6, RZ ;  /* 0x000000061a107c10 */ /* 0x000fe4000ff9e0ff */
[----:B------:R-:W-:Y:S02]  /*2900*/  IADD3.X R33, R37, UR5, RZ, P3, !PT ;  /* 0x0000000525217c10 */ /* 0x000fe40009ffe4ff */
[----:B------:R-:W-:Y:S02]  /*2910*/  IADD3 R12, R12, 0x10, RZ ;  /* 0x000000100c0c7810 */ /* 0x000fe40007ffe0ff */
[----:B0-----:R-:W-:Y:S01]  /*2920*/  IADD3.X R19, R27, UR7, RZ, P4, !PT ;  /* 0x000000071b137c10 */ /* 0x001fe2000a7fe4ff */
[----:B--2---:R0:W-:Y:S02]  /*2930*/  STG.E.64 [R26.64], R20 ;  /* 0x000000141a007986 */ /* 0x0041e4000c101b0a */
[----:B------:R-:W-:Y:S05]  /*2940*/  @P2 BRA `(.L_x_272) ;  /* 0xfffff98000002947 */ /* 0x000fea000383ffff */
.L_x_271:
[----:B------:R-:W-:-:S13]  /*2950*/  ISETP.GT.AND P2, PT, R14, 0x4, PT ;  /* 0x000000040e00780c */ /* 0x000fda0003f44270 */
[----:B------:R-:W-:Y:S05]  /*2960*/  @!P2 BRA `(.L_x_273) ;  /* 0x000003700000a947 */ /* 0x000fea0003800000 */
[----:B0-----:R-:W-:Y:S02]  /*2970*/  IMAD.MOV.U32 R20, RZ, RZ, R32 ;  /* 0x000000ffff147224 */ /* 0x001fe400078e0020 */
[----:B------:R-:W-:-:S06]  /*2980*/  IMAD.MOV.U32 R21, RZ, RZ, R33 ;  /* 0x000000ffff157224 */ /* 0x000fcc00078e0021 */
[----:B------:R-:W2:Y:S01]  /*2990*/  LDG.E.64 R20, [R20.64] ;  /* 0x0000000a14147981 */ /* 0x000ea2000c1e1b00 */
[----:B------:R-:W-:Y:S01]  /*29a0*/  IADD3 R28, P0, R32, UR4, RZ ;  /* 0x00000004201c7c10 */ /* 0x000fe2000ff1e0ff */
[----:B------:R-:W-:Y:S02]  /*29b0*/  IMAD.MOV.U32 R26, RZ, RZ, R16 ;  /* 0x000000ffff1a7224 */ /* 0x000fe400078e0010 */
[----:B------:R-:W-:Y:S01]  /*29c0*/  IMAD.MOV.U32 R27, RZ, RZ, R19 ;  /* 0x000000ffff1b7224 */ /* 0x000fe200078e0013 */
[----:B------:R-:W-:Y:S02]  /*29d0*/  IADD3.X R29, R33, UR5, RZ, P0, !PT ;  /* 0x00000005211d7c10 */ /* 0x000fe400087fe4ff */
[----:B------:R-:W-:Y:S02]  /*29e0*/  IADD3 R30, P0, R16, UR6, RZ ;  /* 0x00000006101e7c10 */ /* 0x000fe4000ff1e0ff */
        /* <DEDUP_REMOVED lines=38> */
[----:B------:R-:W-:-:S02]  /*2c50*/  IADD3.X R31, R27, UR7, RZ, P0, !PT ;  /* 0x000000071b1f7c10 */ /* 0x000fc400087fe4ff */
[----:B------:R-:W-:Y:S02]  /*2c60*/  IADD3 R32, P2, R28, UR4, RZ ;  /* 0x000000041c207c10 */ /* 0x000fe4000ff5e0ff */
[----:B------:R-:W-:Y:S02]  /*2c70*/  IADD3 R16, P3, R30, UR6, RZ ;  /* 0x000000061e107c10 */ /* 0x000fe4000ff7e0ff */
[----:B------:R-:W-:Y:S02]  /*2c80*/  PLOP3.LUT P0, PT, PT, PT, PT, 0x8, 0x0 ;  /* 0x000000000000781c */ /* 0x000fe40003f0e170 */
[----:B------:R-:W-:Y:S02]  /*2c90*/  IADD3 R12, R12, 0x8, RZ ;  /* 0x000000080c0c7810 */ /* 0x000fe40007ffe0ff */
[----:B------:R-:W-:Y:S02]  /*2ca0*/  IADD3 R14, R14, -0x8, RZ ;  /* 0xfffffff80e0e7810 */ /* 0x000fe40007ffe0ff */
[----:B------:R-:W-:-:S02]  /*2cb0*/  IADD3.X R33, R29, UR5, RZ, P2, !PT ;  /* 0x000000051d217c10 */ /* 0x000fc400097fe4ff */
[----:B-1----:R-:W-:Y:S01]  /*2cc0*/  IADD3.X R19, R31, UR7, RZ, P3, !PT ;  /* 0x000000071f137c10 */ /* 0x002fe20009ffe4ff */
[----:B--2---:R0:W-:Y:S04]  /*2cd0*/  STG.E.64 [R30.64], R22 ;  /* 0x000000161e007986 */ /* 0x0041e8000c101b0a */
.L_x_273:
[----:B------:R-:W-:-:S13]  /*2ce0*/  ISETP.NE.OR P0, PT, R14, RZ, P0 ;  /* 0x000000ff0e00720c */ /* 0x000fda0000705670 */
[----:B------:R-:W-:Y:S05]  /*2cf0*/  @!P0 BRA `(.L_x_269) ;  /* 0x0000020000008947 */ /* 0x000fea0003800000 */
.L_x_270:
        /* <DEDUP_REMOVED lines=24> */
[----:B------:R-:W-:-:S02]  /*2e80*/  ISETP.NE.AND P0, PT, R14, RZ, PT ;  /* 0x000000ff0e00720c */ /* 0x000fc40003f05270 */
[----:B------:R-:W-:Y:S02]  /*2e90*/  IADD3 R32, P2, R36, UR4, RZ ;  /* 0x0000000424207c10 */ /* 0x000fe4000ff5e0ff */
[----:B------:R-:W-:Y:S02]  /*2ea0*/  IADD3 R16, P3, R26, UR6, RZ ;  /* 0x000000061a107c10 */ /* 0x000fe4000ff7e0ff */
[----:B------:R-:W-:Y:S02]  /*2eb0*/  IADD3.X R33, R37, UR5, RZ, P2, !PT ;  /* 0x0000000525217c10 */ /* 0x000fe400097fe4ff */
[----:B------:R-:W-:Y:S02]  /*2ec0*/  IADD3 R12, R12, 0x4, RZ ;  /* 0x000000040c0c7810 */ /* 0x000fe40007ffe0ff */
[----:B0-----:R-:W-:Y:S01]  /*2ed0*/  IADD3.X R19, R27, UR7, RZ, P3, !PT ;  /* 0x000000071b137c10 */ /* 0x001fe20009ffe4ff */
[----:B--2---:R0:W-:Y:S02]  /*2ee0*/  STG.E.64 [R26.64], R20 ;  /* 0x000000141a007986 */ /* 0x0041e4000c101b0a */
[----:B0-----:R-:W-:Y:S05]  /*2ef0*/  @P0 BRA `(.L_x_270) ;  /* 0xfffffe0000000947 */ /* 0x001fea000383ffff */
.L_x_269:
[----:B------:R-:W-:-:S13]  /*2f00*/  ISETP.NE.AND P0, PT, R0, RZ, PT ;  /* 0x000000ff0000720c */ /* 0x000fda0003f05270 */
[----:B------:R-:W-:Y:S05]  /*2f10*/  @!P0 BRA `(.L_x_274) ;  /* 0x0000035000008947 */ /* 0x000fea0003800000 */
[----:B------:R-:W-:Y:S02]  /*2f20*/  SHF.R.S32.HI R5, RZ, 0x1f, R12 ;  /* 0x0000001fff057819 */ /* 0x000fe4000001140c */
[----:B------:R-:W-:-:S03]  /*2f30*/  MOV R16, R6 ;  /* 0x0000000600107202 */ /* 0x000fc60000000f00 */
[----:B------:R-:W-:Y:S02]  /*2f40*/  IMAD R19, R5, c[0x0][0x218], RZ ;  /* 0x0000860005137a24 */ /* 0x000fe400078e02ff */
[----:B------:R-:W-:-:S04]  /*2f50*/  IMAD.WIDE.U32 R6, R12, c[0x0][0x218], R16 ;  /* 0x000086000c067a25 */ /* 0x000fc800078e0010 */
[----:B------:R-:W-:Y:S01]  /*2f60*/  IMAD R19, R12, c[0x0][0x21c], R19 ;  /* 0x000087000c137a24 */ /* 0x000fe200078e0213 */
[----:B------:R-:W-:-:S03]  /*2f70*/  LEA R18, P0, R6, c[0x0][0x1e0], 0x3 ;  /* 0x0000780006127a11 */ /* 0x000fc600078018ff */
[----:B------:R-:W-:-:S05]  /*2f80*/  IMAD.IADD R7, R7, 0x1, R19 ;  /* 0x0000000107077824 */ /* 0x000fca00078e0213 */
[----:B------:R-:W-:-:S05]  /*2f90*/  LEA.HI.X R19, R6, c[0x0][0x1e4], R7, 0x3, P0 ;  /* 0x0000790006137a11 */ /* 0x000fca00000f1c07 */
[----:B------:R-:W2:Y:S01]  /*2fa0*/  LDG.E.64 R6, [R18.64] ;  /* 0x0000000a12067981 */ /* 0x000ea2000c1e1b00 */
[----:B0-----:R-:W-:Y:S02]  /*2fb0*/  IMAD R21, R5, c[0x0][0x1c0], RZ ;  /* 0x0000700005157a24 */ /* 0x001fe400078e02ff */
[----:B------:R-:W-:Y:S02]  /*2fc0*/  IMAD.MOV.U32 R14, RZ, RZ, R4 ;  /* 0x000000ffff0e7224 */ /* 0x000fe400078e0004 */
[C---:B------:R-:W-:Y:S02]  /*2fd0*/  IMAD R21, R12.reuse, c[0x0][0x1c4], R21 ;  /* 0x000071000c157a24 */ /* 0x040fe400078e0215 */
[----:B------:R-:W-:-:S04]  /*2fe0*/  IMAD.WIDE.U32 R4, R12, c[0x0][0x1c0], R14 ;  /* 0x000070000c047a25 */ /* 0x000fc800078e000e */
[----:B------:R-:W-:Y:S01]  /*2ff0*/  IMAD.IADD R5, R5, 0x1, R21 ;  /* 0x0000000105057824 */ /* 0x000fe200078e0215 */
[----:B------:R-:W-:-:S04]  /*3000*/  LEA R20, P0, R4, c[0x0][0x188], 0x3 ;  /* 0x0000620004147a11 */ /* 0x000fc800078018ff */
[----:B------:R-:W-:Y:S02]  /*3010*/  LEA.HI.X R21, R4, c[0x0][0x18c], R5, 0x3, P0 ;  /* 0x0000630004157a11 */ /* 0x000fe400000f1c05 */
[----:B------:R-:W-:-:S03]  /*3020*/  ISETP.NE.AND P0, PT, R0, 0x1, PT ;  /* 0x000000010000780c */ /* 0x000fc60003f05270 */
[----:B--2---:R0:W-:Y:S10]  /*3030*/  STG.E.64 [R20.64], R6 ;  /* 0x0000000614007986 */ /* 0x0041f4000c101b0a */
        /* <DEDUP_REMOVED lines=8> */
[----:B------:R-:W-:-:S05]  /*30c0*/  LEA.HI.X R7, R4, c[0x0][0x1e4], R5, 0x3, P0 ;  /* 0x0000790004077a11 */ /* 0x000fca00000f1c05 */
[----:B------:R-:W2:Y:S01]  /*30d0*/  LDG.E.64 R4, [R6.64] ;  /* 0x0000000a06047981 */ /* 0x000ea2000c1e1b00 */
[----:B------:R-:W-:Y:S02]  /*30e0*/  IMAD R20, R18, c[0x0][0x1c0], RZ ;  /* 0x0000700012147a24 */ /* 0x000fe400078e02ff */
[----:B------:R-:W-:-:S04]  /*30f0*/  IMAD.WIDE.U32 R18, R21, c[0x0][0x1c0], R14 ;  /* 0x0000700015127a25 */ /* 0x000fc800078e000e */
[----:B------:R-:W-:Y:S01]  /*3100*/  IMAD R21, R21, c[0x0][0x1c4], R20 ;  /* 0x0000710015157a24 */ /* 0x000fe200078e0214 */
[----:B------:R-:W-:-:S03]  /*3110*/  LEA R20, P0, R18, c[0x0][0x188], 0x3 ;  /* 0x0000620012147a11 */ /* 0x000fc600078018ff */
[----:B------:R-:W-:-:S05]  /*3120*/  IMAD.IADD R19, R19, 0x1, R21 ;  /* 0x0000000113137824 */ /* 0x000fca00078e0215 */
[----:B------:R-:W-:Y:S02]  /*3130*/  LEA.HI.X R21, R18, c[0x0][0x18c], R19, 0x3, P0 ;  /* 0x0000630012157a11 */ /* 0x000fe400000f1c13 */
[----:B------:R-:W-:-:S03]  /*3140*/  ISETP.NE.AND P0, PT, R0, 0x2, PT ;  /* 0x000000020000780c */ /* 0x000fc60003f05270 */
[----:B--2---:R0:W-:Y:S10]  /*3150*/  STG.E.64 [R20.64], R4 ;  /* 0x0000000414007986 */ /* 0x0041f4000c101b0a */
        /* <DEDUP_REMOVED lines=9> */
[----:B------:R-:W2:Y:S01]  /*31f0*/  LDG.E.64 R4, [R4.64] ;  /* 0x0000000a04047981 */ /* 0x000ea2000c1e1b00 */
[----:B------:R-:W-:Y:S02]  /*3200*/  IMAD R6, R6, c[0x0][0x1c0], RZ ;  /* 0x0000700006067a24 */ /* 0x000fe400078e02ff */
[----:B------:R-:W-:-:S04]  /*3210*/  IMAD.WIDE.U32 R14, R7, c[0x0][0x1c0], R14 ;  /* 0x00007000070e7a25 */ /* 0x000fc800078e000e */
[----:B------:R-:W-:Y:S01]  /*3220*/  IMAD R7, R7, c[0x0][0x1c4], R6 ;  /* 0x0000710007077a24 */ /* 0x000fe200078e0206 */
[----:B------:R-:W-:-:S03]  /*3230*/  LEA R6, P0, R14, c[0x0][0x188], 0x3 ;  /* 0x000062000e067a11 */ /* 0x000fc600078018ff */
[----:B------:R-:W-:-:S05]  /*3240*/  IMAD.IADD R7, R15, 0x1, R7 ;  /* 0x000000010f077824 */ /* 0x000fca00078e0207 */
[----:B------:R-:W-:-:S05]  /*3250*/  LEA.HI.X R7, R14, c[0x0][0x18c], R7, 0x3, P0 ;  /* 0x000063000e077a11 */ /* 0x000fca00000f1c07 */
[----:B--2---:R0:W-:Y:S02]  /*3260*/  STG.E.64 [R6.64], R4 ;  /* 0x0000000406007986 */ /* 0x0041e4000c101b0a */
.L_x_274:
[----:B------:R-:W-:-:S05]  /*3270*/  IADD3 R8, P0, R8, 0x1, RZ ;  /* 0x0000000108087810 */ /* 0x000fca0007f1e0ff */
[----:B------:R-:W-:Y:S01]  /*3280*/  IMAD.X R25, RZ, RZ, R25, P0 ;  /* 0x000000ffff197224 */ /* 0x000fe200000e0619 */
[----:B------:R-:W-:Y:S01]  /*3290*/  @P1 CALL.REL.NOINC `(.L_x_275) ;  /* 0x0000001000001944 */ /* 0x000fe20003c00000 */
[----:B------:R-:W-:Y:S05]  /*32a0*/  BRA `(.L_x_276) ;  /* 0xffffedc000007947 */ /* 0x000fea000383ffff */
.L_x_275:
[----:B------:R-:W-:Y:S05]  /*32b0*/  EXIT ;  /* 0x000000000000794d */ /* 0x000fea0003800000 */
.L_x_277:
        /* <DEDUP_REMOVED lines=12> */
.L_x_344:


//--------------------- .text._ZN2at6native55_GLOBAL__N__c1b0da0d_22_UpSampleTrilinear3d_cu_efb54c9330upsample_trilinear3d_out_frameIN3c108BFloat16EfEEviT0_S5_S5_bNS_27GenericPackedTensorAccessorIKT_Lm5ENS_16DefaultPtrTraitsElEENS6_IS7_Lm5ES9_lEE --------------------------
	.section	.text._ZN2at6native55_GLOBAL__N__c1b0da0d_22_UpSampleTrilinear3d_cu_efb54c9330upsample_trilinear3d_out_frameIN3c108BFloat16EfEEviT0_S5_S5_bNS_27GenericPackedTensorAccessorIKT_Lm5ENS_16DefaultPtrTraitsElEENS6_IS7_Lm5ES9_lEE,"ax",@progbits
	.sectioninfo	@"SHI_REGISTERS=106"
	.align	128
.text._ZN2at6native55_GLOBAL__N__c1b0da0d_22_UpSampleTrilinear3d_cu_efb54c9330upsample_trilinear3d_out_frameIN3c108BFloat16EfEEviT0_S5_S5_bNS_27GenericPackedTensorAccessorIKT_Lm5ENS_16DefaultPtrTraitsElEENS6_IS7_Lm5ES9_lEE:
        .type           _ZN2at6native55_GLOBAL__N__c1b0da0d_22_UpSampleTrilinear3d_cu_efb54c9330upsample_trilinear3d_out_frameIN3c108BFloat16EfEEviT0_S5_S5_bNS_27GenericPackedTensorAccessorIKT_Lm5ENS_16DefaultPtrTraitsElEENS6_IS7_Lm5ES9_lEE,@function
        .size           _ZN2at6native55_GLOBAL__N__c1b0da0d_22_UpSampleTrilinear3d_cu_efb54c9330upsample_trilinear3d_out_frameIN3c108BFloat16EfEEviT0_S5_S5_bNS_27GenericPackedTensorAccessorIKT_Lm5ENS_16DefaultPtrTraitsElEENS6_IS7_Lm5ES9_lEE,(.L_x_345 - _ZN2at6native55_GLOBAL__N__c1b0da0d_22_UpSampleTrilinear3d_cu_efb54c9330upsample_trilinear3d_out_frameIN3c108BFloat16EfEEviT0_S5_S5_bNS_27GenericPackedTensorAccessorIKT_Lm5ENS_16DefaultPtrTraitsElEENS6_IS7_Lm5ES9_lEE)
        .other          _ZN2at6native55_GLOBAL__N__c1b0da0d_22_UpSampleTrilinear3d_cu_efb54c9330upsample_trilinear3d_out_frameIN3c108BFloat16EfEEviT0_S5_S5_bNS_27GenericPackedTensorAccessorIKT_Lm5ENS_16DefaultPtrTraitsElEENS6_IS7_Lm5ES9_lEE,@"STO_CUDA_ENTRY STV_DEFAULT"
_ZN2at6native55_GLOBAL__N__c1b0da0d_22_UpSampleTrilinear3d_cu_efb54c9330upsample_trilinear3d_out_frameIN3c108BFloat16EfEEviT0_S5_S5_bNS_27GenericPackedTensorAccessorIKT_Lm5ENS_16DefaultPtrTraitsElEENS6_IS7_Lm5ES9_lEE:
        /* <DEDUP_REMOVED lines=8> */
[----:B------:R-:W-:Y:S01]  /*0080*/  ULDC.64 UR10, c[0x0][0x118] ;  /* 0x00004600000a7ab9 */ /* 0x000fe20000000a00 */
[----:B------:R-:W-:Y:S01]  /*0090*/  IABS R10, c[0x0][0x1f8] ;  /* 0x00007e00000a7a13 */ /* 0x000fe20000000000 */
[----:B------:R-:W-:-:S05]  /*00a0*/  IMAD R5, R12, c[0x0][0x1f8], RZ ;  /* 0x00007e000c057a24 */ /* 0x000fca00078e02ff */
[-C--:B------:R-:W-:Y:S02]  /*00b0*/  IABS R6, R5.reuse ;  /* 0x0000000500067213 */ /* 0x080fe40000000000 */
[----:B------:R-:W-:Y:S02]  /*00c0*/  IABS R9, R5 ;  /* 0x0000000500097213 */ /* 0x000fe40000000000 */
[----:B------:R-:W0:Y:S08]  /*00d0*/  I2F.RP R4, R6 ;  /* 0x0000000600047306 */ /* 0x000e300000209400 */
[----:B0-----:R-:W0:Y:S02]  /*00e0*/  MUFU.RCP R4, R4 ;  /* 0x0000000400047308 */ /* 0x001e240000001000 */
[----:B0-----:R-:W-:-:S06]  /*00f0*/  IADD3 R2, R4, 0xffffffe, RZ ;  /* 0x0ffffffe04027810 */ /* 0x001fcc0007ffe0ff */
[----:B------:R0:W1:Y:S02]  /*0100*/  F2I.FTZ.U32.TRUNC.NTZ R3, R2 ;  /* 0x0000000200037305 */ /* 0x000064000021f000 */
[----:B0-----:R-:W-:Y:S01]  /*0110*/  IMAD.MOV.U32 R2, RZ, RZ, RZ ;  /* 0x000000ffff027224 */ /* 0x001fe200078e00ff */
[----:B-1----:R-:W-:-:S05]  /*0120*/  IADD3 R7, RZ, -R3, RZ ;  /* 0x80000003ff077210 */ /* 0x002fca0007ffe0ff */
[----:B------:R-:W-:-:S04]  /*0130*/  IMAD R7, R7, R6, RZ ;  /* 0x0000000607077224 */ /* 0x000fc800078e02ff */
[----:B------:R-:W-:-:S04]  /*0140*/  IMAD.HI.U32 R3, R3, R7, R2 ;  /* 0x0000000703037227 */ /* 0x000fc800078e0002 */
[----:B------:R-:W-:Y:S01]  /*0150*/  IMAD.MOV.U32 R7, RZ, RZ, R8 ;  /* 0x000000ffff077224 */ /* 0x000fe200078e0008 */
[----:B------:R-:W-:Y:S01]  /*0160*/  IADD3 R8, RZ, -R9, RZ ;  /* 0x80000009ff087210 */ /* 0x000fe20007ffe0ff */
[----:B------:R-:W-:Y:S02]  /*0170*/  IMAD.MOV.U32 R9, RZ, RZ, R10 ;  /* 0x000000ffff097224 */ /* 0x000fe400078e000a */
[----:B------:R-:W-:Y:S02]  /*0180*/  IMAD.HI.U32 R2, R3, R7, RZ ;  /* 0x0000000703027227 */ /* 0x000fe400078e00ff */
[----:B------:R-:W0:Y:S02]  /*0190*/  I2F.RP R4, R9 ;  /* 0x0000000900047306 */ /* 0x000e240000209400 */
        /* <DEDUP_REMOVED lines=9> */
[----:B0-----:R-:W-:-:S05]  /*0230*/  IADD3 R3, R4, 0xffffffe, RZ ;  /* 0x0ffffffe04037810 */ /* 0x001fca0007ffe0ff */
[----:B------:R-:W-:Y:S01]  /*0240*/  @P0 IADD3 R2, R2, 0x1, RZ ;  /* 0x0000000102020810 */ /* 0x000fe20007ffe0ff */
[----:B------:R-:W0:Y:S03]  /*0250*/  F2I.FTZ.U32.TRUNC.NTZ R3, R3 ;  /* 0x0000000300037305 */ /* 0x000e26000021f000 */
[----:B------:R-:W-:-:S05]  /*0260*/  MOV R21, R2 ;  /* 0x0000000200157202 */ /* 0x000fca0000000f00 */
[----:B------:R-:W-:Y:S01]  /*0270*/  @!P2 IMAD.MOV R21, RZ, RZ, -R21 ;  /* 0x000000ffff15a224 */ /* 0x000fe200078e0a15 */
[----:B------:R-:W-:-:S04]  /*0280*/  @!P1 LOP3.LUT R21, RZ, R5, RZ, 0x33, !PT ;  /* 0x00000005ff159212 */ /* 0x000fc800078e33ff */
[----:B------:R-:W-:Y:S01]  /*0290*/  IADD3 R2, -R21, RZ, RZ ;  /* 0x000000ff15027210 */ /* 0x000fe20007ffe1ff */
[----:B0-----:R-:W-:-:S04]  /*02a0*/  IMAD.MOV R4, RZ, RZ, -R3 ;  /* 0x000000ffff047224 */ /* 0x001fc800078e0a03 */
[----:B------:R-:W-:Y:S02]  /*02b0*/  IMAD R7, R5, R2, R0 ;  /* 0x0000000205077224 */ /* 0x000fe400078e0200 */
[----:B------:R-:W-:Y:S02]  /*02c0*/  IMAD R5, R4, R9, RZ ;  /* 0x0000000904057224 */ /* 0x000fe400078e02ff */
[----:B------:R-:W-:Y:S01]  /*02d0*/  IMAD.MOV.U32 R2, RZ, RZ, RZ ;  /* 0x000000ffff027224 */ /* 0x000fe200078e00ff */
[----:B------:R-:W-:-:S03]  /*02e0*/  IABS R0, R7 ;  /* 0x0000000700007213 */ /* 0x000fc60000000000 */
[----:B------:R-:W-:-:S06]  /*02f0*/  IMAD.HI.U32 R2, R3, R5, R2 ;  /* 0x0000000503027227 */ /* 0x000fcc00078e0002 */
[----:B------:R-:W-:-:S04]  /*0300*/  IMAD.HI.U32 R2, R2, R0, RZ ;  /* 0x0000000002027227 */ /* 0x000fc800078e00ff */
[----:B------:R-:W-:-:S04]  /*0310*/  IMAD.MOV R3, RZ, RZ, -R2 ;  /* 0x000000ffff037224 */ /* 0x000fc800078e0a02 */
[----:B------:R-:W-:-:S05]  /*0320*/  IMAD R0, R9, R3, R0 ;  /* 0x0000000309007224 */ /* 0x000fca00078e0200 */
[----:B------:R-:W-:-:S13]  /*0330*/  ISETP.GT.U32.AND P1, PT, R9, R0, PT ;  /* 0x000000000900720c */ /* 0x000fda0003f24070 */
[-C--:B------:R-:W-:Y:S02]  /*0340*/  @!P1 IADD3 R0, R0, -R9.reuse, RZ ;  /* 0x8000000900009210 */ /* 0x080fe40007ffe0ff */
[----:B------:R-:W-:Y:S02]  /*0350*/  @!P1 IADD3 R2, R2, 0x1, RZ ;  /* 0x0000000102029810 */ /* 0x000fe40007ffe0ff */
[----:B------:R-:W-:Y:S02]  /*0360*/  ISETP.GE.U32.AND P0, PT, R0, R9, PT ;  /* 0x000000090000720c */ /* 0x000fe40003f06070 */
[----:B------:R-:W-:Y:S02]  /*0370*/  LOP3.LUT R0, R7, c[0x0][0x1f8], RZ, 0x3c, !PT ;  /* 0x00007e0007007a12 */ /* 0x000fe400078e3cff */
[----:B------:R-:W-:Y:S02]  /*0380*/  ISETP.NE.AND P1, PT, RZ, c[0x0][0x1f8], PT ;  /* 0x00007e00ff007a0c */ /* 0x000fe40003f25270 */
[----:B------:R-:W-:Y:S01]  /*0390*/  ISETP.GE.AND P2, PT, R0, RZ, PT ;  /* 0x000000ff0000720c */ /* 0x000fe20003f46270 */
[----:B------:R-:W-:-:S06]  /*03a0*/  IMAD.MOV.U32 R0, RZ, RZ, c[0x0][0x1e8] ;  /* 0x00007a00ff007624 */ /* 0x000fcc00078e00ff */
[----:B------:R-:W-:Y:S02]  /*03b0*/  @P0 IADD3 R2, R2, 0x1, RZ ;  /* 0x0000000102020810 */ /* 0x000fe40007ffe0ff */
[----:B------:R-:W-:-:S03]  /*03c0*/  ISETP.NE.AND P0, PT, R12, c[0x0][0x198], PT ;  /* 0x000066000c007a0c */ /* 0x000fc60003f05270 */
[----:B------:R-:W-:Y:S01]  /*03d0*/  IMAD.MOV.U32 R11, RZ, RZ, R2 ;  /* 0x000000ffff0b7224 */ /* 0x000fe200078e0002 */
[----:B------:R-:W-:Y:S02]  /*03e0*/  MOV R2, c[0x0][0x1f8] ;  /* 0x00007e0000027a02 */ /* 0x000fe40000000f00 */
[----:B------:R-:W-:Y:S01]  /*03f0*/  ISETP.EQ.AND P0, PT, R0, c[0x0][0x190], !P0 ;  /* 0x0000640000007a0c */ /* 0x000fe20004702270 */
[----:B------:R-:W-:Y:S01]  /*0400*/  @!P2 IMAD.MOV R11, RZ, RZ, -R11 ;  /* 0x000000ffff0ba224 */ /* 0x000fe200078e0a0b */
[----:B------:R-:W-:Y:S02]  /*0410*/  @!P1 LOP3.LUT R11, RZ, c[0x0][0x1f8], RZ, 0x33, !PT ;  /* 0x00007e00ff0b9a12 */ /* 0x000fe400078e33ff */
[----:B------:R-:W-:-:S03]  /*0420*/  ISETP.EQ.AND P1, PT, R2, c[0x0][0x1a0], PT ;  /* 0x0000680002007a0c */ /* 0x000fc60003f22270 */
[----:B------:R-:W-:-:S04]  /*0430*/  IMAD.MOV R0, RZ, RZ, -R11 ;  /* 0x000000ffff007224 */ /* 0x000fc800078e0a0b */
[----:B------:R-:W-:-:S06]  /*0440*/  IMAD R13, R0, c[0x0][0x1f8], R7 ;  /* 0x00007e00000d7a24 */ /* 0x000fcc00078e0207 */
[----:B------:R-:W-:Y:S05]  /*0450*/  @P0 BRA P1, `(.L_x_278) ;  /* 0x00001b1000000947 */ /* 0x000fea0000800000 */
[----:B------:R-:W-:Y:S01]  /*0460*/  ULDC.S8 UR4, c[0x0][0x170] ;  /* 0x00005c0000047ab9 */ /* 0x000fe20000000200 */
[----:B------:R-:W0:Y:S01]  /*0470*/  I2F R4, R21 ;  /* 0x0000001500047306 */ /* 0x000e220000201400 */
[----:B------:R-:W-:-:S07]  /*0480*/  ISETP.NE.AND P1, PT, RZ, UR4, PT ;  /* 0x00000004ff007c0c */ /* 0x000fce000bf25270 */
[----:B------:R-:W1:Y:S06]  /*0490*/  I2F R52, R11 ;  /* 0x0000000b00347306 */ /* 0x000e6c0000201400 */
[----:B------:R-:W-:Y:S01]  /*04a0*/  @!P1 MOV R3, c[0x0][0x164] ;  /* 0x0000590000039a02 */ /* 0x000fe20000000f00 */
[----:B------:R-:W-:Y:S01]  /*04b0*/  @!P1 IMAD.MOV.U32 R5, RZ, RZ, c[0x0][0x16c] ;  /* 0x00005b00ff059624 */ /* 0x000fe200078e00ff */
[----:B------:R-:W2:Y:S01]  /*04c0*/  I2F R53, R13 ;  /* 0x0000000d00357306 */ /* 0x000ea20000201400 */
[----:B0-----:R-:W-:-:S04]  /*04d0*/  @!P1 FADD.FTZ R0, R4, 0.5 ;  /* 0x3f00000004009421 */ /* 0x001fc80000010000 */
[----:B------:R-:W-:Y:S02]  /*04e0*/  @!P1 FFMA.FTZ R2, R0, R3, -0.5 ;  /* 0xbf00000000029423 */ /* 0x000fe40000010003 */
[----:B------:R-:W-:Y:S02]  /*04f0*/  @P1 FMUL.FTZ R0, R4, c[0x0][0x164] ;  /* 0x0000590004001a20 */ /* 0x000fe40000410000 */
[----:B------:R-:W-:Y:S01]  /*0500*/  @!P1 IMAD.MOV.U32 R4, RZ, RZ, c[0x0][0x168] ;  /* 0x00005a00ff049624 */ /* 0x000fe200078e00ff */
[----:B------:R-:W-:Y:S01]  /*0510*/  @!P1 FSETP.GEU.FTZ.AND P0, PT, R2, RZ, PT ;  /* 0x000000ff0200920b */ /* 0x000fe20003f1e000 */
[C---:B-1----:R-:W-:Y:S02]  /*0520*/  @!P1 FADD.FTZ R3, R52.reuse, 0.5 ;  /* 0x3f00000034039421 */ /* 0x042fe40000010000 */
[----:B------:R-:W-:Y:S01]  /*0530*/  @P1 FMUL.FTZ R52, R52, c[0x0][0x168] ;  /* 0x00005a0034341a20 */ /* 0x000fe20000410000 */
[----:B------:R-:W-:Y:S01]  /*0540*/  @!P1 FSEL R0, R2, RZ, P0 ;  /* 0x000000ff02009208 */ /* 0x000fe20000000000 */
[----:B------:R-:W-:Y:S01]  /*0550*/  @!P1 FFMA.FTZ R3, R3, R4, -0.5 ;  /* 0xbf00000003039423 */ /* 0x000fe20000010004 */
[----:B------:R-:W-:Y:S01]  /*0560*/  MOV R4, c[0x0][0x180] ;  /* 0x0000600000047a02 */ /* 0x000fe20000000f00 */
[C---:B--2---:R-:W-:Y:S01]  /*0570*/  @!P1 FADD.FTZ R2, R53.reuse, 0.5 ;  /* 0x3f00000035029421 */ /* 0x044fe20000010000 */
[----:B------:R0:W1:Y:S01]  /*0580*/  F2I.FTZ.TRUNC.NTZ R15, R0 ;  /* 0x00000000000f7305 */ /* 0x000062000021f100 */
[----:B------:R-:W-:Y:S01]  /*0590*/  @P1 FMUL.FTZ R53, R53, c[0x0][0x16c] ;  /* 0x00005b0035351a20 */ /* 0x000fe20000410000 */
[----:B------:R-:W-:Y:S01]  /*05a0*/  @!P1 FSETP.GEU.FTZ.AND P0, PT, R3, RZ, PT ;  /* 0x000000ff0300920b */ /* 0x000fe20003f1e000 */
[----:B------:R-:W-:Y:S01]  /*05b0*/  @!P1 FFMA.FTZ R2, R2, R5, -0.5 ;  /* 0xbf00000002029423 */ /* 0x000fe20000010005 */
[----:B------:R-:W-:-:S02]  /*05c0*/  ISETP.GE.AND P2, PT, R4, 0x1, PT ;  /* 0x000000010400780c */ /* 0x000fc40003f46270 */
[----:B------:R-:W-:Y:S02]  /*05d0*/  @!P1 FSEL R52, R3, RZ, P0 ;  /* 0x000000ff03349208 */ /* 0x000fe40000000000 */
[C---:B------:R-:W-:Y:S02]  /*05e0*/  @!P1 FSETP.GEU.FTZ.AND P0, PT, R2.reuse, RZ, PT ;  /* 0x000000ff0200920b */ /* 0x040fe40003f1e000 */
[----:B------:R0:W2:Y:S02]  /*05f0*/  F2I.FTZ.TRUNC.NTZ R23, R52 ;  /* 0x0000003400177305 */ /* 0x0000a4000021f100 */
[----:B------:R-:W-:-:S06]  /*0600*/  @!P1 FSEL R53, R2, RZ, P0 ;  /* 0x000000ff02359208 */ /* 0x000fcc0000000000 */
[----:B------:R0:W3:Y:S01]  /*0610*/  F2I.FTZ.TRUNC.NTZ R25, R53 ;  /* 0x0000003500197305 */ /* 0x0000e2000021f100 */
[----:B------:R-:W-:Y:S05]  /*0620*/  @!P2 EXIT ;  /* 0x000000000000a94d */ /* 0x000fea0003800000 */
[----:B-1----:R-:W-:Y:S01]  /*0630*/  ULDC UR4, c[0x0][0x190] ;  /* 0x0000640000047ab9 */ /* 0x002fe20000000800 */
[----:B------:R-:W-:Y:S01]  /*0640*/  SHF.R.S32.HI R2, RZ, 0x1f, R13 ;  /* 0x0000001fff027819 */ /* 0x000fe2000001140d */
[----:B------:R-:W-:Y:S01]  /*0650*/  UIADD3 UR4, UR4, -0x1, URZ ;  /* 0xffffffff04047890 */ /* 0x000fe2000fffe03f */
[----:B------:R-:W1:Y:S01]  /*0660*/  I2F R5, R15 ;  /* 0x0000000f00057306 */ /* 0x000e620000201400 */
[----:B------:R-:W-:Y:S01]  /*0670*/  SHF.R.S32.HI R4, RZ, 0x1f, R11 ;  /* 0x0000001fff047819 */ /* 0x000fe2000001140b */
[----:B------:R-:W-:Y:S02]  /*0680*/  IMAD.MOV.U32 R6, RZ, RZ, c[0x0][0x188] ;  /* 0x00006200ff067624 */ /* 0x000fe400078e00ff */
[----:B------:R-:W-:Y:S01]  /*0690*/  IMAD R2, R2, c[0x0][0x220], RZ ;  /* 0x0000880002027a24 */ /* 0x000fe200078e02ff */
[----:B------:R-:W-:Y:S01]  /*06a0*/  ISETP.GE.AND P1, PT, R15, UR4, PT ;  /* 0x000000040f007c0c */ /* 0x000fe2000bf26270 */
[----:B------:R-:W-:Y:S01]  /*06b0*/  IMAD R8, R4, c[0x0][0x218], RZ ;  /* 0x0000860004087a24 */ /* 0x000fe200078e02ff */
[----:B------:R-:W-:Y:S01]  /*06c0*/  SHF.R.S32.HI R4, RZ, 0x1f, R15 ;  /* 0x0000001fff047819 */ /* 0x000fe2000001140f */
[----:B--2---:R-:W2:Y:S01]  /*06d0*/  I2F R7, R23 ;  /* 0x0000001700077306 */ /* 0x004ea20000201400 */
[C---:B------:R-:W-:Y:S01]  /*06e0*/  IMAD R9, R13.reuse, c[0x0][0x224], R2 ;  /* 0x000089000d097a24 */ /* 0x040fe200078e0202 */
[----:B------:R-:W-:Y:S01]  /*06f0*/  ULDC UR4, c[0x0][0x198] ;  /* 0x0000660000047ab9 */ /* 0x000fe20000000800 */
[----:B------:R-:W-:Y:S01]  /*0700*/  IMAD.WIDE.U32 R2, R13, c[0x0][0x220], RZ ;  /* 0x000088000d027a25 */ /* 0x000fe200078e00ff */
[----:B------:R-:W-:Y:S01]  /*0710*/  ISETP.GE.AND P2, PT, R6, 0x1, PT ;  /* 0x000000010600780c */ /* 0x000fe20003f46270 */
[----:B------:R-:W-:-:S02]  /*0720*/  UIADD3 UR4, UR4, -0x1, URZ ;  /* 0xffffffff04047890 */ /* 0x000fc4000fffe03f */
[----:B------:R-:W-:Y:S01]  /*0730*/  IMAD R13, R11, c[0x0][0x21c], R8 ;  /* 0x000087000b0d7a24 */ /* 0x000fe200078e0208 */
[----:B---3--:R-:W3:Y:S01]  /*0740*/  I2F R6, R25 ;  /* 0x0000001900067306 */ /* 0x008ee20000201400 */
[----:B------:R-:W-:Y:S02]  /*0750*/  IMAD R8, R4, c[0x0][0x1b8], RZ ;  /* 0x00006e0004087a24 */ /* 0x000fe400078e02ff */
[----:B------:R-:W-:Y:S01]  /*0760*/  IMAD.IADD R3, R3, 0x1, R9 ;  /* 0x0000000103037824 */ /* 0x000fe200078e0209 */
[----:B------:R-:W-:Y:S01]  /*0770*/  ISETP.GE.AND P0, PT, R23, UR4, PT ;  /* 0x0000000417007c0c */ /* 0x000fe2000bf06270 */
[----:B01----:R-:W-:Y:S01]  /*0780*/  FADD.FTZ R0, -R5, R0 ;  /* 0x0000000005007221 */ /* 0x003fe20000010100 */
[----:B------:R-:W-:Y:S01]  /*0790*/  ULDC UR4, c[0x0][0x1a0] ;  /* 0x0000680000047ab9 */ /* 0x000fe20000000800 */
[C---:B------:R-:W-:Y:S01]  /*07a0*/  IMAD R9, R15.reuse, c[0x0][0x1bc], R8 ;  /* 0x00006f000f097a24 */ /* 0x040fe200078e0208 */
[----:B------:R-:W-:Y:S01]  /*07b0*/  IADD3 R8, R15, 0x1, RZ ;  /* 0x000000010f087810 */ /* 0x000fe20007ffe0ff */
[----:B------:R-:W-:Y:S01]  /*07c0*/  IMAD.WIDE.U32 R4, R11, c[0x0][0x218], R2 ;  /* 0x000086000b047a25 */ /* 0x000fe200078e0002 */
[----:B------:R-:W-:-:S03]  /*07d0*/  UIADD3 UR4, UR4, -0x1, URZ ;  /* 0xffffffff04047890 */ /* 0x000fc6000fffe03f */
[----:B------:R-:W-:Y:S01]  /*07e0*/  IMAD.WIDE.U32 R2, R15, c[0x0][0x1b8], RZ ;  /* 0x00006e000f027a25 */ /* 0x000fe200078e00ff */
[----:B------:R-:W-:Y:S02]  /*07f0*/  MOV R12, R4 ;  /* 0x00000004000c7202 */ /* 0x000fe40000000f00 */
[----:B------:R-:W-:Y:S01]  /*0800*/  SHF.R.S32.HI R4, RZ, 0x1f, R21 ;  /* 0x0000001fff047819 */ /* 0x000fe20000011415 */
[----:B------:R-:W-:Y:S01]  /*0810*/  @P1 IMAD.MOV R8, RZ, RZ, R15 ;  /* 0x000000ffff081224 */ /* 0x000fe200078e020f */
[----:B------:R-:W-:Y:S01]  /*0820*/  IADD3 R15, R23, 0x1, RZ ;  /* 0x00000001170f7810 */ /* 0x000fe20007ffe0ff */
[----:B--2---:R-:W-:Y:S01]  /*0830*/  FADD.FTZ R52, -R7, R52 ;  /* 0x0000003407347221 */ /* 0x004fe20000010100 */
[----:B------:R-:W-:Y:S01]  /*0840*/  IADD3 R13, R5, R13, RZ ;  /* 0x0000000d050d7210 */ /* 0x000fe20007ffe0ff */
[----:B------:R-:W-:Y:S01]  /*0850*/  IMAD.IADD R7, R3, 0x1, R9 ;  /* 0x0000000103077824 */ /* 0x000fe200078e0209 */
[----:B------:R-:W-:Y:S01]  /*0860*/  SHF.R.S32.HI R3, RZ, 0x1f, R8 ;  /* 0x0000001fff037819 */ /* 0x000fe20000011408 */
[----:B---3--:R-:W-:-:S02]  /*0870*/  FADD.FTZ R53, -R6, R53 ;  /* 0x0000003506357221 */ /* 0x008fc40000010100 */
[----:B------:R-:W-:Y:S01]  /*0880*/  IMAD.MOV.U32 R6, RZ, RZ, R2 ;  /* 0x000000ffff067224 */ /* 0x000fe200078e0002 */
[--C-:B------:R-:W-:Y:S01]  /*0890*/  SHF.R.S32.HI R2, RZ, 0x1f, R23.reuse ;  /* 0x0000001fff027819 */ /* 0x100fe20000011417 */
[----:B------:R-:W-:Y:S02]  /*08a0*/  IMAD R3, R3, c[0x0][0x1b8], RZ ;  /* 0x00006e0003037a24 */ /* 0x000fe400078e02ff */
[----:B------:R-:W-:Y:S01]  /*08b0*/  @P0 IMAD.MOV R15, RZ, RZ, R23 ;  /* 0x000000ffff0f0224 */ /* 0x000fe200078e0217 */
[----:B------:R-:W-:Y:S01]  /*08c0*/  ISETP.GE.AND P0, PT, R25, UR4, PT ;  /* 0x0000000419007c0c */ /* 0x000fe2000bf06270 */
[C---:B------:R-:W-:Y:S02]  /*08d0*/  IMAD R3, R8.reuse, c[0x0][0x1bc], R3 ;  /* 0x00006f0008037a24 */ /* 0x040fe400078e0203 */
[----:B------:R-:W-:Y:S01]  /*08e0*/  IMAD.WIDE.U32 R8, R8, c[0x0][0x1b8], RZ ;  /* 0x00006e0008087a25 */ /* 0x000fe200078e00ff */
[----:B------:R-:W-:-:S03]  /*08f0*/  SHF.R.S32.HI R10, RZ, 0x1f, R15 ;  /* 0x0000001fff0a7819 */ /* 0x000fc6000001140f */
[----:B------:R-:W-:Y:S01]  /*0900*/  IMAD R2, R2, c[0x0][0x1c0], RZ ;  /* 0x0000700002027a24 */ /* 0x000fe200078e02ff */
[----:B------:R-:W-:Y:S01]  /*0910*/  IADD3 R11, R9, R3, RZ ;  /* 0x00000003090b7210 */ /* 0x000fe20007ffe0ff */
[----:B------:R-:W-:Y:S02]  /*0920*/  IMAD R14, R4, c[0x0][0x210], RZ ;  /* 0x00008400040e7a24 */ /* 0x000fe400078e02ff */
[----:B------:R-:W-:Y:S02]  /*0930*/  IMAD R17, R23, c[0x0][0x1c4], R2 ;  /* 0x0000710017117a24 */ /* 0x000fe400078e0202 */
[----:B------:R-:W-:-:S04]  /*0940*/  IMAD.WIDE.U32 R2, R21, c[0x0][0x210], R12 ;  /* 0x0000840015027a25 */ /* 0x000fc800078e000c */
[----:B------:R-:W-:Y:S02]  /*0950*/  IMAD R12, R10, c[0x0][0x1c0], RZ ;  /* 0x000070000a0c7a24 */ /* 0x000fe400078e02ff */
[----:B------:R-:W-:-:S04]  /*0960*/  IMAD.WIDE.U32 R4, R23, c[0x0][0x1c0], R6 ;  /* 0x0000700017047a25 */ /* 0x000fc800078e0006 */
[----:B------:R-:W-:Y:S01]  /*0970*/  IMAD R57, R21, c[0x0][0x214], R14 ;  /* 0x0000850015397a24 */ /* 0x000fe200078e020e */
[----:B------:R-:W-:Y:S01]  /*0980*/  IADD3 R21, R25, 0x1, RZ ;  /* 0x0000000119157810 */ /* 0x000fe20007ffe0ff */
[----:B------:R-:W-:Y:S01]  /*0990*/  IMAD.MOV.U32 R10, RZ, RZ, R8 ;  /* 0x000000ffff0a7224 */ /* 0x000fe200078e0008 */
[----:B------:R-:W-:Y:S01]  /*09a0*/  MOV R8, R4 ;  /* 0x0000000400087202 */ /* 0x000fe20000000f00 */
[C---:B------:R-:W-:Y:S02]  /*09b0*/  IMAD R19, R15.reuse, c[0x0][0x1c4], R12 ;  /* 0x000071000f137a24 */ /* 0x040fe400078e020c */
[----:B------:R-:W-:-:S04]  /*09c0*/  IMAD.WIDE.U32 R6, R15, c[0x0][0x1c0], R6 ;  /* 0x000070000f067a25 */ /* 0x000fc800078e0006 */
[----:B------:R-:W-:Y:S02]  /*09d0*/  @P0 IMAD.MOV R21, RZ, RZ, R25 ;  /* 0x000000ffff150224 */ /* 0x000fe400078e0219 */
[----:B------:R-:W-:Y:S02]  /*09e0*/  IMAD.IADD R9, R5, 0x1, R17 ;  /* 0x0000000105097824 */ /* 0x000fe400078e0211 */
[----:B------:R-:W-:Y:S01]  /*09f0*/  IMAD.WIDE.U32 R4, R23, c[0x0][0x1c0], R10 ;  /* 0x0000700017047a25 */ /* 0x000fe200078e000a */
[----:B------:R-:W-:-:S03]  /*0a00*/  SHF.R.S32.HI R14, RZ, 0x1f, R21 ;  /* 0x0000001fff0e7819 */ /* 0x000fc60000011415 */
[----:B------:R-:W-:Y:S01]  /*0a10*/  IMAD.WIDE.U32 R12, R15, c[0x0][0x1c0], R10 ;  /* 0x000070000f0c7a25 */ /* 0x000fe200078e000a */
[----:B------:R-:W-:-:S03]  /*0a20*/  IADD3 R15, R17, R5, RZ ;  /* 0x00000005110f7210 */ /* 0x000fc60007ffe0ff */
[----:B------:R-:W-:Y:S01]  /*0a30*/  IMAD.IADD R11, R7, 0x1, R19 ;  /* 0x00000001070b7824 */ /* 0x000fe200078e0213 */
[----:B------:R-:W-:Y:S01]  /*0a40*/  SHF.R.S32.HI R7, RZ, 0x1f, R25 ;  /* 0x0000001fff077819 */ /* 0x000fe20000011419 */
[----:B------:R-:W-:Y:S02]  /*0a50*/  IMAD.MOV.U32 R10, RZ, RZ, R6 ;  /* 0x000000ffff0a7224 */ /* 0x000fe400078e0006 */
[----:B------:R-:W-:Y:S01]  /*0a60*/  IMAD R6, R14, c[0x0][0x1c8], RZ ;  /* 0x000072000e067a24 */ /* 0x000fe200078e02ff */
[----:B------:R-:W-:Y:S01]  /*0a70*/  MOV R14, R4 ;  /* 0x00000004000e7202 */ /* 0x000fe20000000f00 */
[----:B------:R-:W-:Y:S02]  /*0a80*/  IMAD R7, R7, c[0x0][0x1c8], RZ ;  /* 0x0000720007077a24 */ /* 0x000fe400078e02ff */
[----:B------:R-:W-:Y:S02]  /*0a90*/  IMAD.IADD R19, R19, 0x1, R13 ;  /* 0x0000000113137824 */ /* 0x000fe400078e020d */
[----:B------:R-:W-:-:S02]  /*0aa0*/  IMAD.MOV.U32 R18, RZ, RZ, R12 ;  /* 0x000000ffff127224 */ /* 0x000fc400078e000c */
[----:B------:R-:W-:Y:S02]  /*0ab0*/  IMAD R69, R25, c[0x0][0x1cc], R7 ;  /* 0x0000730019457a24 */ /* 0x000fe400078e0207 */
[----:B------:R-:W-:Y:S02]  /*0ac0*/  IMAD R73, R21, c[0x0][0x1cc], R6 ;  /* 0x0000730015497a24 */ /* 0x000fe400078e0206 */
[----:B------:R-:W-:-:S04]  /*0ad0*/  IMAD.WIDE.U32 R4, R25, c[0x0][0x1c8], R8 ;  /* 0x0000720019047a25 */ /* 0x000fc800078e0008 */
[----:B------:R-:W-:-:S04]  /*0ae0*/  IMAD.WIDE.U32 R6, R21, c[0x0][0x1c8], R8 ;  /* 0x0000720015067a25 */ /* 0x000fc800078e0008 */
[----:B------:R-:W-:-:S04]  /*0af0*/  IMAD.WIDE.U32 R8, R25, c[0x0][0x1c8], R10 ;  /* 0x0000720019087a25 */ /* 0x000fc800078e000a */
[----:B------:R-:W-:-:S04]  /*0b00*/  IMAD.WIDE.U32 R12, R25, c[0x0][0x1c8], R14 ;  /* 0x00007200190c7a25 */ /* 0x000fc800078e000e */
[----:B------:R-:W-:-:S04]  /*0b10*/  IMAD.WIDE.U32 R16, R25, c[0x0][0x1c8], R18 ;  /* 0x0000720019107a25 */ /* 0x000fc800078e0012 */
[----:B------:R-:W-:-:S04]  /*0b20*/  IMAD.WIDE.U32 R10, R21, c[0x0][0x1c8], R10 ;  /* 0x00007200150a7a25 */ /* 0x000fc800078e000a */
[----:B------:R-:W-:-:S04]  /*0b30*/  IMAD.WIDE.U32 R14, R21, c[0x0][0x1c8], R14 ;  /* 0x00007200150e7a25 */ /* 0x000fc800078e000e */
[----:B------:R-:W-:Y:S01]  /*0b40*/  IMAD.WIDE.U32 R18, R21, c[0x0][0x1c8], R18 ;  /* 0x0000720015127a25 */ /* 0x000fe200078e0012 */
[----:B------:R-:W-:Y:S06]  /*0b50*/  @!P2 EXIT ;  /* 0x000000000000a94d */ /* 0x000fec0003800000 */
[----:B------:R-:W-:Y:S01]  /*0b60*/  IADD3 R59, R5, R69, RZ ;  /* 0x00000045053b7210 */ /* 0x000fe20007ffe0ff */
[----:B------:R-:W-:Y:S01]  /*0b70*/  IMAD.IADD R61, R69, 0x1, R9 ;  /* 0x00000001453d7824 */ /* 0x000fe200078e0209 */
[----:B------:R-:W-:Y:S01]  /*0b80*/  IADD3 R65, R73, R11, RZ ;  /* 0x0000000b49417210 */ /* 0x000fe20007ffe0ff */
[----:B------:R-:W-:Y:S01]  /*0b90*/  IMAD.IADD R63, R7, 0x1, R73 ;  /* 0x00000001073f7824 */ /* 0x000fe200078e0249 */
[----:B------:R-:W-:Y:S01]  /*0ba0*/  IADD3 R71, R73, R15, RZ ;  /* 0x0000000f49477210 */ /* 0x000fe20007ffe0ff */
[----:B------:R-:W-:Y:S01]  /*0bb0*/  IMAD.IADD R67, R69, 0x1, R13 ;  /* 0x0000000145437824 */ /* 0x000fe200078e020d */
[----:B------:R-:W-:Y:S01]  /*0bc0*/  UMOV UR4, URZ ;  /* 0x0000003f00047c82 */ /* 0x000fe20008000000 */
[----:B------:R-:W-:Y:S02]  /*0bd0*/  FADD.FTZ R54, -R0, 1 ;  /* 0x3f80000000367421 */ /* 0x000fe40000010100 */
[----:B------:R-:W-:-:S02]  /*0be0*/  FADD.FTZ R55, -R52, 1 ;  /* 0x3f80000034377421 */ /* 0x000fc40000010100 */
[----:B------:R-:W-:Y:S02]  /*0bf0*/  FADD.FTZ R56, -R53, 1 ;  /* 0x3f80000035387421 */ /* 0x000fe40000010100 */
[----:B------:R-:W-:Y:S02]  /*0c00*/  IMAD.IADD R57, R3, 0x1, R57 ;  /* 0x0000000103397824 */ /* 0x000fe400078e0239 */
[----:B------:R-:W-:Y:S02]  /*0c10*/  IMAD.IADD R69, R69, 0x1, R17 ;  /* 0x0000000145457824 */ /* 0x000fe400078e0211 */
[----:B------:R-:W-:Y:S02]  /*0c20*/  IMAD.IADD R73, R73, 0x1, R19 ;  /* 0x0000000149497824 */ /* 0x000fe400078e0213 */
.L_x_283:
[----:B------:R-:W-:Y:S01]  /*0c30*/  USHF.R.S32.HI UR5, URZ, 0x1f, UR4 ;  /* 0x0000001f3f057899 */ /* 0x000fe20008011404 */
[----:B-1----:R-:W-:Y:S01]  /*0c40*/  MOV R23, UR4 ;  /* 0x0000000400177c02 */ /* 0x002fe20008000f00 */
[----:B------:R-:W-:Y:S01]  /*0c50*/  ULDC.64 UR6, c[0x0][0x1a8] ;  /* 0x00006a0000067ab9 */ /* 0x000fe20000000a00 */
[----:B------:R-:W-:Y:S01]  /*0c60*/  MOV R62, R6 ;  /* 0x00000006003e7202 */ /* 0x000fe20000000f00 */
[----:B------:R-:W-:Y:S01]  /*0c70*/  UIMAD UR6, UR5, UR6, URZ ;  /* 0x00000006050672a4 */ /* 0x000fe2000f8e023f */
[----:B------:R-:W-:Y:S01]  /*0c80*/  MOV R29, UR4 ;  /* 0x00000004001d7c02 */ /* 0x000fe20008000f00 */
[----:B------:R-:W-:Y:S01]  /*0c90*/  ULDC.64 UR8, c[0x0][0x200] ;  /* 0x0000800000087ab9 */ /* 0x000fe20000000a00 */
[----:B------:R-:W-:Y:S01]  /*0ca0*/  MOV R31, UR4 ;  /* 0x00000004001f7c02 */ /* 0x000fe20008000f00 */
[----:B------:R-:W-:Y:S01]  /*0cb0*/  UIMAD UR6, UR4, UR7, UR6 ;  /* 0x00000007040672a4 */ /* 0x000fe2000f8e0206 */
[----:B------:R-:W-:Y:S01]  /*0cc0*/  MOV R68, R16 ;  /* 0x0000001000447202 */ /* 0x000fe20000000f00 */
[----:B------:R-:W-:Y:S01]  /*0cd0*/  UIMAD UR5, UR5, UR8, URZ ;  /* 0x00000008050572a4 */ /* 0x000fe2000f8e023f */
[----:B------:R-:W-:Y:S01]  /*0ce0*/  MOV R72, R18 ;  /* 0x0000001200487202 */ /* 0x000fe20000000f00 */
[----:B------:R-:W-:Y:S01]  /*0cf0*/  ULDC UR7, c[0x0][0x188] ;  /* 0x0000620000077ab9 */ /* 0x000fe20000000800 */
[----:B------:R-:W-:Y:S01]  /*0d00*/  IMAD.U32 R21, RZ, RZ, UR4 ;  /* 0x00000004ff157e24 */ /* 0x000fe2000f8e00ff */
[----:B------:R-:W-:Y:S01]  /*0d10*/  UISETP.NE.AND UP0, UPT, UR7, 0x1, UPT ;  /* 0x000000010700788c */ /* 0x000fe2000bf05270 */
[----:B------:R-:W-:Y:S01]  /*0d20*/  IMAD.U32 R25, RZ, RZ, UR4 ;  /* 0x00000004ff197e24 */ /* 0x000fe2000f8e00ff */
[----:B------:R-:W-:Y:S01]  /*0d30*/  ULOP3.LUT UR8, UR7, 0x1, URZ, 0xc0, !UPT ;  /* 0x0000000107087892 */ /* 0x000fe2000f8ec03f */
[----:B------:R-:W-:Y:S01]  /*0d40*/  IMAD.MOV.U32 R58, RZ, RZ, R4 ;  /* 0x000000ffff3a7224 */ /* 0x000fe200078e0004 */
[----:B------:R-:W-:Y:S01]  /*0d50*/  UIMAD UR5, UR4, UR9, UR5 ;  /* 0x00000009040572a4 */ /* 0x000fe2000f8e0205 */
[----:B------:R-:W-:Y:S01]  /*0d60*/  IMAD.U32 R27, RZ, RZ, UR4 ;  /* 0x00000004ff1b7e24 */ /* 0x000fe2000f8e00ff */
[----:B------:R-:W-:Y:S01]  /*0d70*/  PLOP3.LUT P1, PT, PT, PT, UP0, 0x80, 0x0 ;  /* 0x000000000000781c */ /* 0x000fe20003f2f008 */
[----:B------:R-:W-:Y:S01]  /*0d80*/  IMAD.MOV.U32 R60, RZ, RZ, R8 ;  /* 0x000000ffff3c7224 */ /* 0x000fe200078e0008 */
[----:B------:R-:W-:Y:S01]  /*0d90*/  UISETP.NE.U32.AND UP1, UPT, UR8, 0x1, UPT ;  /* 0x000000010800788c */ /* 0x000fe2000bf25070 */
[----:B------:R-:W-:Y:S01]  /*0da0*/  IMAD.MOV.U32 R64, RZ, RZ, R10 ;  /* 0x000000ffff407224 */ /* 0x000fe200078e000a */
[----:B------:R-:W-:Y:S01]  /*0db0*/  HFMA2.MMA R77, -RZ, RZ, 0, 0 ;  /* 0x00000000ff4d7435 */ /* 0x000fe200000001ff */
[----:B------:R-:W-:Y:S01]  /*0dc0*/  IMAD.MOV.U32 R66, RZ, RZ, R12 ;  /* 0x000000ffff427224 */ /* 0x000fe200078e000c */
[----:B------:R-:W-:Y:S01]  /*0dd0*/  ULDC UR8, c[0x0][0x180] ;  /* 0x0000600000087ab9 */ /* 0x000fe20000000800 */
[----:B------:R-:W-:Y:S01]  /*0de0*/  IMAD.U32 R33, RZ, RZ, UR4 ;  /* 0x00000004ff217e24 */ /* 0x000fe2000f8e00ff */
[----:B------:R-:W-:Y:S01]  /*0df0*/  PLOP3.LUT P0, PT, PT, PT, UP1, 0x80, 0x0 ;  /* 0x000000000000781c */ /* 0x000fe20003f0f018 */
[----:B------:R-:W-:-:S02]  /*0e00*/  IMAD.MOV.U32 R70, RZ, RZ, R14 ;  /* 0x000000ffff467224 */ /* 0x000fc400078e000e */
[----:B------:R-:W-:Y:S02]  /*0e10*/  IMAD.U32 R35, RZ, RZ, UR4 ;  /* 0x00000004ff237e24 */ /* 0x000fe4000f8e00ff */
[----:B------:R-:W-:Y:S01]  /*0e20*/  IMAD.U32 R39, RZ, RZ, UR4 ;  /* 0x00000004ff277e24 */ /* 0x000fe2000f8e00ff */
[----:B------:R-:W-:Y:S01]  /*0e30*/  UIADD3 UR4, UR4, 0x1, URZ ;  /* 0x0000000104047890 */ /* 0x000fe2000fffe03f */
[----:B------:R-:W-:Y:S02]  /*0e40*/  IMAD.MOV.U32 R36, RZ, RZ, R2 ;  /* 0x000000ffff247224 */ /* 0x000fe400078e0002 */
[----:B------:R-:W-:Y:S01]  /*0e50*/  IMAD.MOV.U32 R37, RZ, RZ, R57 ;  /* 0x000000ffff257224 */ /* 0x000fe200078e0039 */
[----:B------:R-:W-:Y:S01]  /*0e60*/  UISETP.GE.AND UP0, UPT, UR4, UR8, UPT ;  /* 0x000000080400728c */ /* 0x000fe2000bf06270 */
[----:B------:R-:W-:-:S04]  /*0e70*/  IMAD.WIDE.U32 R20, R21, c[0x0][0x1a8], R58 ;  /* 0x00006a0015147a25 */ /* 0x000fc800078e003a */
[----:B------:R-:W-:Y:S01]  /*0e80*/  IMAD.WIDE.U32 R22, R23, c[0x0][0x1a8], R62 ;  /* 0x00006a0017167a25 */ /* 0x000fe200078e003e */
[----:B------:R-:W-:-:S03]  /*0e90*/  IADD3 R49, R21, UR6, RZ ;  /* 0x0000000615317c10 */ /* 0x000fc6000fffe0ff */
        /* <DEDUP_REMOVED lines=10> */
[----:B------:R-:W-:-:S04]  /*0f40*/  IMAD.WIDE.U32 R34, R35, c[0x0][0x1a8], R72 ;  /* 0x00006a0023227a25 */ /* 0x000fc800078e0048 */
[----:B------:R-:W-:Y:S01]  /*0f50*/  IMAD.WIDE.U32 R36, R39, c[0x0][0x200], R36 ;  /* 0x0000800027247a25 */ /* 0x000fe200078e0024 */
[----:B------:R-:W-:Y:S02]  /*0f60*/  IADD3 R39, R33, UR6, RZ ;  /* 0x0000000621277c10 */ /* 0x000fe4000fffe0ff */
[----:B------:R-:W-:Y:S02]  /*0f70*/  IADD3 R79, R35, UR6, RZ ;  /* 0x00000006234f7c10 */ /* 0x000fe4000fffe0ff */
[----:B------:R-:W-:Y:S01]  /*0f80*/  IADD3 R75, R37, UR5, RZ ;  /* 0x00000005254b7c10 */ /* 0x000fe2000fffe0ff */
[----:B0-----:R-:W-:Y:S05]  /*0f90*/  @!P1 BRA `(.L_x_279) ;  /* 0x00000a5000009947 */ /* 0x001fea0003800000 */
[----:B------:R-:W-:Y:S01]  /*0fa0*/  ULOP3.LUT UR5, UR7, 0x1, URZ, 0xc0, !UPT ;  /* 0x0000000107057892 */ /* 0x000fe2000f8ec03f */
[----:B------:R-:W-:Y:S01]  /*0fb0*/  IMAD.MOV.U32 R77, RZ, RZ, RZ ;  /* 0x000000ffff4d7224 */ /* 0x000fe200078e00ff */
[----:B------:R-:W-:Y:S02]  /*0fc0*/  ULDC UR6, c[0x0][0x188] ;  /* 0x0000620000067ab9 */ /* 0x000fe40000000800 */
[----:B------:R-:W-:-:S02]  /*0fd0*/  UIADD3 UR5, -UR5, UR6, URZ ;  /* 0x0000000605057290 */ /* 0x000fc4000fffe13f */
.L_x_280:
[----:B------:R-:W-:Y:S01]  /*0fe0*/  SHF.R.S32.HI R58, RZ, 0x1f, R77 ;  /* 0x0000001fff3a7819 */ /* 0x000fe2000001144d */
[----:B------:R-:W-:Y:S01]  /*0ff0*/  IMAD.MOV.U32 R48, RZ, RZ, R20 ;  /* 0x000000ffff307224 */ /* 0x000fe200078e0014 */
[----:B------:R-:W-:Y:S01]  /*1000*/  MOV R50, R22 ;  /* 0x0000001600327202 */ /* 0x000fe20000000f00 */
[----:B------:R-:W-:Y:S01]  /*1010*/  IMAD.MOV.U32 R44, RZ, RZ, R24 ;  /* 0x000000ffff2c7224 */ /* 0x000fe200078e0018 */
[----:B------:R-:W-:Y:S01]  /*1020*/  MOV R46, R26 ;  /* 0x0000001a002e7202 */ /* 0x000fe20000000f00 */
[----:B------:R-:W-:Y:S01]  /*1030*/  IMAD R38, R58, c[0x0][0x1b0], RZ ;  /* 0x00006c003a267a24 */ /* 0x000fe200078e02ff */
[----:B------:R-:W-:Y:S01]  /*1040*/  MOV R40, R28 ;  /* 0x0000001c00287202 */ /* 0x000fe20000000f00 */
[----:B------:R-:W-:Y:S01]  /*1050*/  IMAD.WIDE.U32 R80, R77, c[0x0][0x1b0], R48 ;  /* 0x00006c004d507a25 */ /* 0x000fe200078e0030 */
[----:B------:R-:W-:-:S03]  /*1060*/  MOV R42, R30 ;  /* 0x0000001e002a7202 */ /* 0x000fc60000000f00 */
[C---:B------:R-:W-:Y:S01]  /*1070*/  IMAD R97, R77.reuse, c[0x0][0x1b4], R38 ;  /* 0x00006d004d617a24 */ /* 0x040fe200078e0226 */
[----:B------:R-:W-:Y:S01]  /*1080*/  LEA R90, P1, R80, c[0x0][0x178], 0x1 ;  /* 0x00005e00505a7a11 */ /* 0x000fe200078208ff */
[----:B0-----:R-:W-:-:S04]  /*1090*/  IMAD.WIDE.U32 R84, R77, c[0x0][0x1b0], R50 ;  /* 0x00006c004d547a25 */ /* 0x001fc800078e0032 */
[----:B------:R-:W-:Y:S02]  /*10a0*/  IMAD.IADD R81, R81, 0x1, R97 ;  /* 0x0000000151517824 */ /* 0x000fe400078e0261 */
[----:B------:R-:W-:-:S03]  /*10b0*/  IMAD.WIDE.U32 R88, R77, c[0x0][0x1b0], R44 ;  /* 0x00006c004d587a25 */ /* 0x000fc600078e002c */
[----:B------:R-:W-:Y:S01]  /*10c0*/  LEA.HI.X R91, R80, c[0x0][0x17c], R81, 0x1, P1 ;  /* 0x00005f00505b7a11 */ /* 0x000fe200008f0c51 */
[C---:B------:R-:W-:Y:S01]  /*10d0*/  IMAD.IADD R85, R97.reuse, 0x1, R85 ;  /* 0x0000000161557824 */ /* 0x040fe200078e0255 */
[----:B------:R-:W-:Y:S01]  /*10e0*/  LEA R86, P1, R84, c[0x0][0x178], 0x1 ;  /* 0x00005e0054567a11 */ /* 0x000fe200078208ff */
[----:B------:R-:W-:Y:S01]  /*10f0*/  IMAD.IADD R83, R97, 0x1, R89 ;  /* 0x0000000161537824 */ /* 0x000fe200078e0259 */
[----:B------:R-:W-:Y:S01]  /*1100*/  LEA R82, P2, R88, c[0x0][0x178], 0x1 ;  /* 0x00005e0058527a11 */ /* 0x000fe200078408ff */
[----:B------:R-:W-:Y:S01]  /*1110*/  IMAD.WIDE.U32 R80, R77, c[0x0][0x1b0], R46 ;  /* 0x00006c004d507a25 */ /* 0x000fe200078e002e */
[----:B------:R-:W-:Y:S01]  /*1120*/  LEA.HI.X R87, R84, c[0x0][0x17c], R85, 0x1, P1 ;  /* 0x00005f0054577a11 */ /* 0x000fe200008f0c55 */
[----:B------:R-:W2:Y:S01]  /*1130*/  LDG.E.U16 R90, [R90.64] ;  /* 0x0000000a5a5a7981 */ /* 0x000ea2000c1e1500 */
[----:B------:R-:W-:Y:S01]  /*1140*/  LEA.HI.X R83, R88, c[0x0][0x17c], R83, 0x1, P2 ;  /* 0x00005f0058537a11 */ /* 0x000fe200010f0c53 */
[----:B------:R-:W-:Y:S01]  /*1150*/  IMAD.IADD R81, R97, 0x1, R81 ;  /* 0x0000000161517824 */ /* 0x000fe200078e0251 */
[C---:B------:R-:W-:Y:S01]  /*1160*/  LEA R88, P1, R80.reuse, c[0x0][0x178], 0x1 ;  /* 0x00005e0050587a11 */ /* 0x040fe200078208ff */
[----:B------:R-:W-:Y:S01]  /*1170*/  IMAD.WIDE.U32 R84, R77, c[0x0][0x1b0], R40 ;  /* 0x00006c004d547a25 */ /* 0x000fe200078e0028 */
[----:B------:R0:W3:Y:S02]  /*1180*/  LDG.E.U16 R60, [R86.64] ;  /* 0x0000000a563c7981 */ /* 0x0000e4000c1e1500 */
[----:B------:R-:W-:Y:S01]  /*1190*/  LEA.HI.X R89, R80, c[0x0][0x17c], R81, 0x1, P1 ;  /* 0x00005f0050597a11 */ /* 0x000fe200008f0c51 */
[----:B------:R-:W-:Y:S01]  /*11a0*/  IMAD.IADD R81, R97, 0x1, R85 ;  /* 0x0000000161517824 */ /* 0x000fe200078e0255 */
[C---:B------:R-:W-:Y:S01]  /*11b0*/  LEA R80, P1, R84.reuse, c[0x0][0x178], 0x1 ;  /* 0x00005e0054507a11 */ /* 0x040fe200078208ff */
[----:B------:R-:W-:Y:S01]  /*11c0*/  IMAD.WIDE.U32 R92, R77, c[0x0][0x1b0], R42 ;  /* 0x00006c004d5c7a25 */ /* 0x000fe200078e002a */
[----:B------:R1:W4:Y:S02]  /*11d0*/  LDG.E.U16 R62, [R82.64] ;  /* 0x0000000a523e7981 */ /* 0x000324000c1e1500 */
[----:B------:R-:W-:Y:S01]  /*11e0*/  LEA.HI.X R81, R84, c[0x0][0x17c], R81, 0x1, P1 ;  /* 0x00005f0054517a11 */ /* 0x000fe200008f0c51 */
[----:B------:R-:W-:Y:S01]  /*11f0*/  IMAD.MOV.U32 R38, RZ, RZ, R32 ;  /* 0x000000ffff267224 */ /* 0x000fe200078e0020 */
[----:B------:R-:W-:Y:S01]  /*1200*/  LEA R84, P1, R92, c[0x0][0x178], 0x1 ;  /* 0x00005e005c547a11 */ /* 0x000fe200078208ff */
[----:B------:R-:W-:Y:S01]  /*1210*/  IMAD.IADD R85, R97, 0x1, R93 ;  /* 0x0000000161557824 */ /* 0x000fe200078e025d */
[----:B------:R5:W4:Y:S01]  /*1220*/  LDG.E.U16 R88, [R88.64] ;  /* 0x0000000a58587981 */ /* 0x000b22000c1e1500 */
[----:B------:R-:W-:-:S03]  /*1230*/  IMAD.WIDE.U32 R94, R77, c[0x0][0x1b0], R38 ;  /* 0x00006c004d5e7a25 */ /* 0x000fc600078e0026 */
[----:B------:R-:W-:Y:S01]  /*1240*/  LEA.HI.X R85, R92, c[0x0][0x17c], R85, 0x1, P1 ;  /* 0x00005f005c557a11 */ /* 0x000fe200008f0c55 */
[----:B------:R-:W-:Y:S01]  /*1250*/  IMAD.MOV.U32 R78, RZ, RZ, R34 ;  /* 0x000000ffff4e7224 */ /* 0x000fe200078e0022 */
[C---:B------:R-:W-:Y:S01]  /*1260*/  LEA R92, P1, R94.reuse, c[0x0][0x178], 0x1 ;  /* 0x00005e005e5c7a11 */ /* 0x040fe200078208ff */
[----:B------:R2:W4:Y:S01]  /*1270*/  LDG.E.U16 R80, [R80.64] ;  /* 0x0000000a50507981 */ /* 0x000522000c1e1500 */
[----:B------:R-:W-:Y:S01]  /*1280*/  IADD3 R93, R97, R95, RZ ;  /* 0x0000005f615d7210 */ /* 0x000fe20007ffe0ff */
[----:B-1----:R-:W-:Y:S02]  /*1290*/  IMAD.WIDE.U32 R82, R77, c[0x0][0x1b0], R78 ;  /* 0x00006c004d527a25 */ /* 0x002fe400078e004e */
[----:B------:R-:W4:Y:S01]  /*12a0*/  LDG.E.U16 R84, [R84.64] ;  /* 0x0000000a54547981 */ /* 0x000f22000c1e1500 */
[----:B------:R-:W-:Y:S01]  /*12b0*/  LEA.HI.X R93, R94, c[0x0][0x17c], R93, 0x1, P1 ;  /* 0x00005f005e5d7a11 */ /* 0x000fe200008f0c5d */
[----:B------:R-:W-:Y:S01]  /*12c0*/  IMAD.IADD R83, R97, 0x1, R83 ;  /* 0x0000000161537824 */ /* 0x000fe200078e0253 */
[----:B0-----:R-:W-:-:S03]  /*12d0*/  LEA R86, P1, R82, c[0x0][0x178], 0x1 ;  /* 0x00005e0052567a11 */ /* 0x001fc600078208ff */
[----:B------:R-:W4:Y:S01]  /*12e0*/  LDG.E.U16 R92, [R92.64] ;  /* 0x0000000a5c5c7981 */ /* 0x000f22000c1e1500 */
[----:B------:R-:W-:-:S05]  /*12f0*/  LEA.HI.X R87, R82, c[0x0][0x17c], R83, 0x1, P1 ;  /* 0x00005f0052577a11 */ /* 0x000fca00008f0c53 */
[----:B------:R0:W4:Y:S01]  /*1300*/  LDG.E.U16 R86, [R86.64] ;  /* 0x0000000a56567981 */ /* 0x000122000c1e1500 */
[----:B------:R-:W-:Y:S01]  /*1310*/  IMAD R58, R58, c[0x0][0x208], RZ ;  /* 0x000082003a3a7a24 */ /* 0x000fe200078e02ff */
[C---:B-----5:R-:W-:Y:S02]  /*1320*/  IADD3 R89, R77.reuse, 0x1, RZ ;  /* 0x000000014d597810 */ /* 0x060fe40007ffe0ff */
[----:B------:R-:W-:Y:S01]  /*1330*/  MOV R74, R36 ;  /* 0x00000024004a7202 */ /* 0x000fe20000000f00 */
[----:B0-----:R-:W-:Y:S01]  /*1340*/  IMAD R87, R77, c[0x0][0x20c], R58 ;  /* 0x000083004d577a24 */ /* 0x001fe200078e023a */
[----:B------:R-:W-:Y:S01]  /*1350*/  SHF.R.S32.HI R58, RZ, 0x1f, R89 ;  /* 0x0000001fff3a7819 */ /* 0x000fe20000011459 */
[----:B------:R-:W-:-:S04]  /*1360*/  IMAD.WIDE.U32 R94, R89, c[0x0][0x1b0], R40 ;  /* 0x00006c00595e7a25 */ /* 0x000fc800078e0028 */
[----:B------:R-:W-:-:S04]  /*1370*/  IMAD.WIDE.U32 R96, R89, c[0x0][0x1b0], R42 ;  /* 0x00006c0059607a25 */ /* 0x000fc800078e002a */
[----:B------:R-:W-:Y:S01]  /*1380*/  IMAD.WIDE.U32 R98, R89, c[0x0][0x1b0], R78 ;  /* 0x00006c0059627a25 */ /* 0x000fe200078e004e */
[----:B--2---:R-:W-:Y:S02]  /*1390*/  PRMT R81, RZ, 0x5410, R90 ;  /* 0x00005410ff517816 */ /* 0x004fe4000000005a */
[----:B---3--:R-:W-:-:S05]  /*13a0*/  PRMT R60, RZ, 0x5410, R60 ;  /* 0x00005410ff3c7816 */ /* 0x008fca000000003c */
[----:B------:R-:W-:-:S04]  /*13b0*/  FMUL.FTZ R60, R53, R60 ;  /* 0x0000003c353c7220 */ /* 0x000fc80000410000 */
[----:B------:R-:W-:Y:S01]  /*13c0*/  FFMA.FTZ R60, R56, R81, R60 ;  /* 0x00000051383c7223 */ /* 0x000fe2000001003c */
[----:B----4-:R-:W-:-:S05]  /*13d0*/  PRMT R88, RZ, 0x5410, R88 ;  /* 0x00005410ff587816 */ /* 0x010fca0000000058 */
[----:B------:R-:W-:Y:S01]  /*13e0*/  FMUL.FTZ R88, R53, R88 ;  /* 0x0000005835587220 */ /* 0x000fe20000410000 */
[----:B------:R-:W-:Y:S02]  /*13f0*/  PRMT R83, RZ, 0x5410, R80 ;  /* 0x00005410ff537816 */ /* 0x000fe40000000050 */
[----:B------:R-:W-:Y:S02]  /*1400*/  PRMT R84, RZ, 0x5410, R84 ;  /* 0x00005410ff547816 */ /* 0x000fe40000000054 */
[----:B------:R-:W-:Y:S02]  /*1410*/  PRMT R81, RZ, 0x5410, R92 ;  /* 0x00005410ff517816 */ /* 0x000fe4000000005c */
[----:B------:R-:W-:-:S05]  /*1420*/  PRMT R86, RZ, 0x5410, R86 ;  /* 0x00005410ff567816 */ /* 0x000fca0000000056 */
[C---:B------:R-:W-:Y:S02]  /*1430*/  FMUL.FTZ R64, R53.reuse, R86 ;  /* 0x0000005635407220 */ /* 0x040fe40000410000 */
[----:B------:R-:W-:Y:S02]  /*1440*/  FMUL.FTZ R84, R53, R84 ;  /* 0x0000005435547220 */ /* 0x000fe40000410000 */
[C---:B------:R-:W-:Y:S01]  /*1450*/  FFMA.FTZ R85, R56.reuse, R81, R64 ;  /* 0x0000005138557223 */ /* 0x040fe20000010040 */
[----:B------:R-:W-:Y:S01]  /*1460*/  PRMT R81, RZ, 0x5410, R62 ;  /* 0x00005410ff517816 */ /* 0x000fe2000000003e */
[----:B------:R-:W-:Y:S02]  /*1470*/  FFMA.FTZ R84, R56, R83, R84 ;  /* 0x0000005338547223 */ /* 0x000fe40000010054 */
[----:B------:R-:W-:Y:S02]  /*1480*/  FMUL.FTZ R85, R52, R85 ;  /* 0x0000005534557220 */ /* 0x000fe40000410000 */
[----:B------:R-:W-:-:S02]  /*1490*/  FFMA.FTZ R81, R56, R81, R88 ;  /* 0x0000005138517223 */ /* 0x000fc40000010058 */
[C---:B------:R-:W-:Y:S02]  /*14a0*/  FFMA.FTZ R85, R55.reuse, R84, R85 ;  /* 0x0000005437557223 */ /* 0x040fe40000010055 */
[----:B------:R-:W-:Y:S02]  /*14b0*/  FMUL.FTZ R81, R52, R81 ;  /* 0x0000005134517220 */ /* 0x000fe40000410000 */
[----:B------:R-:W-:Y:S02]  /*14c0*/  FMUL.FTZ R85, R0, R85 ;  /* 0x0000005500557220 */ /* 0x000fe40000410000 */
[----:B------:R-:W-:-:S04]  /*14d0*/  FFMA.FTZ R83, R55, R60, R81 ;  /* 0x0000003c37537223 */ /* 0x000fc80000010051 */
[----:B------:R-:W-:Y:S02]  /*14e0*/  FFMA.FTZ R83, R54, R83, R85 ;  /* 0x0000005336537223 */ /* 0x000fe40000010055 */
[----:B------:R-:W-:-:S03]  /*14f0*/  IMAD.WIDE.U32 R80, R77, c[0x0][0x208], R74 ;  /* 0x000082004d507a25 */ /* 0x000fc600078e004a */
[----:B------:R-:W-:Y:S01]  /*1500*/  F2FP.BF16.PACK_AB R83, RZ, R83 ;  /* 0x00000053ff53723e */ /* 0x000fe200000010ff */
[----:B------:R-:W-:Y:S01]  /*1510*/  IMAD R60, R58, c[0x0][0x1b0], RZ ;  /* 0x00006c003a3c7a24 */ /* 0x000fe200078e02ff */
[----:B------:R-:W-:Y:S01]  /*1520*/  LEA R84, P1, R80, c[0x0][0x1d0], 0x1 ;  /* 0x0000740050547a11 */ /* 0x000fe200078208ff */
[----:B------:R-:W-:Y:S01]  /*1530*/  IMAD.IADD R81, R81, 0x1, R87 ;  /* 0x0000000151517824 */ /* 0x000fe200078e0257 */
[----:B------:R-:W-:Y:S01]  /*1540*/  PRMT R62, R83, 0x7610, R62 ;  /* 0x00007610533e7816 */ /* 0x000fe2000000003e */
[----:B------:R-:W-:-:S04]  /*1550*/  IMAD.WIDE.U32 R82, R89, c[0x0][0x1b0], R48 ;  /* 0x00006c0059527a25 */ /* 0x000fc800078e0030 */
[C---:B------:R-:W-:Y:S01]  /*1560*/  IMAD R103, R89.reuse, c[0x0][0x1b4], R60 ;  /* 0x00006d0059677a24 */ /* 0x040fe200078e023c */
[----:B------:R-:W-:Y:S01]  /*1570*/  LEA.HI.X R85, R80, c[0x0][0x1d4], R81, 0x1, P1 ;  /* 0x0000750050557a11 */ /* 0x000fe200008f0c51 */
[----:B------:R-:W-:Y:S01]  /*1580*/  IMAD.WIDE.U32 R86, R89, c[0x0][0x1b0], R50 ;  /* 0x00006c0059567a25 */ /* 0x000fe200078e0032 */
[----:B------:R-:W-:-:S03]  /*1590*/  LEA R80, P1, R82, c[0x0][0x178], 0x1 ;  /* 0x00005e0052507a11 */ /* 0x000fc600078208ff */
[----:B------:R-:W-:Y:S01]  /*15a0*/  IMAD.IADD R81, R83, 0x1, R103 ;  /* 0x0000000153517824 */ /* 0x000fe200078e0267 */
[----:B------:R-:W-:Y:S01]  /*15b0*/  IADD3 R83, R103, R87, RZ ;  /* 0x0000005767537210 */ /* 0x000fe20007ffe0ff */
[----:B------:R-:W-:-:S03]  /*15c0*/  IMAD.WIDE.U32 R90, R89, c[0x0][0x1b0], R44 ;  /* 0x00006c00595a7a25 */ /* 0x000fc600078e002c */
[----:B------:R-:W-:Y:S02]  /*15d0*/  LEA.HI.X R81, R82, c[0x0][0x17c], R81, 0x1, P1 ;  /* 0x00005f0052517a11 */ /* 0x000fe400008f0c51 */
[C---:B------:R-:W-:Y:S01]  /*15e0*/  LEA R82, P1, R86.reuse, c[0x0][0x178], 0x1 ;  /* 0x00005e0056527a11 */ /* 0x040fe200078208ff */
[----:B------:R0:W-:Y:S01]  /*15f0*/  STG.E.U16 [R84.64], R62 ;  /* 0x0000003e54007986 */ /* 0x0001e2000c10150a */
[----:B------:R-:W-:Y:S02]  /*1600*/  IMAD.WIDE.U32 R92, R89, c[0x0][0x1b0], R46 ;  /* 0x00006c00595c7a25 */ /* 0x000fe400078e002e */
[----:B------:R-:W-:Y:S01]  /*1610*/  LEA.HI.X R83, R86, c[0x0][0x17c], R83, 0x1, P1 ;  /* 0x00005f0056537a11 */ /* 0x000fe200008f0c53 */
[----:B------:R1:W2:Y:S01]  /*1620*/  LDG.E.U16 R80, [R80.64] ;  /* 0x0000000a50507981 */ /* 0x0002a2000c1e1500 */
[C---:B------:R-:W-:Y:S02]  /*1630*/  IMAD.IADD R87, R103.reuse, 0x1, R93 ;  /* 0x0000000167577824 */ /* 0x040fe400078e025d */
[----:B0-----:R-:W-:Y:S01]  /*1640*/  IMAD.IADD R85, R103, 0x1, R91 ;  /* 0x0000000167557824 */ /* 0x001fe200078e025b */
[C---:B------:R-:W-:Y:S01]  /*1650*/  LEA R84, P1, R90.reuse, c[0x0][0x178], 0x1 ;  /* 0x00005e005a547a11 */ /* 0x040fe200078208ff */
[----:B------:R-:W3:Y:S03]  /*1660*/  LDG.E.U16 R82, [R82.64] ;  /* 0x0000000a52527981 */ /* 0x000ee6000c1e1500 */
[----:B------:R-:W-:-:S02]  /*1670*/  LEA.HI.X R85, R90, c[0x0][0x17c], R85, 0x1, P1 ;  /* 0x00005f005a557a11 */ /* 0x000fc400008f0c55 */
[C---:B------:R-:W-:Y:S02]  /*1680*/  LEA R86, P1, R92.reuse, c[0x0][0x178], 0x1 ;  /* 0x00005e005c567a11 */ /* 0x040fe400078208ff */
[C---:B------:R-:W-:Y:S01]  /*1690*/  IADD3 R91, R103.reuse, R95, RZ ;  /* 0x0000005f675b7210 */ /* 0x040fe20007ffe0ff */
[C---:B------:R-:W-:Y:S01]  /*16a0*/  IMAD.IADD R93, R103.reuse, 0x1, R97 ;  /* 0x00000001675d7824 */ /* 0x040fe200078e0261 */
[----:B------:R-:W-:Y:S01]  /*16b0*/  LEA.HI.X R87, R92, c[0x0][0x17c], R87, 0x1, P1 ;  /* 0x00005f005c577a11 */ /* 0x000fe200008f0c57 */
[----:B------:R-:W1:Y:S01]  /*16c0*/  LDG.E.U16 R84, [R84.64] ;  /* 0x0000000a54547981 */ /* 0x000e62000c1e1500 */
[C---:B------:R-:W-:Y:S01]  /*16d0*/  LEA R90, P1, R94.reuse, c[0x0][0x178], 0x1 ;  /* 0x00005e005e5a7a11 */ /* 0x040fe200078208ff */
[----:B------:R-:W-:Y:S02]  /*16e0*/  IMAD.IADD R97, R103, 0x1, R99 ;  /* 0x0000000167617824 */ /* 0x000fe400078e0263 */
[----:B------:R-:W4:Y:S01]  /*16f0*/  LDG.E.U16 R86, [R86.64] ;  /* 0x0000000a56567981 */ /* 0x000f22000c1e1500 */
[----:B------:R-:W-:-:S02]  /*1700*/  LEA.HI.X R91, R94, c[0x0][0x17c], R91, 0x1, P1 ;  /* 0x00005f005e5b7a11 */ /* 0x000fc400008f0c5b */
[C---:B------:R-:W-:Y:S01]  /*1710*/  LEA R92, P1, R96.reuse, c[0x0][0x178], 0x1 ;  /* 0x00005e00605c7a11 */ /* 0x040fe200078208ff */
[----:B------:R-:W-:Y:S02]  /*1720*/  IMAD.WIDE.U32 R94, R89, c[0x0][0x1b0], R38 ;  /* 0x00006c00595e7a25 */ /* 0x000fe400078e0026 */
[----:B------:R-:W5:Y:S01]  /*1730*/  LDG.E.U16 R90, [R90.64] ;  /* 0x0000000a5a5a7981 */ /* 0x000f62000c1e1500 */
[----:B------:R-:W-:Y:S02]  /*1740*/  LEA.HI.X R93, R96, c[0x0][0x17c], R93, 0x1, P1 ;  /* 0x00005f00605d7a11 */ /* 0x000fe400008f0c5d */
[C---:B------:R-:W-:Y:S02]  /*1750*/  LEA R100, P1, R98.reuse, c[0x0][0x178], 0x1 ;  /* 0x00005e0062647a11 */ /* 0x040fe400078208ff */
[----:B------:R-:W-:Y:S01]  /*1760*/  IADD3 R95, R103, R95, RZ ;  /* 0x0000005f675f7210 */ /* 0x000fe20007ffe0ff */
[----:B------:R-:W2:Y:S01]  /*1770*/  LDG.E.U16 R92, [R92.64] ;  /* 0x0000000a5c5c7981 */ /* 0x000ea2000c1e1500 */
[----:B------:R-:W-:-:S02]  /*1780*/  LEA.HI.X R101, R98, c[0x0][0x17c], R97, 0x1, P1 ;  /* 0x00005f0062657a11 */ /* 0x000fc400008f0c61 */
[----:B------:R-:W-:-:S03]  /*1790*/  LEA R96, P1, R94, c[0x0][0x178], 0x1 ;  /* 0x00005e005e607a11 */ /* 0x000fc600078208ff */
[----:B------:R-:W3:Y:S01]  /*17a0*/  LDG.E.U16 R100, [R100.64] ;  /* 0x0000000a64647981 */ /* 0x000ee2000c1e1500 */
[----:B------:R-:W-:-:S05]  /*17b0*/  LEA.HI.X R97, R94, c[0x0][0x17c], R95, 0x1, P1 ;  /* 0x00005f005e617a11 */ /* 0x000fca00008f0c5f */
[----:B------:R-:W5:Y:S01]  /*17c0*/  LDG.E.U16 R96, [R96.64] ;  /* 0x0000000a60607981 */ /* 0x000f62000c1e1500 */
[----:B------:R-:W-:Y:S01]  /*17d0*/  IMAD R58, R58, c[0x0][0x208], RZ ;  /* 0x000082003a3a7a24 */ /* 0x000fe200078e02ff */
[----:B------:R-:W-:Y:S01]  /*17e0*/  UIADD3 UR5, UR5, -0x2, URZ ;  /* 0xfffffffe05057890 */ /* 0x000fe2000fffe03f */
[----:B------:R-:W-:Y:S02]  /*17f0*/  IADD3 R77, R77, 0x2, RZ ;  /* 0x000000024d4d7810 */ /* 0x000fe40007ffe0ff */
[----:B-1----:R-:W-:Y:S02]  /*1800*/  PRMT R81, RZ, 0x5410, R84 ;  /* 0x00005410ff517816 */ /* 0x002fe40000000054 */
[----:B----4-:R-:W-:-:S05]  /*1810*/  PRMT R86, RZ, 0x5410, R86 ;  /* 0x00005410ff567816 */ /* 0x010fca0000000056 */
[----:B------:R-:W-:-:S04]  /*1820*/  FMUL.FTZ R38, R53, R86 ;  /* 0x0000005635267220 */ /* 0x000fc80000410000 */
[----:B------:R-:W-:Y:S01]  /*1830*/  FFMA.FTZ R85, R56, R81, R38 ;  /* 0x0000005138557223 */ /* 0x000fe20000010026 */
[----:B--2---:R-:W-:Y:S02]  /*1840*/  PRMT R92, RZ, 0x5410, R92 ;  /* 0x00005410ff5c7816 */ /* 0x004fe4000000005c */
[----:B---3--:R-:W-:-:S05]  /*1850*/  PRMT R100, RZ, 0x5410, R100 ;  /* 0x00005410ff647816 */ /* 0x008fca0000000064 */
[C---:B------:R-:W-:Y:S01]  /*1860*/  FMUL.FTZ R40, R53.reuse, R100 ;  /* 0x0000006435287220 */ /* 0x040fe20000410000 */
[----:B-----5:R-:W-:Y:S01]  /*1870*/  PRMT R81, RZ, 0x5410, R96 ;  /* 0x00005410ff517816 */ /* 0x020fe20000000060 */
[----:B------:R-:W-:Y:S01]  /*1880*/  FMUL.FTZ R92, R53, R92 ;  /* 0x0000005c355c7220 */ /* 0x000fe20000410000 */
[----:B------:R-:W-:-:S03]  /*1890*/  PRMT R82, RZ, 0x5410, R82 ;  /* 0x00005410ff527816 */ /* 0x000fc60000000052 */
[----:B------:R-:W-:Y:S01]  /*18a0*/  FFMA.FTZ R87, R56, R81, R40 ;  /* 0x0000005138577223 */ /* 0x000fe20000010028 */
[----:B------:R-:W-:Y:S01]  /*18b0*/  PRMT R81, RZ, 0x5410, R90 ;  /* 0x00005410ff517816 */ /* 0x000fe2000000005a */
[----:B------:R-:W-:-:S04]  /*18c0*/  FMUL.FTZ R82, R53, R82 ;  /* 0x0000005235527220 */ /* 0x000fc80000410000 */
[----:B------:R-:W-:Y:S01]  /*18d0*/  FFMA.FTZ R92, R56, R81, R92 ;  /* 0x00000051385c7223 */ /* 0x000fe2000001005c */
[----:B------:R-:W-:Y:S01]  /*18e0*/  PRMT R81, RZ, 0x5410, R80 ;  /* 0x00005410ff517816 */ /* 0x000fe20000000050 */
[C---:B------:R-:W-:Y:S02]  /*18f0*/  FMUL.FTZ R87, R52.reuse, R87 ;  /* 0x0000005734577220 */ /* 0x040fe40000410000 */
[----:B------:R-:W-:Y:S02]  /*1900*/  FMUL.FTZ R85, R52, R85 ;  /* 0x0000005534557220 */ /* 0x000fe40000410000 */
[----:B------:R-:W-:Y:S02]  /*1910*/  FFMA.FTZ R82, R56, R81, R82 ;  /* 0x0000005138527223 */ /* 0x000fe40000010052 */
[----:B------:R-:W-:-:S04]  /*1920*/  IMAD.WIDE.U32 R80, R89, c[0x0][0x208], R74 ;  /* 0x0000820059507a25 */ /* 0x000fc800078e004a */
[----:B------:R-:W-:Y:S02]  /*1930*/  IMAD R89, R89, c[0x0][0x20c], R58 ;  /* 0x0000830059597a24 */ /* 0x000fe400078e023a */
[C---:B------:R-:W-:Y:S02]  /*1940*/  FFMA.FTZ R87, R55.reuse, R92, R87 ;  /* 0x0000005c37577223 */ /* 0x040fe40000010057 */
[----:B------:R-:W-:Y:S01]  /*1950*/  FFMA.FTZ R85, R55, R82, R85 ;  /* 0x0000005237557223 */ /* 0x000fe20000010055 */
[----:B------:R-:W-:Y:S01]  /*1960*/  LEA R82, P1, R80, c[0x0][0x1d0], 0x1 ;  /* 0x0000740050527a11 */ /* 0x000fe200078208ff */
[----:B------:R-:W-:Y:S02]  /*1970*/  IMAD.IADD R81, R81, 0x1, R89 ;  /* 0x0000000151517824 */ /* 0x000fe400078e0259 */
[----:B------:R-:W-:-:S03]  /*1980*/  FMUL.FTZ R87, R0, R87 ;  /* 0x0000005700577220 */ /* 0x000fc60000410000 */
[----:B------:R-:W-:Y:S02]  /*1990*/  LEA.HI.X R83, R80, c[0x0][0x1d4], R81, 0x1, P1 ;  /* 0x0000750050537a11 */ /* 0x000fe400008f0c51 */
[----:B------:R-:W-:Y:S01]  /*19a0*/  ISETP.NE.AND P1, PT, RZ, UR5, PT ;  /* 0x00000005ff007c0c */ /* 0x000fe2000bf25270 */
[----:B------:R-:W-:-:S05]  /*19b0*/  FFMA.FTZ R85, R54, R85, R87 ;  /* 0x0000005536557223 */ /* 0x000fca0000010057 */
[----:B------:R-:W-:-:S05]  /*19c0*/  F2FP.BF16.PACK_AB R85, RZ, R85 ;  /* 0x00000055ff55723e */ /* 0x000fca00000010ff */
[----:B------:R0:W-:Y:S02]  /*19d0*/  STG.E.U16 [R82.64], R85 ;  /* 0x0000005552007986 */ /* 0x0001e4000c10150a */
[----:B------:R-:W-:Y:S05]  /*19e0*/  @P1 BRA `(.L_x_280) ;  /* 0xfffff5f000001947 */ /* 0x000fea000383ffff */
.L_x_279:
[----:B------:R-:W-:Y:S05]  /*19f0*/  @P0 BRA `(.L_x_281) ;  /* 0x0000053000000947 */ /* 0x000fea0003800000 */
[----:B------:R-:W-:Y:S01]  /*1a00*/  IMAD.MOV.U32 R48, RZ, RZ, R20 ;  /* 0x000000ffff307224 */ /* 0x000fe200078e0014 */
[----:B------:R-:W-:Y:S01]  /*1a10*/  SHF.R.S32.HI R20, RZ, 0x1f, R77 ;  /* 0x0000001fff147819 */ /* 0x000fe2000001144d */
[----:B------:R-:W-:Y:S01]  /*1a20*/  IMAD.MOV.U32 R44, RZ, RZ, R24 ;  /* 0x000000ffff2c7224 */ /* 0x000fe200078e0018 */
[----:B------:R-:W-:Y:S01]  /*1a30*/  MOV R50, R22 ;  /* 0x0000001600327202 */ /* 0x000fe20000000f00 */
[----:B------:R-:W-:Y:S01]  /*1a40*/  IMAD.MOV.U32 R42, RZ, RZ, R30 ;  /* 0x000000ffff2a7224 */ /* 0x000fe200078e001e */
[----:B------:R-:W-:Y:S01]  /*1a50*/  MOV R40, R28 ;  /* 0x0000001c00287202 */ /* 0x000fe20000000f00 */
[----:B------:R-:W-:Y:S01]  /*1a60*/  IMAD R22, R20, c[0x0][0x1b0], RZ ;  /* 0x00006c0014167a24 */ /* 0x000fe200078e02ff */
[----:B------:R-:W-:Y:S01]  /*1a70*/  MOV R81, R39 ;  /* 0x0000002700517202 */ /* 0x000fe20000000f00 */
[----:B------:R-:W-:-:S02]  /*1a80*/  IMAD.MOV.U32 R46, RZ, RZ, R26 ;  /* 0x000000ffff2e7224 */ /* 0x000fc400078e001a */
[----:B------:R-:W-:-:S04]  /*1a90*/  IMAD.WIDE.U32 R30, R77, c[0x0][0x1b0], R44 ;  /* 0x00006c004d1e7a25 */ /* 0x000fc800078e002c */
[C---:B------:R-:W-:Y:S02]  /*1aa0*/  IMAD R37, R77.reuse, c[0x0][0x1b4], R22 ;  /* 0x00006d004d257a24 */ /* 0x040fe400078e0216 */
[----:B------:R-:W-:-:S04]  /*1ab0*/  IMAD.WIDE.U32 R26, R77, c[0x0][0x1b0], R48 ;  /* 0x00006c004d1a7a25 */ /* 0x000fc800078e0030 */
[----:B------:R-:W-:Y:S01]  /*1ac0*/  IMAD.MOV.U32 R80, RZ, RZ, R32 ;  /* 0x000000ffff507224 */ /* 0x000fe200078e0020 */
[----:B------:R-:W-:Y:S01]  /*1ad0*/  LEA R32, P2, R30, c[0x0][0x178], 0x1 ;  /* 0x00005e001e207a11 */ /* 0x000fe200078408ff */
[----:B------:R-:W-:Y:S01]  /*1ae0*/  IMAD.IADD R21, R37, 0x1, R31 ;  /* 0x0000000125157824 */ /* 0x000fe200078e021f */
[----:B------:R-:W-:Y:S01]  /*1af0*/  LEA R22, P0, R26, c[0x0][0x178], 0x1 ;  /* 0x00005e001a167a11 */ /* 0x000fe200078008ff */
[----:B------:R-:W-:-:S03]  /*1b00*/  IMAD.WIDE.U32 R28, R77, c[0x0][0x1b0], R50 ;  /* 0x00006c004d1c7a25 */ /* 0x000fc600078e0032 */
[----:B------:R-:W-:Y:S01]  /*1b10*/  LEA.HI.X R33, R30, c[0x0][0x17c], R21, 0x1, P2 ;  /* 0x00005f001e217a11 */ /* 0x000fe200010f0c15 */
[----:B------:R-:W-:Y:S01]  /*1b20*/  IMAD.MOV.U32 R78, RZ, RZ, R34 ;  /* 0x000000ffff4e7224 */ /* 0x000fe200078e0022 */
[----:B------:R-:W-:Y:S01]  /*1b30*/  LEA R24, P1, R28, c[0x0][0x178], 0x1 ;  /* 0x00005e001c187a11 */ /* 0x000fe200078208ff */
[----:B------:R-:W-:Y:S01]  /*1b40*/  IMAD.IADD R23, R27, 0x1, R37 ;  /* 0x000000011b177824 */ /* 0x000fe200078e0225 */
[----:B------:R-:W-:Y:S01]  /*1b50*/  IADD3 R25, R37, R29, RZ ;  /* 0x0000001d25197210 */ /* 0x000fe20007ffe0ff */
[----:B------:R-:W-:Y:S01]  /*1b60*/  IMAD.WIDE.U32 R34, R77, c[0x0][0x1b0], R46 ;  /* 0x00006c004d227a25 */ /* 0x000fe200078e002e */
[----:B------:R-:W2:Y:S02]  /*1b70*/  LDG.E.U16 R32, [R32.64] ;  /* 0x0000000a20207981 */ /* 0x000ea4000c1e1500 */
[----:B------:R-:W-:Y:S01]  /*1b80*/  LEA.HI.X R23, R26, c[0x0][0x17c], R23, 0x1, P0 ;  /* 0x00005f001a177a11 */ /* 0x000fe200000f0c17 */
[----:B------:R-:W-:Y:S01]  /*1b90*/  IMAD.IADD R21, R37, 0x1, R35 ;  /* 0x0000000125157824 */ /* 0x000fe200078e0223 */
[----:B------:R-:W-:Y:S01]  /*1ba0*/  LEA R26, P0, R34, c[0x0][0x178], 0x1 ;  /* 0x00005e00221a7a11 */ /* 0x000fe200078008ff */
[C---:B------:R-:W-:Y:S01]  /*1bb0*/  IMAD.WIDE.U32 R44, R77.reuse, c[0x0][0x1b0], R78 ;  /* 0x00006c004d2c7a25 */ /* 0x040fe200078e004e */
[----:B------:R-:W-:Y:S01]  /*1bc0*/  LEA.HI.X R25, R28, c[0x0][0x17c], R25, 0x1, P1 ;  /* 0x00005f001c197a11 */ /* 0x000fe200008f0c19 */
[----:B------:R-:W3:Y:S01]  /*1bd0*/  LDG.E.U16 R22, [R22.64] ;  /* 0x0000000a16167981 */ /* 0x000ee2000c1e1500 */
[----:B------:R-:W-:Y:S01]  /*1be0*/  LEA.HI.X R27, R34, c[0x0][0x17c], R21, 0x1, P0 ;  /* 0x00005f00221b7a11 */ /* 0x000fe200000f0c15 */
[C---:B------:R-:W-:Y:S01]  /*1bf0*/  IMAD.WIDE.U32 R28, R77.reuse, c[0x0][0x1b0], R40 ;  /* 0x00006c004d1c7a25 */ /* 0x040fe200078e0028 */
[----:B------:R-:W-:Y:S01]  /*1c00*/  LEA R46, P3, R44, c[0x0][0x178], 0x1 ;  /* 0x00005e002c2e7a11 */ /* 0x000fe200078608ff */
[----:B------:R-:W4:Y:S02]  /*1c10*/  LDG.E.U16 R24, [R24.64] ;  /* 0x0000000a18187981 */ /* 0x000f24000c1e1500 */
[----:B------:R-:W-:Y:S01]  /*1c20*/  IMAD.WIDE.U32 R40, R77, c[0x0][0x1b0], R80 ;  /* 0x00006c004d287a25 */ /* 0x000fe200078e0050 */
[C---:B------:R-:W-:Y:S01]  /*1c30*/  IADD3 R31, R37.reuse, R29, RZ ;  /* 0x0000001d251f7210 */ /* 0x040fe20007ffe0ff */
[----:B------:R-:W5:Y:S01]  /*1c40*/  LDG.E.U16 R26, [R26.64] ;  /* 0x0000000a1a1a7981 */ /* 0x000f62000c1e1500 */
[----:B------:R-:W-:Y:S01]  /*1c50*/  LEA R30, P0, R28, c[0x0][0x178], 0x1 ;  /* 0x00005e001c1e7a11 */ /* 0x000fe200078008ff */
[C---:B------:R-:W-:Y:S01]  /*1c60*/  IMAD.IADD R21, R37.reuse, 0x1, R45 ;  /* 0x0000000125157824 */ /* 0x040fe200078e022d */
[----:B------:R-:W-:Y:S01]  /*1c70*/  IADD3 R29, R37, R41, RZ ;  /* 0x00000029251d7210 */ /* 0x000fe20007ffe0ff */
[----:B------:R-:W-:Y:S01]  /*1c80*/  IMAD.WIDE.U32 R38, R77, c[0x0][0x1b0], R42 ;  /* 0x00006c004d267a25 */ /* 0x000fe200078e002a */
[----:B------:R-:W-:-:S02]  /*1c90*/  LEA R42, P2, R40, c[0x0][0x178], 0x1 ;  /* 0x00005e00282a7a11 */ /* 0x000fc400078408ff */
[----:B------:R-:W-:Y:S01]  /*1ca0*/  LEA.HI.X R47, R44, c[0x0][0x17c], R21, 0x1, P3 ;  /* 0x00005f002c2f7a11 */ /* 0x000fe200018f0c15 */
[----:B------:R-:W-:Y:S01]  /*1cb0*/  IMAD.IADD R35, R37, 0x1, R39 ;  /* 0x0000000125237824 */ /* 0x000fe200078e0227 */
[----:B------:R-:W-:Y:S02]  /*1cc0*/  LEA R34, P1, R38, c[0x0][0x178], 0x1 ;  /* 0x00005e0026227a11 */ /* 0x000fe400078208ff */
[----:B------:R-:W-:Y:S01]  /*1cd0*/  LEA.HI.X R43, R40, c[0x0][0x17c], R29, 0x1, P2 ;  /* 0x00005f00282b7a11 */ /* 0x000fe200010f0c1d */
[----:B------:R-:W3:Y:S01]  /*1ce0*/  LDG.E.U16 R46, [R46.64] ;  /* 0x0000000a2e2e7981 */ /* 0x000ee2000c1e1500 */
[----:B------:R-:W-:Y:S02]  /*1cf0*/  LEA.HI.X R35, R38, c[0x0][0x17c], R35, 0x1, P1 ;  /* 0x00005f0026237a11 */ /* 0x000fe400008f0c23 */
[----:B------:R-:W-:Y:S01]  /*1d00*/  LEA.HI.X R31, R28, c[0x0][0x17c], R31, 0x1, P0 ;  /* 0x00005f001c1f7a11 */ /* 0x000fe200000f0c1f */
[----:B------:R-:W4:Y:S04]  /*1d10*/  LDG.E.U16 R42, [R42.64] ;  /* 0x0000000a2a2a7981 */ /* 0x000f28000c1e1500 */
[----:B------:R-:W4:Y:S04]  /*1d20*/  LDG.E.U16 R34, [R34.64] ;  /* 0x0000000a22227981 */ /* 0x000f28000c1e1500 */
[----:B------:R-:W4:Y:S01]  /*1d30*/  LDG.E.U16 R30, [R30.64] ;  /* 0x0000000a1e1e7981 */ /* 0x000f22000c1e1500 */
[----:B------:R-:W-:Y:S01]  /*1d40*/  IMAD.MOV.U32 R74, RZ, RZ, R36 ;  /* 0x000000ffff4a7224 */ /* 0x000fe200078e0024 */
[----:B--2---:R-:W-:-:S02]  /*1d50*/  PRMT R21, RZ, 0x5410, R32 ;  /* 0x00005410ff157816 */ /* 0x004fc40000000020 */
[----:B-----5:R-:W-:-:S05]  /*1d60*/  PRMT R26, RZ, 0x5410, R26 ;  /* 0x00005410ff1a7816 */ /* 0x020fca000000001a */
[----:B------:R-:W-:-:S04]  /*1d70*/  FMUL.FTZ R28, R53, R26 ;  /* 0x0000001a351c7220 */ /* 0x000fc80000410000 */
[----:B------:R-:W-:Y:S01]  /*1d80*/  FFMA.FTZ R27, R56, R21, R28 ;  /* 0x00000015381b7223 */ /* 0x000fe2000001001c */
[----:B---3--:R-:W-:Y:S02]  /*1d90*/  PRMT R46, RZ, 0x5410, R46 ;  /* 0x00005410ff2e7816 */ /* 0x008fe4000000002e */
[----:B----4-:R-:W-:-:S03]  /*1da0*/  PRMT R21, RZ, 0x5410, R42 ;  /* 0x00005410ff157816 */ /* 0x010fc6000000002a */
[----:B------:R-:W-:Y:S01]  /*1db0*/  FMUL.FTZ R26, R53, R46 ;  /* 0x0000002e351a7220 */ /* 0x000fe20000410000 */
[----:B------:R-:W-:-:S03]  /*1dc0*/  PRMT R34, RZ, 0x5410, R34 ;  /* 0x00005410ff227816 */ /* 0x000fc60000000022 */
[C---:B------:R-:W-:Y:S01]  /*1dd0*/  FFMA.FTZ R29, R56.reuse, R21, R26 ;  /* 0x00000015381d7223 */ /* 0x040fe2000001001a */
[----:B------:R-:W-:Y:S02]  /*1de0*/  PRMT R24, RZ, 0x5410, R24 ;  /* 0x00005410ff187816 */ /* 0x000fe40000000018 */
[----:B------:R-:W-:Y:S01]  /*1df0*/  PRMT R21, RZ, 0x5410, R30 ;  /* 0x00005410ff157816 */ /* 0x000fe2000000001e */
[C---:B------:R-:W-:Y:S02]  /*1e00*/  FMUL.FTZ R34, R53.reuse, R34 ;  /* 0x0000002235227220 */ /* 0x040fe40000410000 */
[----:B------:R-:W-:Y:S02]  /*1e10*/  FMUL.FTZ R24, R53, R24 ;  /* 0x0000001835187220 */ /* 0x000fe40000410000 */
[----:B------:R-:W-:Y:S01]  /*1e20*/  FFMA.FTZ R34, R56, R21, R34 ;  /* 0x0000001538227223 */ /* 0x000fe20000010022 */
[----:B------:R-:W-:Y:S01]  /*1e30*/  PRMT R21, RZ, 0x5410, R22 ;  /* 0x00005410ff157816 */ /* 0x000fe20000000016 */
[----:B------:R-:W-:-:S02]  /*1e40*/  FMUL.FTZ R29, R52, R29 ;  /* 0x0000001d341d7220 */ /* 0x000fc40000410000 */
[----:B------:R-:W-:Y:S02]  /*1e50*/  FMUL.FTZ R27, R52, R27 ;  /* 0x0000001b341b7220 */ /* 0x000fe40000410000 */
[----:B------:R-:W-:Y:S02]  /*1e60*/  FFMA.FTZ R24, R56, R21, R24 ;  /* 0x0000001538187223 */ /* 0x000fe40000010018 */
[----:B------:R-:W-:Y:S02]  /*1e70*/  FFMA.FTZ R29, R55, R34, R29 ;  /* 0x00000022371d7223 */ /* 0x000fe4000001001d */
[----:B------:R-:W-:Y:S02]  /*1e80*/  IMAD R22, R20, c[0x0][0x208], RZ ;  /* 0x0000820014167a24 */ /* 0x000fe400078e02ff */
[----:B------:R-:W-:-:S04]  /*1e90*/  IMAD.WIDE.U32 R20, R77, c[0x0][0x208], R74 ;  /* 0x000082004d147a25 */ /* 0x000fc800078e004a */
[----:B------:R-:W-:Y:S02]  /*1ea0*/  FFMA.FTZ R27, R55, R24, R27 ;  /* 0x00000018371b7223 */ /* 0x000fe4000001001b */
[----:B------:R-:W-:Y:S02]  /*1eb0*/  FMUL.FTZ R29, R0, R29 ;  /* 0x0000001d001d7220 */ /* 0x000fe40000410000 */
[----:B------:R-:W-:Y:S01]  /*1ec0*/  IMAD R77, R77, c[0x0][0x20c], R22 ;  /* 0x000083004d4d7a24 */ /* 0x000fe200078e0216 */
[----:B------:R-:W-:Y:S01]  /*1ed0*/  LEA R22, P0, R20, c[0x0][0x1d0], 0x1 ;  /* 0x0000740014167a11 */ /* 0x000fe200078008ff */
[----:B------:R-:W-:Y:S02]  /*1ee0*/  FFMA.FTZ R27, R54, R27, R29 ;  /* 0x0000001b361b7223 */ /* 0x000fe4000001001d */
[----:B------:R-:W-:-:S03]  /*1ef0*/  IMAD.IADD R21, R21, 0x1, R77 ;  /* 0x0000000115157824 */ /* 0x000fc600078e024d */
[----:B------:R-:W-:Y:S02]  /*1f00*/  F2FP.BF16.PACK_AB R27, RZ, R27 ;  /* 0x0000001bff1b723e */ /* 0x000fe400000010ff */
[----:B------:R-:W-:-:S05]  /*1f10*/  LEA.HI.X R23, R20, c[0x0][0x1d4], R21, 0x1, P0 ;  /* 0x0000750014177a11 */ /* 0x000fca00000f0c15 */
[----:B------:R1:W-:Y:S02]  /*1f20*/  STG.E.U16 [R22.64], R27 ;  /* 0x0000001b16007986 */ /* 0x0003e4000c10150a */
.L_x_281:
[----:B------:R-:W-:-:S13]  /*1f30*/  PLOP3.LUT P0, PT, PT, PT, UP0, 0x80, 0x0 ;  /* 0x000000000000781c */ /* 0x000fda0003f0f008 */
[----:B------:R-:W-:Y:S01]  /*1f40*/  @P0 CALL.REL.NOINC `(.L_x_282) ;  /* 0x0000001000000944 */ /* 0x000fe20003c00000 */
[----:B------:R-:W-:Y:S05]  /*1f50*/  BRA `(.L_x_283) ;  /* 0xffffecd000007947 */ /* 0x000fea000383ffff */
.L_x_282:
[----:B------:R-:W-:Y:S05]  /*1f60*/  EXIT ;  /* 0x000000000000794d */ /* 0x000fea0003800000 */
.L_x_278:
[----:B------:R-:W-:-:S10]  /*1f70*/  HFMA2.MMA R14, -RZ, RZ, 0, 5.9604644775390625e-08 ;  /* 0x00000001ff0e7435 */ /* 0x000fd400000001ff */
[----:B------:R-:W-:-:S13]  /*1f80*/  ISETP.LE.AND P0, PT, R14, c[0x0][0x180], PT ;  /* 0x000060000e007a0c */ /* 0x000fda0003f03270 */
[----:B------:R-:W-:Y:S05]  /*1f90*/  @!P0 EXIT ;  /* 0x000000000000894d */ /* 0x000fea0003800000 */
[----:B------:R-:W-:-:S05]  /*1fa0*/  IMAD.MOV.U32 R8, RZ, RZ, c[0x0][0x188] ;  /* 0x00006200ff087624 */ /* 0x000fca00078e00ff */
[----:B------:R-:W-:-:S13]  /*1fb0*/  ISETP.GE.AND P0, PT, R8, 0x1, PT ;  /* 0x000000010800780c */ /* 0x000fda0003f06270 */
[----:B------:R-:W-:Y:S05]  /*1fc0*/  @!P0 EXIT ;  /* 0x000000000000894d */ /* 0x000fea0003800000 */
[----:B------:R-:W-:Y:S01]  /*1fd0*/  SHF.R.S32.HI R0, RZ, 0x1f, R13 ;  /* 0x0000001fff007819 */ /* 0x000fe2000001140d */
[C---:B------:R-:W-:Y:S01]  /*1fe0*/  IMAD.WIDE.U32 R4, R13.reuse, c[0x0][0x220], RZ ;  /* 0x000088000d047a25 */ /* 0x040fe200078e00ff */
[----:B------:R-:W-:Y:S02]  /*1ff0*/  MOV R15, c[0x0][0x1b0] ;  /* 0x00006c00000f7a02 */ /* 0x000fe40000000f00 */
[----:B------:R-:W-:Y:S01]  /*2000*/  IADD3 R22, R8, -0x1, RZ ;  /* 0xffffffff08167810 */ /* 0x000fe20007ffe0ff */
[C---:B------:R-:W-:Y:S02]  /*2010*/  IMAD R2, R0.reuse, c[0x0][0x220], RZ ;  /* 0x0000880000027a24 */ /* 0x040fe400078e02ff */
[----:B------:R-:W-:Y:S02]  /*2020*/  IMAD R0, R0, c[0x0][0x1c8], RZ ;  /* 0x0000720000007a24 */ /* 0x000fe400078e02ff */
[C---:B------:R-:W-:Y:S02]  /*2030*/  IMAD R9, R13.reuse, c[0x0][0x224], R2 ;  /* 0x000089000d097a24 */ /* 0x040fe400078e0202 */
[C---:B------:R-:W-:Y:S01]  /*2040*/  IMAD R7, R13.reuse, c[0x0][0x1cc], R0 ;  /* 0x000073000d077a24 */ /* 0x040fe200078e0200 */
[----:B------:R-:W-:Y:S01]  /*2050*/  SHF.R.S32.HI R0, RZ, 0x1f, R11 ;  /* 0x0000001fff007819 */ /* 0x000fe2000001140b */
[----:B------:R-:W-:-:S04]  /*2060*/  IMAD.WIDE.U32 R2, R13, c[0x0][0x1c8], RZ ;  /* 0x000072000d027a25 */ /* 0x000fc800078e00ff */
[C---:B------:R-:W-:Y:S01]  /*2070*/  IMAD R6, R0.reuse, c[0x0][0x218], RZ ;  /* 0x0000860000067a24 */ /* 0x040fe200078e02ff */
[----:B------:R-:W-:Y:S01]  /*2080*/  IADD3 R3, R3, R7, RZ ;  /* 0x0000000703037210 */ /* 0x000fe20007ffe0ff */
[----:B------:R-:W-:Y:S02]  /*2090*/  IMAD R0, R0, c[0x0][0x1c0], RZ ;  /* 0x0000700000007a24 */ /* 0x000fe400078e02ff */
[----:B------:R-:W-:Y:S02]  /*20a0*/  IMAD.IADD R5, R5, 0x1, R9 ;  /* 0x0000000105057824 */ /* 0x000fe400078e0209 */
[C---:B------:R-:W-:Y:S01]  /*20b0*/  IMAD R9, R11.reuse, c[0x0][0x1c4], R0 ;  /* 0x000071000b097a24 */ /* 0x040fe200078e0200 */
[----:B------:R-:W-:Y:S01]  /*20c0*/  SHF.R.S32.HI R0, RZ, 0x1f, R21 ;  /* 0x0000001fff007819 */ /* 0x000fe20000011415 */
[----:B------:R-:W-:-:S04]  /*20d0*/  IMAD.WIDE.U32 R4, R11, c[0x0][0x218], R4 ;  /* 0x000086000b047a25 */ /* 0x000fc800078e0004 */
[C---:B------:R-:W-:Y:S01]  /*20e0*/  IMAD R7, R11.reuse, c[0x0][0x21c], R6 ;  /* 0x000087000b077a24 */ /* 0x040fe200078e0206 */
[----:B------:R-:W-:Y:S01]  /*20f0*/  MOV R6, R4 ;  /* 0x0000000400067202 */ /* 0x000fe20000000f00 */
[----:B------:R-:W-:-:S04]  /*2100*/  IMAD.WIDE.U32 R2, R11, c[0x0][0x1c0], R2 ;  /* 0x000070000b027a25 */ /* 0x000fc800078e0002 */
[C---:B------:R-:W-:Y:S02]  /*2110*/  IMAD R10, R0.reuse, c[0x0][0x210], RZ ;  /* 0x00008400000a7a24 */ /* 0x040fe400078e02ff */
[----:B------:R-:W-:Y:S02]  /*2120*/  IMAD.IADD R7, R5, 0x1, R7 ;  /* 0x0000000105077824 */ /* 0x000fe400078e0207 */
[----:B------:R-:W-:Y:S02]  /*2130*/  IMAD R0, R0, c[0x0][0x1b8], RZ ;  /* 0x00006e0000007a24 */ /* 0x000fe400078e02ff */
[----:B------:R-:W-:Y:S02]  /*2140*/  IMAD.IADD R5, R3, 0x1, R9 ;  /* 0x0000000103057824 */ /* 0x000fe400078e0209 */
[----:B------:R-:W-:Y:S02]  /*2150*/  IMAD.MOV.U32 R4, RZ, RZ, R2 ;  /* 0x000000ffff047224 */ /* 0x000fe400078e0002 */
[----:B------:R-:W-:-:S02]  /*2160*/  IMAD.MOV.U32 R13, RZ, RZ, c[0x0][0x208] ;  /* 0x00008200ff0d7624 */ /* 0x000fc400078e00ff */
[C---:B------:R-:W-:Y:S01]  /*2170*/  IMAD R19, R21.reuse, c[0x0][0x1bc], R0 ;  /* 0x00006f0015137a24 */ /* 0x040fe200078e0200 */
[----:B------:R-:W-:Y:S01]  /*2180*/  LOP3.LUT R0, R8, 0x3, RZ, 0xc0, !PT ;  /* 0x0000000308007812 */ /* 0x000fe200078ec0ff */
[----:B------:R-:W-:Y:S01]  /*2190*/  IMAD R17, R21, c[0x0][0x214], R10 ;  /* 0x0000850015117a24 */ /* 0x000fe200078e020a */
[-C--:B------:R-:W-:Y:S01]  /*21a0*/  SHF.L.U64.HI R12, R13, R14.reuse, c[0x0][0x20c] ;  /* 0x000083000d0c7619 */ /* 0x080fe2000001020e */
[----:B------:R-:W-:Y:S01]  /*21b0*/  IMAD.WIDE.U32 R2, R21, c[0x0][0x210], R6 ;  /* 0x0000840015027a25 */ /* 0x000fe200078e0006 */
[C---:B------:R-:W-:Y:S01]  /*21c0*/  SHF.L.U64.HI R14, R15.reuse, R14, c[0x0][0x1b4] ;  /* 0x00006d000f0e7619 */ /* 0x040fe2000001020e */
[----:B------:R-:W-:Y:S01]  /*21d0*/  CS2R R10, SRZ ;  /* 0x00000000000a7805 */ /* 0x000fe2000001ff00 */
[----:B------:R-:W-:Y:S01]  /*21e0*/  SHF.L.U32 R15, R15, 0x1, RZ ;  /* 0x000000010f0f7819 */ /* 0x000fe200000006ff */
[----:B------:R-:W-:Y:S01]  /*21f0*/  IMAD.WIDE.U32 R4, R21, c[0x0][0x1b8], R4 ;  /* 0x00006e0015047a25 */ /* 0x000fe200078e0004 */
[----:B------:R-:W-:-:S03]  /*2200*/  IADD3 R16, -R0, c[0x0][0x188], RZ ;  /* 0x0000620000107a10 */ /* 0x000fc60007ffe1ff */
[----:B------:R-:W-:Y:S02]  /*2210*/  IMAD.MOV.U32 R36, RZ, RZ, RZ ;  /* 0x000000ffff247224 */ /* 0x000fe400078e00ff */
[----:B------:R-:W-:Y:S02]  /*2220*/  IMAD.SHL.U32 R13, R13, 0x2, RZ ;  /* 0x000000020d0d7824 */ /* 0x000fe400078e00ff */
[----:B------:R-:W-:Y:S02]  /*2230*/  IMAD.IADD R17, R17, 0x1, R3 ;  /* 0x0000000111117824 */ /* 0x000fe400078e0203 */
[----:B------:R-:W-:-:S03]  /*2240*/  IMAD.IADD R19, R5, 0x1, R19 ;  /* 0x0000000105137824 */ /* 0x000fc600078e0213 */
.L_x_291:
[----:B------:R-:W-:Y:S01]  /*2250*/  ISETP.GE.U32.AND P0, PT, R22, 0x3, PT ;  /* 0x000000031600780c */ /* 0x000fe20003f06070 */
[----:B0-----:R-:W-:Y:S01]  /*2260*/  IMAD.MOV.U32 R25, RZ, RZ, R19 ;  /* 0x000000ffff197224 */ /* 0x001fe200078e0013 */
[----:B------:R-:W-:Y:S01]  /*2270*/  SHF.R.S32.HI R6, RZ, 0x1f, R11 ;  /* 0x0000001fff067819 */ /* 0x000fe2000001140b */
[----:B------:R-:W-:Y:S01]  /*2280*/  IMAD.MOV.U32 R26, RZ, RZ, R2 ;  /* 0x000000ffff1a7224 */ /* 0x000fe200078e0002 */
[----:B------:R-:W-:-:S02]  /*2290*/  MOV R24, R4 ;  /* 0x0000000400187202 */ /* 0x000fc40000000f00 */
[----:B------:R-:W-:Y:S01]  /*22a0*/  MOV R27, R17 ;  /* 0x00000011001b7202 */ /* 0x000fe20000000f00 */
[C---:B------:R-:W-:Y:S02]  /*22b0*/  IMAD R18, R6.reuse, c[0x0][0x1a8], RZ ;  /* 0x00006a0006127a24 */ /* 0x040fe400078e02ff */
[----:B-1----:R-:W-:Y:S02]  /*22c0*/  IMAD R20, R6, c[0x0][0x200], RZ ;  /* 0x0000800006147a24 */ /* 0x002fe400078e02ff */
[----:B------:R-:W-:-:S04]  /*22d0*/  IMAD.WIDE.U32 R6, R11, c[0x0][0x1a8], R24 ;  /* 0x00006a000b067a25 */ /* 0x000fc800078e0018 */
[----:B------:R-:W-:-:S04]  /*22e0*/  IMAD.WIDE.U32 R8, R11, c[0x0][0x200], R26 ;  /* 0x000080000b087a25 */ /* 0x000fc800078e001a */
[C---:B------:R-:W-:Y:S02]  /*22f0*/  IMAD R21, R11.reuse, c[0x0][0x1ac], R18 ;  /* 0x00006b000b157a24 */ /* 0x040fe400078e0212 */
[C---:B------:R-:W-:Y:S01]  /*2300*/  IMAD R23, R11.reuse, c[0x0][0x204], R20 ;  /* 0x000081000b177a24 */ /* 0x040fe200078e0214 */
[----:B------:R-:W-:Y:S01]  /*2310*/  IADD3 R11, R11, 0x1, RZ ;  /* 0x000000010b0b7810 */ /* 0x000fe20007ffe0ff */
[----:B------:R-:W-:Y:S02]  /*2320*/  IMAD.MOV.U32 R18, RZ, RZ, RZ ;  /* 0x000000ffff127224 */ /* 0x000fe400078e00ff */
[----:B------:R-:W-:Y:S01]  /*2330*/  IMAD.IADD R21, R7, 0x1, R21 ;  /* 0x0000000107157824 */ /* 0x000fe200078e0215 */
[----:B------:R-:W-:Y:S02]  /*2340*/  ISETP.GE.AND P1, PT, R11, c[0x0][0x180], PT ;  /* 0x000060000b007a0c */ /* 0x000fe40003f26270 */
[----:B------:R-:W-:Y:S01]  /*2350*/  IADD3 R23, R9, R23, RZ ;  /* 0x0000001709177210 */ /* 0x000fe20007ffe0ff */
[----:B------:R-:W-:Y:S05]  /*2360*/  @!P0 BRA `(.L_x_284) ;  /* 0x00000d7000008947 */ /* 0x000fea0003800000 */
[----:B------:R-:W-:Y:S01]  /*2370*/  ISETP.GT.AND P0, PT, R16, RZ, PT ;  /* 0x000000ff1000720c */ /* 0x000fe20003f04270 */
[C---:B------:R-:W-:Y:S01]  /*2380*/  IMAD R29, R36.reuse, c[0x0][0x1a8], RZ ;  /* 0x00006a00241d7a24 */ /* 0x040fe200078e02ff */
[----:B------:R-:W-:Y:S01]  /*2390*/  HFMA2.MMA R18, -RZ, RZ, 0, 0 ;  /* 0x00000000ff127435 */ /* 0x000fe200000001ff */
        /* <DEDUP_REMOVED lines=17> */
.L_x_287:
[----:B0-----:R-:W-:Y:S01]  /*24b0*/  IMAD.MOV.U32 R24, RZ, RZ, R38 ;  /* 0x000000ffff187224 */ /* 0x001fe200078e0026 */
[----:B------:R-:W-:-:S05]  /*24c0*/  MOV R25, R39 ;  /* 0x0000002700197202 */ /* 0x000fca0000000f00 */
[----:B------:R0:W2:Y:S01]  /*24d0*/  LDG.E.U16 R37, [R24.64] ;  /* 0x0000000a18257981 */ /* 0x0000a2000c1e1500 */
[----:B------:R-:W-:-:S05]  /*24e0*/  IADD3 R26, P2, R38, R15, RZ ;  /* 0x0000000f261a7210 */ /* 0x000fca0007f5e0ff */
[----:B------:R-:W-:Y:S02]  /*24f0*/  IMAD.X R27, R39, 0x1, R14, P2 ;  /* 0x00000001271b7824 */ /* 0x000fe400010e060e */
[----:B0-----:R-:W-:Y:S01]  /*2500*/  IMAD.MOV.U32 R24, RZ, RZ, R30 ;  /* 0x000000ffff187224 */ /* 0x001fe200078e001e */
[----:B------:R-:W-:-:S05]  /*2510*/  MOV R25, R31 ;  /* 0x0000001f00197202 */ /* 0x000fca0000000f00 */
[----:B--2---:R0:W-:Y:S04]  /*2520*/  STG.E.U16 [R24.64], R37 ;  /* 0x0000002518007986 */ /* 0x0041e8000c10150a */
[----:B------:R-:W2:Y:S01]  /*2530*/  LDG.E.U16 R39, [R26.64] ;  /* 0x0000000a1a277981 */ /* 0x000ea2000c1e1500 */
[----:B------:R-:W-:Y:S02]  /*2540*/  IADD3 R28, P2, R30, R13, RZ ;  /* 0x0000000d1e1c7210 */ /* 0x000fe40007f5e0ff */
[----:B------:R-:W-:-:S03]  /*2550*/  IADD3 R30, P3, R26, R15, RZ ;  /* 0x0000000f1a1e7210 */ /* 0x000fc60007f7e0ff */
[----:B------:R-:W-:Y:S02]  /*2560*/  IMAD.X R29, R31, 0x1, R12, P2 ;  /* 0x000000011f1d7824 */ /* 0x000fe400010e060c */
[----:B------:R-:W-:-:S03]  /*2570*/  IMAD.X R31, R27, 0x1, R14, P3 ;  /* 0x000000011b1f7824 */ /* 0x000fc600018e060e */
[----:B--2---:R1:W-:Y:S04]  /*2580*/  STG.E.U16 [R28.64], R39 ;  /* 0x000000271c007986 */ /* 0x0043e8000c10150a */
[----:B------:R-:W2:Y:S01]  /*2590*/  LDG.E.U16 R41, [R30.64] ;  /* 0x0000000a1e297981 */ /* 0x000ea2000c1e1500 */
[----:B------:R-:W-:Y:S02]  /*25a0*/  IADD3 R32, P2, R28, R13, RZ ;  /* 0x0000000d1c207210 */ /* 0x000fe40007f5e0ff */
[----:B------:R-:W-:Y:S02]  /*25b0*/  IADD3 R34, P3, R30, R15, RZ ;  /* 0x0000000f1e227210 */ /* 0x000fe40007f7e0ff */
[----:B------:R-:W-:-:S03]  /*25c0*/  IADD3.X R33, R29, R12, RZ, P2, !PT ;  /* 0x0000000c1d217210 */ /* 0x000fc600017fe4ff */
[----:B------:R-:W-:Y:S01]  /*25d0*/  IMAD.X R35, R31, 0x1, R14, P3 ;  /* 0x000000011f237824 */ /* 0x000fe200018e060e */
[----:B0-----:R-:W-:Y:S01]  /*25e0*/  IADD3 R24, P3, R32, R13, RZ ;  /* 0x0000000d20187210 */ /* 0x001fe20007f7e0ff */
[----:B--2---:R0:W-:Y:S04]  /*25f0*/  STG.E.U16 [R32.64], R41 ;  /* 0x0000002920007986 */ /* 0x0041e8000c10150a */
[----:B------:R-:W2:Y:S01]  /*2600*/  LDG.E.U16 R37, [R34.64] ;  /* 0x0000000a22257981 */ /* 0x000ea2000c1e1500 */
[----:B------:R-:W-:Y:S01]  /*2610*/  IADD3 R26, P2, R34, R15, RZ ;  /* 0x0000000f221a7210 */ /* 0x000fe20007f5e0ff */
[----:B------:R-:W-:-:S03]  /*2620*/  IMAD.X R25, R33, 0x1, R12, P3 ;  /* 0x0000000121197824 */ /* 0x000fc600018e060c */
[----:B------:R-:W-:Y:S02]  /*2630*/  IADD3.X R27, R35, R14, RZ, P2, !PT ;  /* 0x0000000e231b7210 */ /* 0x000fe400017fe4ff */
        /* <DEDUP_REMOVED lines=9> */
[----:B------:R-:W-:Y:S02]  /*26d0*/  IADD3 R34, P3, R30, R15, RZ ;  /* 0x0000000f1e227210 */ /* 0x000fe40007f7e0ff */
[----:B------:R-:W-:-:S03]  /*26e0*/  IADD3.X R33, R29, R12, RZ, P2, !PT ;  /* 0x0000000c1d217210 */ /* 0x000fc600017fe4ff */
[----:B------:R-:W-:Y:S01]  /*26f0*/  IMAD.X R35, R31, 0x1, R14, P3 ;  /* 0x000000011f237824 */ /* 0x000fe200018e060e */
[----:B-1----:R-:W-:Y:S01]  /*2700*/  IADD3 R24, P2, R32, R13, RZ ;  /* 0x0000000d20187210 */ /* 0x002fe20007f5e0ff */
[----:B--2---:R1:W-:Y:S04]  /*2710*/  STG.E.U16 [R32.64], R41 ;  /* 0x0000002920007986 */ /* 0x0043e8000c10150a */
[----:B------:R-:W2:Y:S01]  /*2720*/  LDG.E.U16 R37, [R34.64] ;  /* 0x0000000a22257981 */ /* 0x000ea2000c1e1500 */
[----:B------:R-:W-:Y:S01]  /*2730*/  IADD3 R26, P3, R34, R15, RZ ;  /* 0x0000000f221a7210 */ /* 0x000fe20007f7e0ff */
[----:B------:R-:W-:-:S03]  /*2740*/  IMAD.X R25, R33, 0x1, R12, P2 ;  /* 0x0000000121197824 */ /* 0x000fc600010e060c */
[----:B------:R-:W-:Y:S02]  /*2750*/  IADD3.X R27, R35, R14, RZ, P3, !PT ;  /* 0x0000000e231b7210 */ /* 0x000fe40001ffe4ff */
        /* <DEDUP_REMOVED lines=46> */
[----:B------:R-:W-:-:S03]  /*2a40*/  IMAD.X R33, R29, 0x1, R12, P2 ;  /* 0x000000011d217824 */ /* 0x000fc600010e060c */
[----:B------:R-:W-:Y:S02]  /*2a50*/  IADD3.X R35, R31, R14, RZ, P3, !PT ;  /* 0x0000000e1f237210 */ /* 0x000fe40001ffe4ff */
[----:B0-----:R-:W-:Y:S02]  /*2a60*/  IADD3 R24, P2, R32, R13, RZ ;  /* 0x0000000d20187210 */ /* 0x001fe40007f5e0ff */
[----:B------:R-:W-:-:S03]  /*2a70*/  IADD3 R20, R20, -0x10, RZ ;  /* 0xfffffff014147810 */ /* 0x000fc60007ffe0ff */
[----:B------:R-:W-:Y:S01]  /*2a80*/  IMAD.X R25, R33, 0x1, R12, P2 ;  /* 0x0000000121197824 */ /* 0x000fe200010e060c */
[----:B--2---:R0:W-:Y:S04]  /*2a90*/  STG.E.U16 [R32.64], R41 ;  /* 0x0000002920007986 */ /* 0x0041e8000c10150a */
[----:B------:R-:W2:Y:S01]  /*2aa0*/  LDG.E.U16 R27, [R34.64] ;  /* 0x0000000a221b7981 */ /* 0x000ea2000c1e1500 */
[----:B------:R-:W-:Y:S02]  /*2ab0*/  ISETP.GT.AND P2, PT, R20, 0xc, PT ;  /* 0x0000000c1400780c */ /* 0x000fe40003f44270 */
[----:B------:R-:W-:Y:S02]  /*2ac0*/  IADD3 R30, P4, R24, R13, RZ ;  /* 0x0000000d181e7210 */ /* 0x000fe40007f9e0ff */
[----:B------:R-:W-:-:S02]  /*2ad0*/  IADD3 R38, P3, R34, R15, RZ ;  /* 0x0000000f22267210 */ /* 0x000fc40007f7e0ff */
[----:B------:R-:W-:Y:S01]  /*2ae0*/  IADD3 R18, R18, 0x10, RZ ;  /* 0x0000001012127810 */ /* 0x000fe20007ffe0ff */
[----:B------:R-:W-:Y:S01]  /*2af0*/  IMAD.X R31, R25, 0x1, R12, P4 ;  /* 0x00000001191f7824 */ /* 0x000fe200020e060c */
[----:B-1----:R-:W-:Y:S01]  /*2b00*/  IADD3.X R39, R35, R14, RZ, P3, !PT ;  /* 0x0000000e23277210 */ /* 0x002fe20001ffe4ff */
[----:B--2---:R0:W-:Y:S04]  /*2b10*/  STG.E.U16 [R24.64], R27 ;  /* 0x0000001b18007986 */ /* 0x0041e8000c10150a */
[----:B------:R-:W-:Y:S05]  /*2b20*/  @P2 BRA `(.L_x_287) ;  /* 0xfffff98000002947 */ /* 0x000fea000383ffff */
.L_x_286:
[----:B------:R-:W-:-:S13]  /*2b30*/  ISETP.GT.AND P2, PT, R20, 0x4, PT ;  /* 0x000000041400780c */ /* 0x000fda0003f44270 */
[----:B------:R-:W-:Y:S05]  /*2b40*/  @!P2 BRA `(.L_x_288) ;  /* 0x000003700000a947 */ /* 0x000fea0003800000 */
[----:B0-----:R-:W-:Y:S01]  /*2b50*/  MOV R24, R38 ;  /* 0x0000002600187202 */ /* 0x001fe20000000f00 */
[----:B------:R-:W-:-:S05]  /*2b60*/  IMAD.MOV.U32 R25, RZ, RZ, R39 ;  /* 0x000000ffff197224 */ /* 0x000fca00078e0027 */
[----:B------:R0:W2:Y:S01]  /*2b70*/  LDG.E.U16 R37, [R24.64] ;  /* 0x0000000a18257981 */ /* 0x0000a2000c1e1500 */
[----:B------:R-:W-:-:S04]  /*2b80*/  IADD3 R26, P0, R38, R15, RZ ;  /* 0x0000000f261a7210 */ /* 0x000fc80007f1e0ff */
[----:B------:R-:W-:Y:S01]  /*2b90*/  IADD3.X R27, R39, R14, RZ, P0, !PT ;  /* 0x0000000e271b7210 */ /* 0x000fe200007fe4ff */
[----:B0-----:R-:W-:Y:S01]  /*2ba0*/  IMAD.MOV.U32 R24, RZ, RZ, R30 ;  /* 0x000000ffff187224 */ /* 0x001fe200078e001e */
[----:B------:R-:W-:-:S05]  /*2bb0*/  MOV R25, R31 ;  /* 0x0000001f00197202 */ /* 0x000fca0000000f00 */
[----:B--2---:R0:W-:Y:S04]  /*2bc0*/  STG.E.U16 [R24.64], R37 ;  /* 0x0000002518007986 */ /* 0x0041e8000c10150a */
[----:B------:R-:W2:Y:S01]  /*2bd0*/  LDG.E.U16 R39, [R26.64] ;  /* 0x0000000a1a277981 */ /* 0x000ea2000c1e1500 */
[----:B------:R-:W-:Y:S02]  /*2be0*/  IADD3 R28, P0, R30, R13, RZ ;  /* 0x0000000d1e1c7210 */ /* 0x000fe40007f1e0ff */
[----:B------:R-:W-:-:S03]  /*2bf0*/  IADD3 R30, P2, R26, R15, RZ ;  /* 0x0000000f1a1e7210 */ /* 0x000fc60007f5e0ff */
[--C-:B------:R-:W-:Y:S01]  /*2c00*/  IMAD.X R29, R31, 0x1, R12.reuse, P0 ;  /* 0x000000011f1d7824 */ /* 0x100fe200000e060c */
[----:B------:R-:W-:Y:S02]  /*2c10*/  IADD3.X R31, R27, R14, RZ, P2, !PT ;  /* 0x0000000e1b1f7210 */ /* 0x000fe400017fe4ff */
[----:B------:R-:W-:Y:S02]  /*2c20*/  IADD3 R32, P0, R28, R13, RZ ;  /* 0x0000000d1c207210 */ /* 0x000fe40007f1e0ff */
        /* <DEDUP_REMOVED lines=24> */
[----:B--2---:R-:W-:Y:S04]  /*2db0*/  STG.E.U16 [R32.64], R41 ;  /* 0x0000002920007986 */ /* 0x004fe8000c10150a */
[----:B------:R-:W2:Y:S01]  /*2dc0*/  LDG.E.U16 R37, [R34.64] ;  /* 0x0000000a22257981 */ /* 0x000ea2000c1e1500 */
[----:B------:R-:W-:Y:S01]  /*2dd0*/  IADD3 R26, P2, R34, R15, RZ ;  /* 0x0000000f221a7210 */ /* 0x000fe20007f5e0ff */
[----:B------:R-:W-:-:S03]  /*2de0*/  IMAD.X R25, R33, 0x1, R12, P0 ;  /* 0x0000000121197824 */ /* 0x000fc600000e060c */
[----:B------:R-:W-:Y:S02]  /*2df0*/  IADD3.X R27, R35, R14, RZ, P2, !PT ;  /* 0x0000000e231b7210 */ /* 0x000fe400017fe4ff */
[-C--:B0-----:R-:W-:Y:S01]  /*2e00*/  IADD3 R28, P0, R24, R13.reuse, RZ ;  /* 0x0000000d181c7210 */ /* 0x081fe20007f1e0ff */
[----:B--2---:R-:W-:Y:S04]  /*2e10*/  STG.E.U16 [R24.64], R37 ;  /* 0x0000002518007986 */ /* 0x004fe8000c10150a */
[----:B------:R-:W2:Y:S01]  /*2e20*/  LDG.E.U16 R31, [R26.64] ;  /* 0x0000000a1a1f7981 */ /* 0x000ea2000c1e1500 */
[----:B------:R-:W-:Y:S01]  /*2e30*/  IMAD.X R29, R25, 0x1, R12, P0 ;  /* 0x00000001191d7824 */ /* 0x000fe200000e060c */
[----:B------:R-:W-:Y:S02]  /*2e40*/  IADD3 R30, P3, R28, R13, RZ ;  /* 0x0000000d1c1e7210 */ /* 0x000fe40007f7e0ff */
[----:B------:R-:W-:-:S02]  /*2e50*/  IADD3 R38, P2, R26, R15, RZ ;  /* 0x0000000f1a267210 */ /* 0x000fc40007f5e0ff */
[----:B------:R-:W-:Y:S02]  /*2e60*/  PLOP3.LUT P0, PT, PT, PT, PT, 0x8, 0x0 ;  /* 0x000000000000781c */ /* 0x000fe40003f0e170 */
[----:B------:R-:W-:Y:S02]  /*2e70*/  IADD3 R18, R18, 0x8, RZ ;  /* 0x0000000812127810 */ /* 0x000fe40007ffe0ff */
[----:B------:R-:W-:Y:S02]  /*2e80*/  IADD3 R20, R20, -0x8, RZ ;  /* 0xfffffff814147810 */ /* 0x000fe40007ffe0ff */
[----:B------:R-:W-:Y:S01]  /*2e90*/  IADD3.X R39, R27, R14, RZ, P2, !PT ;  /* 0x0000000e1b277210 */ /* 0x000fe200017fe4ff */
[----:B--2---:R0:W-:Y:S02]  /*2ea0*/  STG.E.U16 [R28.64], R31 ;  /* 0x0000001f1c007986 */ /* 0x0041e4000c10150a */
[----:B0-----:R-:W-:Y:S02]  /*2eb0*/  IMAD.X R31, R29, 0x1, R12, P3 ;  /* 0x000000011d1f7824 */ /* 0x001fe400018e060c */
.L_x_288:
[----:B------:R-:W-:-:S13]  /*2ec0*/  ISETP.NE.OR P0, PT, R20, RZ, P0 ;  /* 0x000000ff1400720c */ /* 0x000fda0000705670 */
[----:B------:R-:W-:Y:S05]  /*2ed0*/  @!P0 BRA `(.L_x_284) ;  /* 0x0000020000008947 */ /* 0x000fea0003800000 */
.L_x_285:
        /* <DEDUP_REMOVED lines=24> */
[----:B------:R-:W-:Y:S02]  /*3060*/  ISETP.NE.AND P0, PT, R20, RZ, PT ;  /* 0x000000ff1400720c */ /* 0x000fe40003f05270 */
[----:B------:R-:W-:Y:S02]  /*3070*/  IADD3 R30, P3, R24, R13, RZ ;  /* 0x0000000d181e7210 */ /* 0x000fe40007f7e0ff */
[----:B------:R-:W-:-:S02]  /*3080*/  IADD3 R38, P2, R34, R15, RZ ;  /* 0x0000000f22267210 */ /* 0x000fc40007f5e0ff */
[----:B------:R-:W-:Y:S01]  /*3090*/  IADD3 R18, R18, 0x4, RZ ;  /* 0x0000000412127810 */ /* 0x000fe20007ffe0ff */
[----:B------:R-:W-:Y:S01]  /*30a0*/  IMAD.X R31, R25, 0x1, R12, P3 ;  /* 0x00000001191f7824 */ /* 0x000fe200018e060c */
[----:B-1----:R-:W-:Y:S01]  /*30b0*/  IADD3.X R39, R35, R14, RZ, P2, !PT ;  /* 0x0000000e23277210 */ /* 0x002fe200017fe4ff */
[----:B--2---:R0:W-:Y:S04]  /*30c0*/  STG.E.U16 [R24.64], R27 ;  /* 0x0000001b18007986 */ /* 0x0041e8000c10150a */
[----:B0-----:R-:W-:Y:S05]  /*30d0*/  @P0 BRA `(.L_x_285) ;  /* 0xfffffe0000000947 */ /* 0x001fea000383ffff */
.L_x_284:
[----:B------:R-:W-:-:S13]  /*30e0*/  ISETP.NE.AND P0, PT, R0, RZ, PT ;  /* 0x000000ff0000720c */ /* 0x000fda0003f05270 */
[----:B------:R-:W-:Y:S05]  /*30f0*/  @!P0 BRA `(.L_x_289) ;  /* 0x0000035000008947 */ /* 0x000fea0003800000 */
[----:B------:R-:W-:Y:S02]  /*3100*/  SHF.R.S32.HI R9, RZ, 0x1f, R18 ;  /* 0x0000001fff097819 */ /* 0x000fe40000011412 */
[----:B------:R-:W-:-:S03]  /*3110*/  MOV R20, R6 ;  /* 0x0000000600147202 */ /* 0x000fc60000000f00 */
[----:B0-----:R-:W-:Y:S02]  /*3120*/  IMAD R25, R9, c[0x0][0x1b0], RZ ;  /* 0x00006c0009197a24 */ /* 0x001fe400078e02ff */
[----:B------:R-:W-:-:S04]  /*3130*/  IMAD.WIDE.U32 R6, R18, c[0x0][0x1b0], R20 ;  /* 0x00006c0012067a25 */ /* 0x000fc800078e0014 */
[----:B------:R-:W-:Y:S01]  /*3140*/  IMAD R25, R18, c[0x0][0x1b4], R25 ;  /* 0x00006d0012197a24 */ /* 0x000fe200078e0219 */
[----:B------:R-:W-:-:S03]  /*3150*/  LEA R24, P0, R6, c[0x0][0x178], 0x1 ;  /* 0x00005e0006187a11 */ /* 0x000fc600078008ff */
[----:B------:R-:W-:-:S05]  /*3160*/  IMAD.IADD R7, R7, 0x1, R25 ;  /* 0x0000000107077824 */ /* 0x000fca00078e0219 */
[----:B------:R-:W-:-:S06]  /*3170*/  LEA.HI.X R25, R6, c[0x0][0x17c], R7, 0x1, P0 ;  /* 0x00005f0006197a11 */ /* 0x000fcc00000f0c07 */
[----:B------:R-:W2:Y:S01]  /*3180*/  LDG.E.U16 R25, [R24.64] ;  /* 0x0000000a18197981 */ /* 0x000ea2000c1e1500 */
[----:B------:R-:W-:Y:S01]  /*3190*/  IMAD R27, R9, c[0x0][0x208], RZ ;  /* 0x00008200091b7a24 */ /* 0x000fe200078e02ff */
[----:B------:R-:W-:-:S03]  /*31a0*/  MOV R9, R23 ;  /* 0x0000001700097202 */ /* 0x000fc60000000f00 */
        /* <DEDUP_REMOVED lines=9> */
[----:B0-----:R-:W-:Y:S01]  /*3240*/  SHF.R.S32.HI R26, RZ, 0x1f, R23 ;  /* 0x0000001fff1a7819 */ /* 0x001fe20000011417 */
[----:B------:R-:W-:-:S04]  /*3250*/  IMAD.WIDE.U32 R6, R23, c[0x0][0x1b0], R20 ;  /* 0x00006c0017067a25 */ /* 0x000fc800078e0014 */
[----:B------:R-:W-:-:S04]  /*3260*/  IMAD R24, R26, c[0x0][0x1b0], RZ ;  /* 0x00006c001a187a24 */ /* 0x000fc800078e02ff */
[----:B------:R-:W-:Y:S01]  /*3270*/  IMAD R25, R23, c[0x0][0x1b4], R24 ;  /* 0x00006d0017197a24 */ /* 0x000fe200078e0218 */
[----:B------:R-:W-:-:S04]  /*3280*/  LEA R24, P0, R6, c[0x0][0x178], 0x1 ;  /* 0x00005e0006187a11 */ /* 0x000fc800078008ff */
[----:B------:R-:W-:-:S04]  /*3290*/  IADD3 R7, R7, R25, RZ ;  /* 0x0000001907077210 */ /* 0x000fc80007ffe0ff */
        /* <DEDUP_REMOVED lines=11> */
[----:B------:R-:W-:-:S04]  /*3350*/  IADD3 R23, R18, 0x2, RZ ;  /* 0x0000000212177810 */ /* 0x000fc80007ffe0ff */
[----:B------:R-:W-:Y:S01]  /*3360*/  SHF.R.S32.HI R18, RZ, 0x1f, R23 ;  /* 0x0000001fff127819 */ /* 0x000fe20000011417 */
        /* <DEDUP_REMOVED lines=14> */
.L_x_289:
[----:B------:R-:W-:-:S04]  /*3450*/  IADD3 R10, P0, R10, 0x1, RZ ;  /* 0x000000010a0a7810 */ /* 0x000fc80007f1e0ff */
[----:B------:R-:W-:Y:S01]  /*3460*/  IADD3.X R36, RZ, R36, RZ, P0, !PT ;  /* 0x00000024ff247210 */ /* 0x000fe200007fe4ff */
[----:B------:R-:W-:Y:S01]  /*3470*/  @P1 CALL.REL.NOINC `(.L_x_290) ;  /* 0x0000001000001944 */ /* 0x000fe20003c00000 */
[----:B------:R-:W-:Y:S05]  /*3480*/  BRA `(.L_x_291) ;  /* 0xffffedc000007947 */ /* 0x000fea000383ffff */
.L_x_290:
[----:B------:R-:W-:Y:S05]  /*3490*/  EXIT ;  /* 0x000000000000794d */ /* 0x000fea0003800000 */
.L_x_292:
        /* <DEDUP_REMOVED lines=14> */
.L_x_345:


//--------------------- .text._ZN2at6native55_GLOBAL__N__c1b0da0d_22_UpSampleTrilinear3d_cu_efb54c9330upsample_trilinear3d_out_frameIN3c104HalfEfEEviT0_S5_S5_bNS_27GenericPackedTensorAccessorIKT_Lm5ENS_16DefaultPtrTraitsElEENS6_IS7_Lm5ES9_lEE --------------------------
	.section	.text._ZN2at6native55_GLOBAL__N__c1b0da0d_22_UpSampleTrilinear3d_cu_efb54c9330upsample_trilinear3d_out_frameIN3c104HalfEfEEviT0_S5_S5_bNS_27GenericPackedTensorAccessorIKT_Lm5ENS_16DefaultPtrTraitsElEENS6_IS7_Lm5ES9_lEE,"ax",@progbits
	.sectioninfo	@"SHI_REGISTERS=106"
	.align	128
.text._ZN2at6native55_GLOBAL__N__c1b0da0d_22_UpSampleTrilinear3d_cu_efb54c9330upsample_trilinear3d_out_frameIN3c104HalfEfEEviT0_S5_S5_bNS_27GenericPackedTensorAccessorIKT_Lm5ENS_16DefaultPtrTraitsElEENS6_IS7_Lm5ES9_lEE:
        .type           _ZN2at6native55_GLOBAL__N__c1b0da0d_22_UpSampleTrilinear3d_cu_efb54c9330upsample_trilinear3d_out_frameIN3c104HalfEfEEviT0_S5_S5_bNS_27GenericPackedTensorAccessorIKT_Lm5ENS_16DefaultPtrTraitsElEENS6_IS7_Lm5ES9_lEE,@function
        .size           _ZN2at6native55_GLOBAL__N__c1b0da0d_22_UpSampleTrilinear3d_cu_efb54c9330upsample_trilinear3d_out_frameIN3c104HalfEfEEviT0_S5_S5_bNS_27GenericPackedTensorAccessorIKT_Lm5ENS_16DefaultPtrTraitsElEENS6_IS7_Lm5ES9_lEE,(.L_x_346 - _ZN2at6native55_GLOBAL__N__c1b0da0d_22_UpSampleTrilinear3d_cu_efb54c9330upsample_trilinear3d_out_frameIN3c104HalfEfEEviT0_S5_S5_bNS_27GenericPackedTensorAccessorIKT_Lm5ENS_16DefaultPtrTraitsElEENS6_IS7_Lm5ES9_lEE)
        .other          _ZN2at6native55_GLOBAL__N__c1b0da0d_22_UpSampleTrilinear3d_cu_efb54c9330upsample_trilinear3d_out_frameIN3c104HalfEfEEviT0_S5_S5_bNS_27GenericPackedTensorAccessorIKT_Lm5ENS_16DefaultPtrTraitsElEENS6_IS7_Lm5ES9_lEE,@"STO_CUDA_ENTRY STV_DEFAULT"
_ZN2at6native55_GLOBAL__N__c1b0da0d_22_UpSampleTrilinear3d_cu_efb54c9330upsample_trilinear3d_out_frameIN3c104HalfEfEEviT0_S5_S5_bNS_27GenericPackedTensorAccessorIKT_Lm5ENS_16DefaultPtrTraitsElEENS6_IS7_Lm5ES9_lEE:
        /* <DEDUP_REMOVED lines=195> */
.L_x_298:
        /* <DEDUP_REMOVED lines=59> */
.L_x_295:
        /* <DEDUP_REMOVED lines=26> */
[----:B------:R-:W3:Y:S02]  /*1180*/  LDG.E.U16 R88, [R88.64] ;  /* 0x0000000a58587981 */ /* 0x000ee4000c1e1500 */
        /* <DEDUP_REMOVED lines=9> */
[----:B------:R1:W5:Y:S01]  /*1220*/  LDG.E.U16 R62, [R86.64] ;  /* 0x0000000a563e7981 */ /* 0x000362000c1e1500 */
[----:B------:R-:W-:-:S03]  /*1230*/  IMAD.WIDE.U32 R94, R79, c[0x0][0x1b0], R38 ;  /* 0x00006c004f5e7a25 */ /* 0x000fc600078e0026 */
[----:B------:R-:W-:Y:S01]  /*1240*/  LEA.HI.X R85, R92, c[0x0][0x17c], R85, 0x1, P1 ;  /* 0x00005f005c557a11 */ /* 0x000fe200008f0c55 */
[----:B------:R-:W-:Y:S01]  /*1250*/  IMAD.MOV.U32 R76, RZ, RZ, R34 ;  /* 0x000000ffff4c7224 */ /* 0x000fe200078e0022 */
[C---:B------:R-:W-:Y:S01]  /*1260*/  LEA R92, P1, R94.reuse, c[0x0][0x178], 0x1 ;  /* 0x00005e005e5c7a11 */ /* 0x040fe200078208ff */
[----:B------:R4:W2:Y:S01]  /*1270*/  LDG.E.U16 R80, [R80.64] ;  /* 0x0000000a50507981 */ /* 0x0008a2000c1e1500 */
[----:B------:R-:W-:Y:S01]  /*1280*/  IADD3 R93, R97, R95, RZ ;  /* 0x0000005f615d7210 */ /* 0x000fe20007ffe0ff */
[----:B0-----:R-:W-:Y:S02]  /*1290*/  IMAD.WIDE.U32 R82, R79, c[0x0][0x1b0], R76 ;  /* 0x00006c004f527a25 */ /* 0x001fe400078e004c */
[----:B------:R-:W2:Y:S01]  /*12a0*/  LDG.E.U16 R84, [R84.64] ;  /* 0x0000000a54547981 */ /* 0x000ea2000c1e1500 */
[----:B------:R-:W-:Y:S01]  /*12b0*/  LEA.HI.X R93, R94, c[0x0][0x17c], R93, 0x1, P1 ;  /* 0x00005f005e5d7a11 */ /* 0x000fe200008f0c5d */
[----:B------:R-:W-:Y:S01]  /*12c0*/  IMAD.IADD R83, R97, 0x1, R83 ;  /* 0x0000000161537824 */ /* 0x000fe200078e0253 */
[----:B-1----:R-:W-:-:S03]  /*12d0*/  LEA R86, P1, R82, c[0x0][0x178], 0x1 ;  /* 0x00005e0052567a11 */ /* 0x002fc600078208ff */
[----:B------:R-:W2:Y:S01]  /*12e0*/  LDG.E.U16 R92, [R92.64] ;  /* 0x0000000a5c5c7981 */ /* 0x000ea2000c1e1500 */
[----:B------:R-:W-:-:S05]  /*12f0*/  LEA.HI.X R87, R82, c[0x0][0x17c], R83, 0x1, P1 ;  /* 0x00005f0052577a11 */ /* 0x000fca00008f0c53 */
[----:B------:R-:W2:Y:S01]  /*1300*/  LDG.E.U16 R86, [R86.64] ;  /* 0x0000000a56567981 */ /* 0x000ea2000c1e1500 */
[----:B------:R-:W-:Y:S01]  /*1310*/  IMAD R58, R58, c[0x0][0x208], RZ ;  /* 0x000082003a3a7a24 */ /* 0x000fe200078e02ff */
[----:B------:R-:W-:Y:S01]  /*1320*/  MOV R74, R36 ;  /* 0x00000024004a7202 */ /* 0x000fe20000000f00 */
[----:B---3--:R-:W-:Y:S02]  /*1330*/  HADD2.F32 R88, -RZ, R88.H0_H0 ;  /* 0x20000058ff587230 */ /* 0x008fe40000004100 */
[----:B----4-:R-:W-:Y:S02]  /*1340*/  HADD2.F32 R81, -RZ, R60.H0_H0 ;  /* 0x2000003cff517230 */ /* 0x010fe40000004100 */
[----:B-----5:R-:W-:-:S05]  /*1350*/  HADD2.F32 R62, -RZ, R62.H0_H0 ;  /* 0x2000003eff3e7230 */ /* 0x020fca0000004100 */
[----:B------:R-:W-:Y:S01]  /*1360*/  FMUL.FTZ R62, R53, R62 ;  /* 0x0000003e353e7220 */ /* 0x000fe20000410000 */
[----:B--2---:R-:W-:Y:S02]  /*1370*/  HADD2.F32 R84, -RZ, R84.H0_H0 ;  /* 0x20000054ff547230 */ /* 0x004fe40000004100 */
[----:B------:R-:W-:Y:S02]  /*1380*/  HADD2.F32 R85, -RZ, R92.H0_H0 ;  /* 0x2000005cff557230 */ /* 0x000fe40000004100 */
[----:B------:R-:W-:-:S05]  /*1390*/  HADD2.F32 R64, -RZ, R86.H0_H0 ;  /* 0x20000056ff407230 */ /* 0x000fca0000004100 */
[C---:B------:R-:W-:Y:S02]  /*13a0*/  FMUL.FTZ R64, R53.reuse, R64 ;  /* 0x0000004035407220 */ /* 0x040fe40000410000 */
[C---:B------:R-:W-:Y:S02]  /*13b0*/  FMUL.FTZ R84, R53.reuse, R84 ;  /* 0x0000005435547220 */ /* 0x040fe40000410000 */
[C---:B------:R-:W-:Y:S01]  /*13c0*/  FFMA.FTZ R89, R56.reuse, R85, R64 ;  /* 0x0000005538597223 */ /* 0x040fe20000010040 */
[----:B------:R-:W-:Y:S01]  /*13d0*/  HADD2.F32 R85, -RZ, R80.H0_H0 ;  /* 0x20000050ff557230 */ /* 0x000fe20000004100 */
[C---:B------:R-:W-:Y:S01]  /*13e0*/  FFMA.FTZ R83, R56.reuse, R81, R62 ;  /* 0x0000005138537223 */ /* 0x040fe2000001003e */
[----:B------:R-:W-:Y:S01]  /*13f0*/  HADD2.F32 R81, -RZ, R90.H0_H0 ;  /* 0x2000005aff517230 */ /* 0x000fe20000004100 */
[----:B------:R-:W-:Y:S02]  /*1400*/  FMUL.FTZ R88, R53, R88 ;  /* 0x0000005835587220 */ /* 0x000fe40000410000 */
[----:B------:R-:W-:-:S02]  /*1410*/  FFMA.FTZ R84, R56, R85, R84 ;  /* 0x0000005538547223 */ /* 0x000fc40000010054 */
[----:B------:R-:W-:Y:S02]  /*1420*/  FMUL.FTZ R89, R52, R89 ;  /* 0x0000005934597220 */ /* 0x000fe40000410000 */
[----:B------:R-:W-:Y:S02]  /*1430*/  FFMA.FTZ R88, R56, R81, R88 ;  /* 0x0000005138587223 */ /* 0x000fe40000010058 */
[----:B------:R-:W-:Y:S02]  /*1440*/  FMUL.FTZ R83, R52, R83 ;  /* 0x0000005334537220 */ /* 0x000fe40000410000 */
[C---:B------:R-:W-:Y:S02]  /*1450*/  FFMA.FTZ R89, R55.reuse, R84, R89 ;  /* 0x0000005437597223 */ /* 0x040fe40000010059 */
[----:B------:R-:W-:Y:S02]  /*1460*/  FFMA.FTZ R83, R55, R88, R83 ;  /* 0x0000005837537223 */ /* 0x000fe40000010053 */
[----:B------:R-:W-:-:S04]  /*1470*/  FMUL.FTZ R89, R0, R89 ;  /* 0x0000005900597220 */ /* 0x000fc80000410000 */
[----:B------:R-:W-:Y:S01]  /*1480*/  FFMA.FTZ R83, R54, R83, R89 ;  /* 0x0000005336537223 */ /* 0x000fe20000010059 */
[C---:B------:R-:W-:Y:S01]  /*1490*/  IADD3 R89, R79.reuse, 0x1, RZ ;  /* 0x000000014f597810 */ /* 0x040fe20007ffe0ff */
[----:B------:R-:W-:-:S03]  /*14a0*/  IMAD R85, R79, c[0x0][0x20c], R58 ;  /* 0x000083004f557a24 */ /* 0x000fc600078e023a */
[----:B------:R-:W-:Y:S01]  /*14b0*/  SHF.R.S32.HI R58, RZ, 0x1f, R89 ;  /* 0x0000001fff3a7819 */ /* 0x000fe20000011459 */
[----:B------:R-:W-:Y:S01]  /*14c0*/  IMAD.WIDE.U32 R80, R79, c[0x0][0x208], R74 ;  /* 0x000082004f507a25 */ /* 0x000fe200078e004a */
[----:B------:R-:W-:-:S03]  /*14d0*/  F2FP.PACK_AB R83, RZ, R83 ;  /* 0x00000053ff53723e */ /* 0x000fc600000000ff */
        /* <DEDUP_REMOVED lines=17> */
[----:B------:R-:W2:Y:S01]  /*15f0*/  LDG.E.U16 R80, [R80.64] ;  /* 0x0000000a50507981 */ /* 0x000ea2000c1e1500 */
[----:B------:R-:W-:Y:S02]  /*1600*/  IMAD.IADD R87, R103, 0x1, R93 ;  /* 0x0000000167577824 */ /* 0x000fe400078e025d */
[----:B------:R-:W-:Y:S01]  /*1610*/  IMAD.WIDE.U32 R94, R89, c[0x0][0x1b0], R40 ;  /* 0x00006c00595e7a25 */ /* 0x000fe200078e0028 */
[----:B------:R-:W3:Y:S03]  /*1620*/  LDG.E.U16 R82, [R82.64] ;  /* 0x0000000a52527981 */ /* 0x000ee6000c1e1500 */
[----:B0-----:R-:W-:Y:S01]  /*1630*/  IMAD.IADD R85, R103, 0x1, R91 ;  /* 0x0000000167557824 */ /* 0x001fe200078e025b */
[----:B------:R-:W-:-:S04]  /*1640*/  LEA R84, P1, R90, c[0x0][0x178], 0x1 ;  /* 0x00005e005a547a11 */ /* 0x000fc800078208ff */
[----:B------:R-:W-:Y:S02]  /*1650*/  LEA.HI.X R85, R90, c[0x0][0x17c], R85, 0x1, P1 ;  /* 0x00005f005a557a11 */ /* 0x000fe400008f0c55 */
[C---:B------:R-:W-:Y:S01]  /*1660*/  LEA R86, P1, R92.reuse, c[0x0][0x178], 0x1 ;  /* 0x00005e005c567a11 */ /* 0x040fe200078208ff */
[----:B------:R-:W-:Y:S01]  /*1670*/  IMAD.WIDE.U32 R96, R89, c[0x0][0x1b0], R42 ;  /* 0x00006c0059607a25 */ /* 0x000fe200078e002a */
[C---:B------:R-:W-:Y:S01]  /*1680*/  IADD3 R91, R103.reuse, R95, RZ ;  /* 0x0000005f675b7210 */ /* 0x040fe20007ffe0ff */
[----:B------:R-:W4:Y:S01]  /*1690*/  LDG.E.U16 R84, [R84.64] ;  /* 0x0000000a54547981 */ /* 0x000f22000c1e1500 */
[----:B------:R-:W-:Y:S02]  /*16a0*/  LEA.HI.X R87, R92, c[0x0][0x17c], R87, 0x1, P1 ;  /* 0x00005f005c577a11 */ /* 0x000fe400008f0c57 */
[C---:B------:R-:W-:Y:S01]  /*16b0*/  LEA R90, P1, R94.reuse, c[0x0][0x178], 0x1 ;  /* 0x00005e005e5a7a11 */ /* 0x040fe200078208ff */
[----:B------:R-:W-:Y:S02]  /*16c0*/  IMAD.IADD R93, R103, 0x1, R97 ;  /* 0x00000001675d7824 */ /* 0x000fe400078e0261 */
[----:B------:R-:W-:Y:S01]  /*16d0*/  IMAD.WIDE.U32 R98, R89, c[0x0][0x1b0], R76 ;  /* 0x00006c0059627a25 */ /* 0x000fe200078e004c */
[----:B------:R-:W-:Y:S01]  /*16e0*/  LEA.HI.X R91, R94, c[0x0][0x17c], R91, 0x1, P1 ;  /* 0x00005f005e5b7a11 */ /* 0x000fe200008f0c5b */
[----:B------:R-:W5:Y:S01]  /*16f0*/  LDG.E.U16 R86, [R86.64] ;  /* 0x0000000a56567981 */ /* 0x000f62000c1e1500 */
[----:B------:R-:W-:Y:S01]  /*1700*/  LEA R92, P1, R96, c[0x0][0x178], 0x1 ;  /* 0x00005e00605c7a11 */ /* 0x000fe200078208ff */
[----:B------:R-:W-:-:S02]  /*1710*/  IMAD.IADD R97, R103, 0x1, R99 ;  /* 0x0000000167617824 */ /* 0x000fc400078e0263 */
[----:B------:R-:W-:Y:S01]  /*1720*/  IMAD.WIDE.U32 R94, R89, c[0x0][0x1b0], R38 ;  /* 0x00006c00595e7a25 */ /* 0x000fe200078e0026 */
[----:B------:R-:W-:Y:S01]  /*1730*/  LEA.HI.X R93, R96, c[0x0][0x17c], R93, 0x1, P1 ;  /* 0x00005f00605d7a11 */ /* 0x000fe200008f0c5d */
[----:B------:R-:W5:Y:S01]  /*1740*/  LDG.E.U16 R90, [R90.64] ;  /* 0x0000000a5a5a7981 */ /* 0x000f62000c1e1500 */
[C---:B------:R-:W-:Y:S02]  /*1750*/  LEA R100, P1, R98.reuse, c[0x0][0x178], 0x1 ;  /* 0x00005e0062647a11 */ /* 0x040fe400078208ff */
[----:B------:R-:W-:Y:S01]  /*1760*/  IADD3 R95, R103, R95, RZ ;  /* 0x0000005f675f7210 */ /* 0x000fe20007ffe0ff */
[----:B------:R-:W5:Y:S01]  /*1770*/  LDG.E.U16 R92, [R92.64] ;  /* 0x0000000a5c5c7981 */ /* 0x000f62000c1e1500 */
[----:B------:R-:W-:Y:S02]  /*1780*/  LEA.HI.X R101, R98, c[0x0][0x17c], R97, 0x1, P1 ;  /* 0x00005f0062657a11 */ /* 0x000fe400008f0c61 */
[----:B------:R-:W-:-:S03]  /*1790*/  LEA R96, P1, R94, c[0x0][0x178], 0x1 ;  /* 0x00005e005e607a11 */ /* 0x000fc600078208ff */
[----:B------:R-:W5:Y:S01]  /*17a0*/  LDG.E.U16 R100, [R100.64] ;  /* 0x0000000a64647981 */ /* 0x000f62000c1e1500 */
[----:B------:R-:W-:-:S05]  /*17b0*/  LEA.HI.X R97, R94, c[0x0][0x17c], R95, 0x1, P1 ;  /* 0x00005f005e617a11 */ /* 0x000fca00008f0c5f */
[----:B------:R-:W5:Y:S01]  /*17c0*/  LDG.E.U16 R96, [R96.64] ;  /* 0x0000000a60607981 */ /* 0x000f62000c1e1500 */
[----:B------:R-:W-:Y:S01]  /*17d0*/  IMAD R58, R58, c[0x0][0x208], RZ ;  /* 0x000082003a3a7a24 */ /* 0x000fe200078e02ff */
[----:B------:R-:W-:Y:S01]  /*17e0*/  UIADD3 UR5, UR5, -0x2, URZ ;  /* 0xfffffffe05057890 */ /* 0x000fe2000fffe03f */
[----:B------:R-:W-:Y:S01]  /*17f0*/  IADD3 R79, R79, 0x2, RZ ;  /* 0x000000024f4f7810 */ /* 0x000fe20007ffe0ff */
[----:B--2---:R-:W-:Y:S02]  /*1800*/  HADD2.F32 R81, -RZ, R80.H0_H0 ;  /* 0x20000050ff517230 */ /* 0x004fe40000004100 */
[----:B---3--:R-:W-:-:S05]  /*1810*/  HADD2.F32 R82, -RZ, R82.H0_H0 ;  /* 0x20000052ff527230 */ /* 0x008fca0000004100 */
[----:B------:R-:W-:Y:S01]  /*1820*/  FMUL.FTZ R82, R53, R82 ;  /* 0x0000005235527220 */ /* 0x000fe20000410000 */
[----:B----4-:R-:W-:Y:S02]  /*1830*/  HADD2.F32 R95, -RZ, R84.H0_H0 ;  /* 0x20000054ff5f7230 */ /* 0x010fe40000004100 */
[----:B-----5:R-:W-:-:S05]  /*1840*/  HADD2.F32 R38, -RZ, R86.H0_H0 ;  /* 0x20000056ff267230 */ /* 0x020fca0000004100 */
[----:B------:R-:W-:-:S04]  /*1850*/  FMUL.FTZ R38, R53, R38 ;  /* 0x0000002635267220 */ /* 0x000fc80000410000 */
[----:B------:R-:W-:Y:S01]  /*1860*/  FFMA.FTZ R95, R56, R95, R38 ;  /* 0x0000005f385f7223 */ /* 0x000fe20000010026 */
[----:B------:R-:W-:Y:S02]  /*1870*/  HADD2.F32 R38, -RZ, R92.H0_H0 ;  /* 0x2000005cff267230 */ /* 0x000fe40000004100 */
[----:B------:R-:W-:-:S03]  /*1880*/  HADD2.F32 R40, -RZ, R100.H0_H0 ;  /* 0x20000064ff287230 */ /* 0x000fc60000004100 */
[C---:B------:R-:W-:Y:S01]  /*1890*/  FMUL.FTZ R38, R53.reuse, R38 ;  /* 0x0000002635267220 */ /* 0x040fe20000410000 */
[----:B------:R-:W-:Y:S01]  /*18a0*/  HADD2.F32 R83, -RZ, R90.H0_H0 ;  /* 0x2000005aff537230 */ /* 0x000fe20000004100 */
[----:B------:R-:W-:Y:S01]  /*18b0*/  FMUL.FTZ R40, R53, R40 ;  /* 0x0000002835287220 */ /* 0x000fe20000410000 */
[----:B------:R-:W-:Y:S01]  /*18c0*/  HADD2.F32 R85, -RZ, R96.H0_H0 ;  /* 0x20000060ff557230 */ /* 0x000fe20000004100 */
[----:B------:R-:W-:-:S04]  /*18d0*/  FFMA.FTZ R82, R56, R81, R82 ;  /* 0x0000005138527223 */ /* 0x000fc80000010052 */
[----:B------:R-:W-:Y:S02]  /*18e0*/  FFMA.FTZ R85, R56, R85, R40 ;  /* 0x0000005538557223 */ /* 0x000fe40000010028 */
[----:B------:R-:W-:-:S04]  /*18f0*/  IMAD.WIDE.U32 R80, R89, c[0x0][0x208], R74 ;  /* 0x0000820059507a25 */ /* 0x000fc800078e004a */
[----:B------:R-:W-:Y:S02]  /*1900*/  FFMA.FTZ R38, R56, R83, R38 ;  /* 0x0000005338267223 */ /* 0x000fe40000010026 */
[C---:B------:R-:W-:Y:S02]  /*1910*/  FMUL.FTZ R85, R52.reuse, R85 ;  /* 0x0000005534557220 */ /* 0x040fe40000410000 */
[----:B------:R-:W-:Y:S02]  /*1920*/  FMUL.FTZ R95, R52, R95 ;  /* 0x0000005f345f7220 */ /* 0x000fe40000410000 */
[----:B------:R-:W-:Y:S02]  /*1930*/  IMAD R89, R89, c[0x0][0x20c], R58 ;  /* 0x0000830059597a24 */ /* 0x000fe400078e023a */
[C---:B------:R-:W-:Y:S02]  /*1940*/  FFMA.FTZ R85, R55.reuse, R38, R85 ;  /* 0x0000002637557223 */ /* 0x040fe40000010055 */
[----:B------:R-:W-:Y:S01]  /*1950*/  FFMA.FTZ R95, R55, R82, R95 ;  /* 0x00000052375f7223 */ /* 0x000fe2000001005f */
[----:B------:R-:W-:Y:S01]  /*1960*/  LEA R82, P1, R80, c[0x0][0x1d0], 0x1 ;  /* 0x0000740050527a11 */ /* 0x000fe200078208ff */
[----:B------:R-:W-:-:S02]  /*1970*/  IMAD.IADD R81, R81, 0x1, R89 ;  /* 0x0000000151517824 */ /* 0x000fc400078e0259 */
[----:B------:R-:W-:-:S03]  /*1980*/  FMUL.FTZ R85, R0, R85 ;  /* 0x0000005500557220 */ /* 0x000fc60000410000 */
[----:B------:R-:W-:Y:S02]  /*1990*/  LEA.HI.X R83, R80, c[0x0][0x1d4], R81, 0x1, P1 ;  /* 0x0000750050537a11 */ /* 0x000fe400008f0c51 */
[----:B------:R-:W-:Y:S01]  /*19a0*/  ISETP.NE.AND P1, PT, RZ, UR5, PT ;  /* 0x00000005ff007c0c */ /* 0x000fe2000bf25270 */
[----:B------:R-:W-:-:S05]  /*19b0*/  FFMA.FTZ R85, R54, R95, R85 ;  /* 0x0000005f36557223 */ /* 0x000fca0000010055 */
[----:B------:R-:W-:-:S05]  /*19c0*/  F2FP.PACK_AB R85, RZ, R85 ;  /* 0x00000055ff55723e */ /* 0x000fca00000000ff */
[----:B------:R0:W-:Y:S02]  /*19d0*/  STG.E.U16 [R82.64], R85 ;  /* 0x0000005552007986 */ /* 0x0001e4000c10150a */
[----:B------:R-:W-:Y:S05]  /*19e0*/  @P1 BRA `(.L_x_295) ;  /* 0xfffff5f000001947 */ /* 0x000fea000383ffff */
.L_x_294:
[----:B------:R-:W-:Y:S05]  /*19f0*/  @P0 BRA `(.L_x_296) ;  /* 0x0000054000000947 */ /* 0x000fea0003800000 */
[----:B------:R-:W-:Y:S01]  /*1a00*/  SHF.R.S32.HI R21, RZ, 0x1f, R79 ;  /* 0x0000001fff157819 */ /* 0x000fe2000001144f */
[----:B------:R-:W-:Y:S01]  /*1a10*/  IMAD.MOV.U32 R50, RZ, RZ, R20 ;  /* 0x000000ffff327224 */ /* 0x000fe200078e0014 */
[----:B------:R-:W-:Y:S01]  /*1a20*/  MOV R48, R22 ;  /* 0x0000001600307202 */ /* 0x000fe20000000f00 */
[----:B------:R-:W-:Y:S01]  /*1a30*/  IMAD.MOV.U32 R46, RZ, RZ, R26 ;  /* 0x000000ffff2e7224 */ /* 0x000fe200078e001a */
[----:B------:R-:W-:Y:S01]  /*1a40*/  MOV R40, R28 ;  /* 0x0000001c00287202 */ /* 0x000fe20000000f00 */
[----:B------:R-:W-:Y:S02]  /*1a50*/  IMAD R20, R21, c[0x0][0x1b0], RZ ;  /* 0x00006c0015147a24 */ /* 0x000fe400078e02ff */
[----:B------:R-:W-:Y:S01]  /*1a60*/  IMAD.WIDE.U32 R26, R79, c[0x0][0x1b0], R50 ;  /* 0x00006c004f1a7a25 */ /* 0x000fe200078e0032 */
[----:B------:R-:W-:-:S03]  /*1a70*/  MOV R51, R39 ;  /* 0x0000002700337202 */ /* 0x000fc60000000f00 */
[C---:B------:R-:W-:Y:S01]  /*1a80*/  IMAD.WIDE.U32 R28, R79.reuse, c[0x0][0x1b0], R48 ;  /* 0x00006c004f1c7a25 */ /* 0x040fe200078e0030 */
[----:B------:R-:W-:Y:S02]  /*1a90*/  LEA R22, P0, R26, c[0x0][0x178], 0x1 ;  /* 0x00005e001a167a11 */ /* 0x000fe400078008ff */
[----:B------:R-:W-:Y:S01]  /*1aa0*/  MOV R49, R43 ;  /* 0x0000002b00317202 */ /* 0x000fe20000000f00 */
[----:B------:R-:W-:Y:S02]  /*1ab0*/  IMAD R37, R79, c[0x0][0x1b4], R20 ;  /* 0x00006d004f257a24 */ /* 0x000fe400078e0214 */
[----:B------:R-:W-:Y:S01]  /*1ac0*/  IMAD.MOV.U32 R44, RZ, RZ, R24 ;  /* 0x000000ffff2c7224 */ /* 0x000fe200078e0018 */
[----:B------:R-:W-:Y:S01]  /*1ad0*/  LEA R24, P1, R28, c[0x0][0x178], 0x1 ;  /* 0x00005e001c187a11 */ /* 0x000fe200078208ff */
[----:B------:R-:W-:Y:S01]  /*1ae0*/  IMAD.MOV.U32 R48, RZ, RZ, R30 ;  /* 0x000000ffff307224 */ /* 0x000fe200078e001e */
[----:B------:R-:W-:Y:S01]  /*1af0*/  IADD3 R25, R37, R29, RZ ;  /* 0x0000001d25197210 */ /* 0x000fe20007ffe0ff */
[----:B------:R-:W-:-:S02]  /*1b00*/  IMAD.IADD R23, R27, 0x1, R37 ;  /* 0x000000011b177824 */ /* 0x000fc400078e0225 */
[C---:B------:R-:W-:Y:S01]  /*1b10*/  IMAD.WIDE.U32 R30, R79.reuse, c[0x0][0x1b0], R44 ;  /* 0x00006c004f1e7a25 */ /* 0x040fe200078e002c */
[----:B------:R-:W-:Y:S02]  /*1b20*/  LEA.HI.X R25, R28, c[0x0][0x17c], R25, 0x1, P1 ;  /* 0x00005f001c197a11 */ /* 0x000fe400008f0c19 */
[----:B------:R-:W-:Y:S01]  /*1b30*/  LEA.HI.X R23, R26, c[0x0][0x17c], R23, 0x1, P0 ;  /* 0x00005f001a177a11 */ /* 0x000fe200000f0c17 */
[----:B------:R-:W-:Y:S01]  /*1b40*/  IMAD.WIDE.U32 R28, R79, c[0x0][0x1b0], R46 ;  /* 0x00006c004f1c7a25 */ /* 0x000fe200078e002e */
[C---:B------:R-:W-:Y:S01]  /*1b50*/  LEA R26, P0, R30.reuse, c[0x0][0x178], 0x1 ;  /* 0x00005e001e1a7a11 */ /* 0x040fe200078008ff */
[----:B------:R-:W2:Y:S01]  /*1b60*/  LDG.E.U16 R24, [R24.64] ;  /* 0x0000000a18187981 */ /* 0x000ea2000c1e1500 */
[----:B------:R-:W-:Y:S01]  /*1b70*/  IADD3 R27, R37, R31, RZ ;  /* 0x0000001f251b7210 */ /* 0x000fe20007ffe0ff */
[----:B------:R-:W-:Y:S02]  /*1b80*/  IMAD.MOV.U32 R76, RZ, RZ, R34 ;  /* 0x000000ffff4c7224 */ /* 0x000fe400078e0022 */
[----:B------:R-:W-:Y:S01]  /*1b90*/  IMAD.MOV.U32 R50, RZ, RZ, R32 ;  /* 0x000000ffff327224 */ /* 0x000fe200078e0020 */
[----:B------:R-:W-:Y:S01]  /*1ba0*/  LEA.HI.X R27, R30, c[0x0][0x17c], R27, 0x1, P0 ;  /* 0x00005f001e1b7a11 */ /* 0x000fe200000f0c1b */
[----:B------:R-:W-:Y:S01]  /*1bb0*/  IMAD.WIDE.U32 R32, R79, c[0x0][0x1b0], R40 ;  /* 0x00006c004f207a25 */ /* 0x000fe200078e0028 */
[----:B------:R-:W-:Y:S01]  /*1bc0*/  LEA R30, P0, R28, c[0x0][0x178], 0x1 ;  /* 0x00005e001c1e7a11 */ /* 0x000fe200078008ff */
[----:B------:R-:W3:Y:S02]  /*1bd0*/  LDG.E.U16 R22, [R22.64] ;  /* 0x0000000a16167981 */ /* 0x000ee4000c1e1500 */
[----:B------:R-:W-:Y:S01]  /*1be0*/  IMAD.IADD R31, R37, 0x1, R29 ;  /* 0x00000001251f7824 */ /* 0x000fe200078e021d */
[----:B------:R-:W-:Y:S01]  /*1bf0*/  LEA R34, P1, R32, c[0x0][0x178], 0x1 ;  /* 0x00005e0020227a11 */ /* 0x000fe200078208ff */
[----:B------:R-:W-:Y:S01]  /*1c00*/  IMAD.WIDE.U32 R42, R79, c[0x0][0x1b0], R76 ;  /* 0x00006c004f2a7a25 */ /* 0x000fe200078e004c */
[C---:B------:R-:W-:Y:S01]  /*1c10*/  IADD3 R33, R37.reuse, R33, RZ ;  /* 0x0000002125217210 */ /* 0x040fe20007ffe0ff */
[----:B------:R-:W4:Y:S01]  /*1c20*/  LDG.E.U16 R26, [R26.64] ;  /* 0x0000000a1a1a7981 */ /* 0x000f22000c1e1500 */
[----:B------:R-:W-:Y:S01]  /*1c30*/  LEA.HI.X R31, R28, c[0x0][0x17c], R31, 0x1, P0 ;  /* 0x00005f001c1f7a11 */ /* 0x000fe200000f0c1f */
[----:B------:R-:W-:Y:S01]  /*1c40*/  IMAD.IADD R29, R37, 0x1, R43 ;  /* 0x00000001251d7824 */ /* 0x000fe200078e022b */
[----:B------:R-:W-:Y:S01]  /*1c50*/  LEA R44, P2, R42, c[0x0][0x178], 0x1 ;  /* 0x00005e002a2c7a11 */ /* 0x000fe200078408ff */
[C---:B------:R-:W-:Y:S01]  /*1c60*/  IMAD.WIDE.U32 R38, R79.reuse, c[0x0][0x1b0], R48 ;  /* 0x00006c004f267a25 */ /* 0x040fe200078e0030 */
[----:B------:R-:W-:Y:S01]  /*1c70*/  LEA.HI.X R35, R32, c[0x0][0x17c], R33, 0x1, P1 ;  /* 0x00005f0020237a11 */ /* 0x000fe200008f0c21 */
[----:B------:R4:W5:Y:S01]  /*1c80*/  LDG.E.U16 R30, [R30.64] ;  /* 0x0000000a1e1e7981 */ /* 0x000962000c1e1500 */
[----:B------:R-:W-:Y:S01]  /*1c90*/  LEA.HI.X R45, R42, c[0x0][0x17c], R29, 0x1, P2 ;  /* 0x00005f002a2d7a11 */ /* 0x000fe200010f0c1d */
[----:B------:R-:W-:Y:S01]  /*1ca0*/  IMAD.WIDE.U32 R40, R79, c[0x0][0x1b0], R50 ;  /* 0x00006c004f287a25 */ /* 0x000fe200078e0032 */
[----:B------:R-:W-:Y:S01]  /*1cb0*/  LEA R28, P0, R38, c[0x0][0x178], 0x1 ;  /* 0x00005e00261c7a11 */ /* 0x000fe200078008ff */
[----:B------:R-:W3:Y:S01]  /*1cc0*/  LDG.E.U16 R34, [R34.64] ;  /* 0x0000000a22227981 */ /* 0x000ee2000c1e1500 */
[C---:B------:R-:W-:Y:S01]  /*1cd0*/  IADD3 R29, R37.reuse, R39, RZ ;  /* 0x00000027251d7210 */ /* 0x040fe20007ffe0ff */
[----:B------:R-:W-:Y:S01]  /*1ce0*/  IMAD.IADD R33, R37, 0x1, R41 ;  /* 0x0000000125217824 */ /* 0x000fe200078e0229 */
[----:B------:R-:W-:Y:S01]  /*1cf0*/  LEA R32, P1, R40, c[0x0][0x178], 0x1 ;  /* 0x00005e0028207a11 */ /* 0x000fe200078208ff */
[----:B------:R-:W3:Y:S01]  /*1d00*/  LDG.E.U16 R44, [R44.64] ;  /* 0x0000000a2c2c7981 */ /* 0x000ee2000c1e1500 */
[----:B------:R-:W-:-:S02]  /*1d10*/  LEA.HI.X R29, R38, c[0x0][0x17c], R29, 0x1, P0 ;  /* 0x00005f00261d7a11 */ /* 0x000fc400000f0c1d */
[----:B------:R-:W-:-:S03]  /*1d20*/  LEA.HI.X R33, R40, c[0x0][0x17c], R33, 0x1, P1 ;  /* 0x00005f0028217a11 */ /* 0x000fc600008f0c21 */
[----:B------:R-:W3:Y:S04]  /*1d30*/  LDG.E.U16 R28, [R28.64] ;  /* 0x0000000a1c1c7981 */ /* 0x000ee8000c1e1500 */
[----:B------:R-:W3:Y:S01]  /*1d40*/  LDG.E.U16 R32, [R32.64] ;  /* 0x0000000a20207981 */ /* 0x000ee2000c1e1500 */
[----:B------:R-:W-:Y:S01]  /*1d50*/  MOV R74, R36 ;  /* 0x00000024004a7202 */ /* 0x000fe20000000f00 */
[----:B--2---:R-:W-:Y:S02]  /*1d60*/  HADD2.F32 R24, -RZ, R24.H0_H0 ;  /* 0x20000018ff187230 */ /* 0x004fe40000004100 */
[----:B----4-:R-:W-:Y:S02]  /*1d70*/  HADD2.F32 R31, -RZ, R26.H0_H0 ;  /* 0x2000001aff1f7230 */ /* 0x010fe40000004100 */
[----:B-----5:R-:W-:-:S05]  /*1d80*/  HADD2.F32 R20, -RZ, R30.H0_H0 ;  /* 0x2000001eff147230 */ /* 0x020fca0000004100 */
[----:B------:R-:W-:Y:S01]  /*1d90*/  FMUL.FTZ R20, R53, R20 ;  /* 0x0000001435147220 */ /* 0x000fe20000410000 */
[----:B---3--:R-:W-:-:S03]  /*1da0*/  HADD2.F32 R30, -RZ, R44.H0_H0 ;  /* 0x2000002cff1e7230 */ /* 0x008fc60000004100 */
[----:B------:R-:W-:Y:S01]  /*1db0*/  FFMA.FTZ R31, R56, R31, R20 ;  /* 0x0000001f381f7223 */ /* 0x000fe20000010014 */
[----:B------:R-:W-:Y:S01]  /*1dc0*/  HADD2.F32 R25, -RZ, R34.H0_H0 ;  /* 0x20000022ff197230 */ /* 0x000fe20000004100 */
[----:B------:R-:W-:Y:S01]  /*1dd0*/  FMUL.FTZ R30, R53, R30 ;  /* 0x0000001e351e7220 */ /* 0x000fe20000410000 */
[----:B------:R-:W-:Y:S02]  /*1de0*/  HADD2.F32 R20, -RZ, R28.H0_H0 ;  /* 0x2000001cff147230 */ /* 0x000fe40000004100 */
[----:B------:R-:W-:-:S03]  /*1df0*/  HADD2.F32 R27, -RZ, R32.H0_H0 ;  /* 0x20000020ff1b7230 */ /* 0x000fc60000004100 */
[C---:B------:R-:W-:Y:S01]  /*1e00*/  FMUL.FTZ R20, R53.reuse, R20 ;  /* 0x0000001435147220 */ /* 0x040fe20000410000 */
[----:B------:R-:W-:Y:S01]  /*1e10*/  HADD2.F32 R23, -RZ, R22.H0_H0 ;  /* 0x20000016ff177230 */ /* 0x000fe20000004100 */
[C---:B------:R-:W-:Y:S02]  /*1e20*/  FFMA.FTZ R27, R56.reuse, R27, R30 ;  /* 0x0000001b381b7223 */ /* 0x040fe4000001001e */
[----:B------:R-:W-:Y:S02]  /*1e30*/  FMUL.FTZ R24, R53, R24 ;  /* 0x0000001835187220 */ /* 0x000fe40000410000 */
[----:B------:R-:W-:Y:S02]  /*1e40*/  FFMA.FTZ R20, R56, R25, R20 ;  /* 0x0000001938147223 */ /* 0x000fe40000010014 */
[----:B------:R-:W-:Y:S02]  /*1e50*/  FMUL.FTZ R27, R52, R27 ;  /* 0x0000001b341b7220 */ /* 0x000fe40000410000 */
[----:B------:R-:W-:-:S02]  /*1e60*/  FFMA.FTZ R24, R56, R23, R24 ;  /* 0x0000001738187223 */ /* 0x000fc40000010018 */
[----:B------:R-:W-:Y:S02]  /*1e70*/  FMUL.FTZ R31, R52, R31 ;  /* 0x0000001f341f7220 */ /* 0x000fe40000410000 */
        /* <DEDUP_REMOVED lines=9> */
[----:B------:R-:W-:Y:S02]  /*1f10*/  F2FP.PACK_AB R27, RZ, R27 ;  /* 0x0000001bff1b723e */ /* 0x000fe400000000ff */
[----:B------:R-:W-:-:S05]  /*1f20*/  LEA.HI.X R23, R20, c[0x0][0x1d4], R21, 0x1, P0 ;  /* 0x0000750014177a11 */ /* 0x000fca00000f0c15 */
[----:B------:R1:W-:Y:S02]  /*1f30*/  STG.E.U16 [R22.64], R27 ;  /* 0x0000001b16007986 */ /* 0x0003e4000c10150a */
.L_x_296:
[----:B------:R-:W-:-:S13]  /*1f40*/  PLOP3.LUT P0, PT, PT, PT, UP0, 0x80, 0x0 ;  /* 0x000000000000781c */ /* 0x000fda0003f0f008 */
[----:B------:R-:W-:Y:S01]  /*1f50*/  @P0 CALL.REL.NOINC `(.L_x_297) ;  /* 0x0000001000000944 */ /* 0x000fe20003c00000 */
[----:B------:R-:W-:Y:S05]  /*1f60*/  BRA `(.L_x_298) ;  /* 0xffffecc000007947 */ /* 0x000fea000383ffff */
.L_x_297:
[----:B------:R-:W-:Y:S05]  /*1f70*/  EXIT ;  /* 0x000000000000794d */ /* 0x000fea0003800000 */
.L_x_293:
        /* <DEDUP_REMOVED lines=8> */
[----:B------:R-:W-:Y:S01]  /*2000*/  HFMA2.MMA R36, -RZ, RZ, 0, 0 ;  /* 0x00000000ff247435 */ /* 0x000fe200000001ff */
[----:B------:R-:W-:Y:S02]  /*2010*/  IADD3 R22, R8, -0x1, RZ ;  /* 0xffffffff08167810 */ /* 0x000fe40007ffe0ff */
[C---:B------:R-:W-:Y:S02]  /*2020*/  IMAD R2, R0.reuse, c[0x0][0x220], RZ ;  /* 0x0000880000027a24 */ /* 0x040fe400078e02ff */
[----:B------:R-:W-:Y:S02]  /*2030*/  IMAD R0, R0, c[0x0][0x1c8], RZ ;  /* 0x0000720000007a24 */ /* 0x000fe400078e02ff */
[C---:B------:R-:W-:Y:S02]  /*2040*/  IMAD R9, R13.reuse, c[0x0][0x224], R2 ;  /* 0x000089000d097a24 */ /* 0x040fe400078e0202 */
[C---:B------:R-:W-:Y:S01]  /*2050*/  IMAD R7, R13.reuse, c[0x0][0x1cc], R0 ;  /* 0x000073000d077a24 */ /* 0x040fe200078e0200 */
[----:B------:R-:W-:Y:S01]  /*2060*/  SHF.R.S32.HI R0, RZ, 0x1f, R11 ;  /* 0x0000001fff007819 */ /* 0x000fe2000001140b */
[----:B------:R-:W-:Y:S01]  /*2070*/  IMAD.WIDE.U32 R2, R13, c[0x0][0x1c8], RZ ;  /* 0x000072000d027a25 */ /* 0x000fe200078e00ff */
[----:B------:R-:W-:-:S02]  /*2080*/  IADD3 R5, R5, R9, RZ ;  /* 0x0000000905057210 */ /* 0x000fc40007ffe0ff */
[----:B------:R-:W-:Y:S01]  /*2090*/  MOV R13, c[0x0][0x208] ;  /* 0x00008200000d7a02 */ /* 0x000fe20000000f00 */
[C---:B------:R-:W-:Y:S02]  /*20a0*/  IMAD R6, R0.reuse, c[0x0][0x218], RZ ;  /* 0x0000860000067a24 */ /* 0x040fe400078e02ff */
[----:B------:R-:W-:Y:S01]  /*20b0*/  IMAD R0, R0, c[0x0][0x1c0], RZ ;  /* 0x0000700000007a24 */ /* 0x000fe200078e02ff */
[----:B------:R-:W-:Y:S01]  /*20c0*/  SHF.L.U64.HI R12, R13, R14, c[0x0][0x20c] ;  /* 0x000083000d0c7619 */ /* 0x000fe2000001020e */
[----:B------:R-:W-:Y:S02]  /*20d0*/  IMAD.IADD R3, R3, 0x1, R7 ;  /* 0x0000000103037824 */ /* 0x000fe400078e0207 */
[C---:B------:R-:W-:Y:S01]  /*20e0*/  IMAD R9, R11.reuse, c[0x0][0x1c4], R0 ;  /* 0x000071000b097a24 */ /* 0x040fe200078e0200 */
[----:B------:R-:W-:Y:S01]  /*20f0*/  SHF.R.S32.HI R0, RZ, 0x1f, R21 ;  /* 0x0000001fff007819 */ /* 0x000fe20000011415 */
[C---:B------:R-:W-:Y:S02]  /*2100*/  IMAD R7, R11.reuse, c[0x0][0x21c], R6 ;  /* 0x000087000b077a24 */ /* 0x040fe400078e0206 */
[----:B------:R-:W-:-:S04]  /*2110*/  IMAD.WIDE.U32 R4, R11, c[0x0][0x218], R4 ;  /* 0x000086000b047a25 */ /* 0x000fc800078e0004 */
[----:B------:R-:W-:Y:S01]  /*2120*/  IMAD.WIDE.U32 R2, R11, c[0x0][0x1c0], R2 ;  /* 0x000070000b027a25 */ /* 0x000fe200078e0002 */
[----:B------:R-:W-:Y:S02]  /*2130*/  IADD3 R7, R5, R7, RZ ;  /* 0x0000000705077210 */ /* 0x000fe40007ffe0ff */
[----:B------:R-:W-:Y:S01]  /*2140*/  MOV R6, R4 ;  /* 0x0000000400067202 */ /* 0x000fe20000000f00 */
[C---:B------:R-:W-:Y:S02]  /*2150*/  IMAD R10, R0.reuse, c[0x0][0x210], RZ ;  /* 0x00008400000a7a24 */ /* 0x040fe400078e02ff */
[----:B------:R-:W-:Y:S02]  /*2160*/  IMAD.IADD R5, R3, 0x1, R9 ;  /* 0x0000000103057824 */ /* 0x000fe400078e0209 */
[----:B------:R-:W-:Y:S02]  /*2170*/  IMAD R0, R0, c[0x0][0x1b8], RZ ;  /* 0x00006e0000007a24 */ /* 0x000fe400078e02ff */
[----:B------:R-:W-:-:S02]  /*2180*/  IMAD.MOV.U32 R4, RZ, RZ, R2 ;  /* 0x000000ffff047224 */ /* 0x000fc400078e0002 */
[----:B------:R-:W-:Y:S02]  /*2190*/  IMAD.MOV.U32 R15, RZ, RZ, c[0x0][0x1b0] ;  /* 0x00006c00ff0f7624 */ /* 0x000fe400078e00ff */
[C---:B------:R-:W-:Y:S01]  /*21a0*/  IMAD R19, R21.reuse, c[0x0][0x1bc], R0 ;  /* 0x00006f0015137a24 */ /* 0x040fe200078e0200 */
[----:B------:R-:W-:Y:S01]  /*21b0*/  LOP3.LUT R0, R8, 0x3, RZ, 0xc0, !PT ;  /* 0x0000000308007812 */ /* 0x000fe200078ec0ff */
[----:B------:R-:W-:Y:S01]  /*21c0*/  IMAD.WIDE.U32 R4, R21, c[0x0][0x1b8], R4 ;  /* 0x00006e0015047a25 */ /* 0x000fe200078e0004 */
[C---:B------:R-:W-:Y:S02]  /*21d0*/  SHF.L.U64.HI R14, R15.reuse, R14, c[0x0][0x1b4] ;  /* 0x00006d000f0e7619 */ /* 0x040fe4000001020e */
[----:B------:R-:W-:Y:S01]  /*21e0*/  SHF.L.U32 R15, R15, 0x1, RZ ;  /* 0x000000010f0f7819 */ /* 0x000fe200000006ff */
[C---:B------:R-:W-:Y:S01]  /*21f0*/  IMAD R17, R21.reuse, c[0x0][0x214], R10 ;  /* 0x0000850015117a24 */ /* 0x040fe200078e020a */
[----:B------:R-:W-:Y:S01]  /*2200*/  IADD3 R16, -R0, c[0x0][0x188], RZ ;  /* 0x0000620000107a10 */ /* 0x000fe20007ffe1ff */
[----:B------:R-:W-:Y:S01]  /*2210*/  IMAD.WIDE.U32 R2, R21, c[0x0][0x210], R6 ;  /* 0x0000840015027a25 */ /* 0x000fe200078e0006 */
[----:B------:R-:W-:Y:S01]  /*2220*/  CS2R R10, SRZ ;  /* 0x00000000000a7805 */ /* 0x000fe2000001ff00 */
[----:B------:R-:W-:-:S02]  /*2230*/  IADD3 R19, R5, R19, RZ ;  /* 0x0000001305137210 */ /* 0x000fc40007ffe0ff */
[----:B------:R-:W-:Y:S02]  /*2240*/  IMAD.SHL.U32 R13, R13, 0x2, RZ ;  /* 0x000000020d0d7824 */ /* 0x000fe400078e00ff */
[----:B------:R-:W-:Y:S02]  /*2250*/  IMAD.IADD R17, R17, 0x1, R3 ;  /* 0x0000000111117824 */ /* 0x000fe400078e0203 */
.L_x_306:
[----:B------:R-:W-:Y:S01]  /*2260*/  ISETP.GE.U32.AND P0, PT, R22, 0x3, PT ;  /* 0x000000031600780c */ /* 0x000fe20003f06070 */
[----:B0-----:R-:W-:Y:S01]  /*2270*/  IMAD.MOV.U32 R24, RZ, RZ, R4 ;  /* 0x000000ffff187224 */ /* 0x001fe200078e0004 */
[----:B------:R-:W-:Y:S01]  /*2280*/  SHF.R.S32.HI R6, RZ, 0x1f, R11 ;  /* 0x0000001fff067819 */ /* 0x000fe2000001140b */
[----:B------:R-:W-:Y:S01]  /*2290*/  IMAD.MOV.U32 R26, RZ, RZ, R2 ;  /* 0x000000ffff1a7224 */ /* 0x000fe200078e0002 */
[----:B------:R-:W-:Y:S02]  /*22a0*/  MOV R25, R19 ;  /* 0x0000001300197202 */ /* 0x000fe40000000f00 */
[----:B------:R-:W-:Y:S01]  /*22b0*/  MOV R27, R17 ;  /* 0x00000011001b7202 */ /* 0x000fe20000000f00 */
[C---:B------:R-:W-:Y:S02]  /*22c0*/  IMAD R18, R6.reuse, c[0x0][0x1a8], RZ ;  /* 0x00006a0006127a24 */ /* 0x040fe400078e02ff */
[----:B-1----:R-:W-:-:S02]  /*22d0*/  IMAD R20, R6, c[0x0][0x200], RZ ;  /* 0x0000800006147a24 */ /* 0x002fc400078e02ff */
        /* <DEDUP_REMOVED lines=20> */
[----:B------:R-:W-:Y:S01]  /*2420*/  IMAD.MOV.U32 R20, RZ, RZ, R16 ;  /* 0x000000ffff147224 */ /* 0x000fe200078e0010 */
[----:B------:R-:W-:Y:S01]  /*2430*/  IADD3 R39, R25, R29, RZ ;  /* 0x0000001d19277210 */ /* 0x000fe20007ffe0ff */
[----:B------:R-:W-:-:S03]  /*2440*/  IMAD.IADD R31, R27, 0x1, R31 ;  /* 0x000000011b1f7824 */ /* 0x000fc600078e021f */
[----:B------:R-:W-:Y:S02]  /*2450*/  LEA.HI.X R39, R24, c[0x0][0x17c], R39, 0x1, P2 ;  /* 0x00005f0018277a11 */ /* 0x000fe400010f0c27 */
[----:B------:R-:W-:Y:S01]  /*2460*/  LEA.HI.X R31, R26, c[0x0][0x1d4], R31, 0x1, P3 ;  /* 0x000075001a1f7a11 */ /* 0x000fe200018f0c1f */
[----:B------:R-:W-:Y:S05]  /*2470*/  @!P0 BRA `(.L_x_300) ;  /* 0x00000a7000008947 */ /* 0x000fea0003800000 */
[----:B------:R-:W-:Y:S02]  /*2480*/  ISETP.GT.AND P2, PT, R20, 0xc, PT ;  /* 0x0000000c1400780c */ /* 0x000fe40003f44270 */
[----:B------:R-:W-:-:S11]  /*2490*/  PLOP3.LUT P0, PT, PT, PT, PT, 0x80, 0x0 ;  /* 0x000000000000781c */ /* 0x000fd60003f0f070 */
[----:B------:R-:W-:Y:S05]  /*24a0*/  @!P2 BRA `(.L_x_301) ;  /* 0x000006900000a947 */ /* 0x000fea0003800000 */
[----:B------:R-:W-:Y:S02]  /*24b0*/  PLOP3.LUT P0, PT, PT, PT, PT, 0x8, 0x0 ;  /* 0x000000000000781c */ /* 0x000fe40003f0e170 */
.L_x_302:
        /* <DEDUP_REMOVED lines=104> */
.L_x_301:
        /* <DEDUP_REMOVED lines=57> */
.L_x_303:
[----:B------:R-:W-:-:S13]  /*2ed0*/  ISETP.NE.OR P0, PT, R20, RZ, P0 ;  /* 0x000000ff1400720c */ /* 0x000fda0000705670 */
[----:B------:R-:W-:Y:S05]  /*2ee0*/  @!P0 BRA `(.L_x_299) ;  /* 0x0000020000008947 */ /* 0x000fea0003800000 */
.L_x_300:
        /* <DEDUP_REMOVED lines=32> */
.L_x_299:
        /* <DEDUP_REMOVED lines=55> */
.L_x_304:
[----:B------:R-:W-:-:S04]  /*3460*/  IADD3 R10, P0, R10, 0x1, RZ ;  /* 0x000000010a0a7810 */ /* 0x000fc80007f1e0ff */
[----:B------:R-:W-:Y:S01]  /*3470*/  IADD3.X R36, RZ, R36, RZ, P0, !PT ;  /* 0x00000024ff247210 */ /* 0x000fe200007fe4ff */
[----:B------:R-:W-:Y:S01]  /*3480*/  @P1 CALL.REL.NOINC `(.L_x_305) ;  /* 0x0000001000001944 */ /* 0x000fe20003c00000 */
[----:B------:R-:W-:Y:S05]  /*3490*/  BRA `(.L_x_306) ;  /* 0xffffedc000007947 */ /* 0x000fea000383ffff */
.L_x_305:
[----:B------:R-:W-:Y:S05]  /*34a0*/  EXIT ;  /* 0x000000000000794d */ /* 0x000fea0003800000 */
.L_x_307:
        /* <DEDUP_REMOVED lines=13> */
.L_x_346:


//--------------------- .text._ZN2at6native55_GLOBAL__N__c1b0da0d_22_UpSampleTrilinear3d_cu_efb54c9330upsample_trilinear3d_out_frameIffEEviT0_S3_S3_bNS_27GenericPackedTensorAccessorIKT_Lm5ENS_16DefaultPtrTraitsElEENS4_IS5_Lm5ES7_lEE --------------------------
	.section	.text._ZN2at6native55_GLOBAL__N__c1b0da0d_22_UpSampleTrilinear3d_cu_efb54c9330upsample_trilinear3d_out_frameIffEEviT0_S3_S3_bNS_27GenericPackedTensorAccessorIKT_Lm5ENS_16DefaultPtrTraitsElEENS4_IS5_Lm5ES7_lEE,"ax",@progbits
	.sectioninfo	@"SHI_REGISTERS=104"
	.align	128
.text._ZN2at6native55_GLOBAL__N__c1b0da0d_22_UpSampleTrilinear3d_cu_efb54c9330upsample_trilinear3d_out_frameIffEEviT0_S3_S3_bNS_27GenericPackedTensorAccessorIKT_Lm5ENS_16DefaultPtrTraitsElEENS4_IS5_Lm5ES7_lEE:
        .type           _ZN2at6native55_GLOBAL__N__c1b0da0d_22_UpSampleTrilinear3d_cu_efb54c9330upsample_trilinear3d_out_frameIffEEviT0_S3_S3_bNS_27GenericPackedTensorAccessorIKT_Lm5ENS_16DefaultPtrTraitsElEENS4_IS5_Lm5ES7_lEE,@function
        .size           _ZN2at6native55_GLOBAL__N__c1b0da0d_22_UpSampleTrilinear3d_cu_efb54c9330upsample_trilinear3d_out_frameIffEEviT0_S3_S3_bNS_27GenericPackedTensorAccessorIKT_Lm5ENS_16DefaultPtrTraitsElEENS4_IS5_Lm5ES7_lEE,(.L_x_347 - _ZN2at6native55_GLOBAL__N__c1b0da0d_22_UpSampleTrilinear3d_cu_efb54c9330upsample_trilinear3d_out_frameIffEEviT0_S3_S3_bNS_27GenericPackedTensorAccessorIKT_Lm5ENS_16DefaultPtrTraitsElEENS4_IS5_Lm5ES7_lEE)
        .other          _ZN2at6native55_GLOBAL__N__c1b0da0d_22_UpSampleTrilinear3d_cu_efb54c9330upsample_trilinear3d_out_frameIffEEviT0_S3_S3_bNS_27GenericPackedTensorAccessorIKT_Lm5ENS_16DefaultPtrTraitsElEENS4_IS5_Lm5ES7_lEE,@"STO_CUDA_ENTRY STV_DEFAULT"
_ZN2at6native55_GLOBAL__N__c1b0da0d_22_UpSampleTrilinear3d_cu_efb54c9330upsample_trilinear3d_out_frameIffEEviT0_S3_S3_bNS_27GenericPackedTensorAccessorIKT_Lm5ENS_16DefaultPtrTraitsElEENS4_IS5_Lm5ES7_lEE:
        /* <DEDUP_REMOVED lines=17> */
[----:B0-----:R-:W-:Y:S02]  /*0110*/  IMAD.MOV.U32 R2, RZ, RZ, RZ ;  /* 0x000000ffff027224 */ /* 0x001fe400078e00ff */
[----:B-1----:R-:W-:-:S04]  /*0120*/  IMAD.MOV R7, RZ, RZ, -R3 ;  /* 0x000000ffff077224 */ /* 0x002fc800078e0a03 */
[----:B------:R-:W-:-:S04]  /*0130*/  IMAD R7, R7, R6, RZ ;  /* 0x0000000607077224 */ /* 0x000fc800078e02ff */
[----:B------:R-:W-:Y:S01]  /*0140*/  IMAD.HI.U32 R3, R3, R7, R2 ;  /* 0x0000000703037227 */ /* 0x000fe200078e0002 */
[----:B------:R-:W-:-:S03]  /*0150*/  MOV R7, R8 ;  /* 0x0000000800077202 */ /* 0x000fc60000000f00 */
[----:B------:R-:W-:Y:S02]  /*0160*/  IMAD.MOV R8, RZ, RZ, -R9 ;  /* 0x000000ffff087224 */ /* 0x000fe400078e0a09 */
        /* <DEDUP_REMOVED lines=14> */
[----:B------:R-:W0:Y:S04]  /*0250*/  F2I.FTZ.U32.TRUNC.NTZ R3, R3 ;  /* 0x0000000300037305 */ /* 0x000e28000021f000 */
[----:B------:R-:W-:-:S05]  /*0260*/  IMAD.MOV.U32 R19, RZ, RZ, R2 ;  /* 0x000000ffff137224 */ /* 0x000fca00078e0002 */
[----:B------:R-:W-:Y:S02]  /*0270*/  @!P2 IADD3 R19, -R19, RZ, RZ ;  /* 0x000000ff1313a210 */ /* 0x000fe40007ffe1ff */
[----:B------:R-:W-:-:S05]  /*0280*/  @!P1 LOP3.LUT R19, RZ, R5, RZ, 0x33, !PT ;  /* 0x00000005ff139212 */ /* 0x000fca00078e33ff */
[----:B------:R-:W-:Y:S02]  /*0290*/  IMAD.MOV R2, RZ, RZ, -R19 ;  /* 0x000000ffff027224 */ /* 0x000fe400078e0a13 */
[----:B0-----:R-:W-:Y:S02]  /*02a0*/  IMAD.MOV R4, RZ, RZ, -R3 ;  /* 0x000000ffff047224 */ /* 0x001fe400078e0a03 */
        /* <DEDUP_REMOVED lines=19> */
[----:B------:R-:W-:Y:S01]  /*03e0*/  ISETP.EQ.AND P0, PT, R0, c[0x0][0x190], !P0 ;  /* 0x0000640000007a0c */ /* 0x000fe20004702270 */
[----:B------:R-:W-:Y:S02]  /*03f0*/  IMAD.MOV.U32 R2, RZ, RZ, c[0x0][0x1f8] ;  /* 0x00007e00ff027624 */ /* 0x000fe400078e00ff */
[----:B------:R-:W-:Y:S01]  /*0400*/  @!P2 IMAD.MOV R11, RZ, RZ, -R11 ;  /* 0x000000ffff0ba224 */ /* 0x000fe200078e0a0b */
[----:B------:R-:W-:Y:S02]  /*0410*/  @!P1 LOP3.LUT R11, RZ, c[0x0][0x1f8], RZ, 0x33, !PT ;  /* 0x00007e00ff0b9a12 */ /* 0x000fe400078e33ff */
[----:B------:R-:W-:Y:S02]  /*0420*/  ISETP.EQ.AND P1, PT, R2, c[0x0][0x1a0], PT ;  /* 0x0000680002007a0c */ /* 0x000fe40003f22270 */
[----:B------:R-:W-:-:S05]  /*0430*/  IADD3 R0, -R11, RZ, RZ ;  /* 0x000000ff0b007210 */ /* 0x000fca0007ffe1ff */
[----:B------:R-:W-:-:S06]  /*0440*/  IMAD R13, R0, c[0x0][0x1f8], R7 ;  /* 0x00007e00000d7a24 */ /* 0x000fcc00078e0207 */
[----:B------:R-:W-:Y:S05]  /*0450*/  @P0 BRA P1, `(.L_x_308) ;  /* 0x0000195000000947 */ /* 0x000fea0000800000 */
[----:B------:R-:W0:Y:S01]  /*0460*/  I2F R4, R19 ;  /* 0x0000001300047306 */ /* 0x000e220000201400 */
[----:B------:R-:W-:Y:S02]  /*0470*/  ULDC.S8 UR4, c[0x0][0x170] ;  /* 0x00005c0000047ab9 */ /* 0x000fe40000000200 */
[----:B------:R-:W-:-:S05]  /*0480*/  ISETP.NE.AND P1, PT, RZ, UR4, PT ;  /* 0x00000004ff007c0c */ /* 0x000fca000bf25270 */
[----:B------:R-:W1:Y:S08]  /*0490*/  I2F R54, R11 ;  /* 0x0000000b00367306 */ /* 0x000e700000201400 */
[----:B------:R-:W2:Y:S01]  /*04a0*/  I2F R55, R13 ;  /* 0x0000000d00377306 */ /* 0x000ea20000201400 */
[----:B------:R-:W-:Y:S02]  /*04b0*/  @!P1 IMAD.MOV.U32 R3, RZ, RZ, c[0x0][0x164] ;  /* 0x00005900ff039624 */ /* 0x000fe400078e00ff */
[----:B0-----:R-:W-:-:S02]  /*04c0*/  @!P1 FADD.FTZ R0, R4, 0.5 ;  /* 0x3f00000004009421 */ /* 0x001fc40000010000 */
[----:B------:R-:W-:Y:S02]  /*04d0*/  @!P1 IMAD.MOV.U32 R5, RZ, RZ, c[0x0][0x16c] ;  /* 0x00005b00ff059624 */ /* 0x000fe400078e00ff */
[----:B------:R-:W-:Y:S02]  /*04e0*/  @!P1 FFMA.FTZ R2, R0, R3, -0.5 ;  /* 0xbf00000000029423 */ /* 0x000fe40000010003 */
[----:B------:R-:W-:Y:S02]  /*04f0*/  @P1 FMUL.FTZ R0, R4, c[0x0][0x164] ;  /* 0x0000590004001a20 */ /* 0x000fe40000410000 */
[----:B------:R-:W-:Y:S01]  /*0500*/  @!P1 IMAD.MOV.U32 R4, RZ, RZ, c[0x0][0x168] ;  /* 0x00005a00ff049624 */ /* 0x000fe200078e00ff */
[----:B------:R-:W-:Y:S01]  /*0510*/  @!P1 FSETP.GEU.FTZ.AND P0, PT, R2, RZ, PT ;  /* 0x000000ff0200920b */ /* 0x000fe20003f1e000 */
[C---:B-1----:R-:W-:Y:S02]  /*0520*/  @!P1 FADD.FTZ R3, R54.reuse, 0.5 ;  /* 0x3f00000036039421 */ /* 0x042fe40000010000 */
[----:B------:R-:W-:Y:S01]  /*0530*/  @P1 FMUL.FTZ R54, R54, c[0x0][0x168] ;  /* 0x00005a0036361a20 */ /* 0x000fe20000410000 */
[----:B------:R-:W-:Y:S01]  /*0540*/  @!P1 FSEL R0, R2, RZ, P0 ;  /* 0x000000ff02009208 */ /* 0x000fe20000000000 */
[----:B------:R-:W-:-:S02]  /*0550*/  @!P1 FFMA.FTZ R3, R3, R4, -0.5 ;  /* 0xbf00000003039423 */ /* 0x000fc40000010004 */
[----:B--2---:R-:W-:Y:S01]  /*0560*/  @!P1 FADD.FTZ R2, R55, 0.5 ;  /* 0x3f00000037029421 */ /* 0x004fe20000010000 */
[----:B------:R0:W1:Y:S01]  /*0570*/  F2I.FTZ.TRUNC.NTZ R15, R0 ;  /* 0x00000000000f7305 */ /* 0x000062000021f100 */
[----:B------:R-:W-:Y:S01]  /*0580*/  IMAD.MOV.U32 R4, RZ, RZ, c[0x0][0x180] ;  /* 0x00006000ff047624 */ /* 0x000fe200078e00ff */
[----:B------:R-:W-:Y:S01]  /*0590*/  @!P1 FSETP.GEU.FTZ.AND P0, PT, R3, RZ, PT ;  /* 0x000000ff0300920b */ /* 0x000fe20003f1e000 */
[----:B------:R-:W-:Y:S02]  /*05a0*/  @!P1 FFMA.FTZ R2, R2, R5, -0.5 ;  /* 0xbf00000002029423 */ /* 0x000fe40000010005 */
[----:B------:R-:W-:Y:S01]  /*05b0*/  @P1 FMUL.FTZ R55, R55, c[0x0][0x16c] ;  /* 0x00005b0037371a20 */ /* 0x000fe20000410000 */
[----:B------:R-:W-:Y:S02]  /*05c0*/  @!P1 FSEL R54, R3, RZ, P0 ;  /* 0x000000ff03369208 */ /* 0x000fe40000000000 */
[----:B------:R-:W-:Y:S02]  /*05d0*/  @!P1 FSETP.GEU.FTZ.AND P0, PT, R2, RZ, PT ;  /* 0x000000ff0200920b */ /* 0x000fe40003f1e000 */
[----:B------:R-:W-:Y:S01]  /*05e0*/  ISETP.GE.AND P2, PT, R4, 0x1, PT ;  /* 0x000000010400780c */ /* 0x000fe20003f46270 */
[----:B------:R0:W2:Y:S01]  /*05f0*/  F2I.FTZ.TRUNC.NTZ R23, R54 ;  /* 0x0000003600177305 */ /* 0x0000a2000021f100 */
[----:B------:R-:W-:-:S07]  /*0600*/  @!P1 FSEL R55, R2, RZ, P0 ;  /* 0x000000ff02379208 */ /* 0x000fce0000000000 */
[----:B------:R0:W3:Y:S04]  /*0610*/  F2I.FTZ.TRUNC.NTZ R25, R55 ;  /* 0x0000003700197305 */ /* 0x0000e8000021f100 */
[----:B------:R-:W-:Y:S05]  /*0620*/  @!P2 EXIT ;  /* 0x000000000000a94d */ /* 0x000fea0003800000 */
[----:B-1----:R-:W-:Y:S01]  /*0630*/  ULDC UR4, c[0x0][0x190] ;  /* 0x0000640000047ab9 */ /* 0x002fe20000000800 */
[----:B------:R-:W-:Y:S01]  /*0640*/  SHF.R.S32.HI R2, RZ, 0x1f, R13 ;  /* 0x0000001fff027819 */ /* 0x000fe2000001140d */
[----:B------:R-:W1:Y:S01]  /*0650*/  I2F R5, R15 ;  /* 0x0000000f00057306 */ /* 0x000e620000201400 */
[----:B------:R-:W-:Y:S01]  /*0660*/  UIADD3 UR4, UR4, -0x1, URZ ;  /* 0xffffffff04047890 */ /* 0x000fe2000fffe03f */
[----:B------:R-:W-:Y:S02]  /*0670*/  SHF.R.S32.HI R4, RZ, 0x1f, R11 ;  /* 0x0000001fff047819 */ /* 0x000fe4000001140b */
[----:B------:R-:W-:Y:S01]  /*0680*/  IMAD R2, R2, c[0x0][0x220], RZ ;  /* 0x0000880002027a24 */ /* 0x000fe200078e02ff */
[----:B------:R-:W-:-:S02]  /*0690*/  MOV R6, c[0x0][0x188] ;  /* 0x0000620000067a02 */ /* 0x000fc40000000f00 */
[----:B------:R-:W-:Y:S01]  /*06a0*/  ISETP.GE.AND P1, PT, R15, UR4, PT ;  /* 0x000000040f007c0c */ /* 0x000fe2000bf26270 */
[----:B--2---:R-:W2:Y:S01]  /*06b0*/  I2F R7, R23 ;  /* 0x0000001700077306 */ /* 0x004ea20000201400 */
[----:B------:R-:W-:Y:S01]  /*06c0*/  IMAD R8, R4, c[0x0][0x218], RZ ;  /* 0x0000860004087a24 */ /* 0x000fe200078e02ff */
[----:B------:R-:W-:Y:S01]  /*06d0*/  SHF.R.S32.HI R4, RZ, 0x1f, R15 ;  /* 0x0000001fff047819 */ /* 0x000fe2000001140f */
[C---:B------:R-:W-:Y:S01]  /*06e0*/  IMAD R9, R13.reuse, c[0x0][0x224], R2 ;  /* 0x000089000d097a24 */ /* 0x040fe200078e0202 */
[----:B------:R-:W-:Y:S01]  /*06f0*/  ULDC UR4, c[0x0][0x198] ;  /* 0x0000660000047ab9 */ /* 0x000fe20000000800 */
[----:B------:R-:W-:Y:S01]  /*0700*/  IMAD.WIDE.U32 R2, R13, c[0x0][0x220], RZ ;  /* 0x000088000d027a25 */ /* 0x000fe200078e00ff */
[----:B------:R-:W-:Y:S01]  /*0710*/  ISETP.GE.AND P2, PT, R6, 0x1, PT ;  /* 0x000000010600780c */ /* 0x000fe20003f46270 */
[----:B------:R-:W-:Y:S01]  /*0720*/  UIADD3 UR4, UR4, -0x1, URZ ;  /* 0xffffffff04047890 */ /* 0x000fe2000fffe03f */
[----:B---3--:R-:W3:Y:S01]  /*0730*/  I2F R6, R25 ;  /* 0x0000001900067306 */ /* 0x008ee20000201400 */
[----:B------:R-:W-:Y:S01]  /*0740*/  IMAD R13, R11, c[0x0][0x21c], R8 ;  /* 0x000087000b0d7a24 */ /* 0x000fe200078e0208 */
[----:B------:R-:W-:Y:S01]  /*0750*/  IADD3 R21, R25, 0x1, RZ ;  /* 0x0000000119157810 */ /* 0x000fe20007ffe0ff */
[----:B------:R-:W-:-:S02]  /*0760*/  IMAD.IADD R3, R3, 0x1, R9 ;  /* 0x0000000103037824 */ /* 0x000fc400078e0209 */
[----:B------:R-:W-:Y:S01]  /*0770*/  IMAD R8, R4, c[0x0][0x1b8], RZ ;  /* 0x00006e0004087a24 */ /* 0x000fe200078e02ff */
[----:B------:R-:W-:Y:S01]  /*0780*/  ISETP.GE.AND P0, PT, R23, UR4, PT ;  /* 0x0000000417007c0c */ /* 0x000fe2000bf06270 */
[----:B01----:R-:W-:Y:S01]  /*0790*/  FADD.FTZ R0, -R5, R0 ;  /* 0x0000000005007221 */ /* 0x003fe20000010100 */
[----:B------:R-:W-:Y:S01]  /*07a0*/  ULDC UR4, c[0x0][0x1a0] ;  /* 0x0000680000047ab9 */ /* 0x000fe20000000800 */
[----:B------:R-:W-:Y:S01]  /*07b0*/  IMAD.WIDE.U32 R4, R11, c[0x0][0x218], R2 ;  /* 0x000086000b047a25 */ /* 0x000fe200078e0002 */
[----:B------:R-:W-:-:S03]  /*07c0*/  UIADD3 UR4, UR4, -0x1, URZ ;  /* 0xffffffff04047890 */ /* 0x000fc6000fffe03f */
[C---:B------:R-:W-:Y:S01]  /*07d0*/  IMAD R9, R15.reuse, c[0x0][0x1bc], R8 ;  /* 0x00006f000f097a24 */ /* 0x040fe200078e0208 */
[C---:B------:R-:W-:Y:S01]  /*07e0*/  IADD3 R8, R15.reuse, 0x1, RZ ;  /* 0x000000010f087810 */ /* 0x040fe20007ffe0ff */
[C---:B------:R-:W-:Y:S01]  /*07f0*/  IMAD.WIDE.U32 R2, R15.reuse, c[0x0][0x1b8], RZ ;  /* 0x00006e000f027a25 */ /* 0x040fe200078e00ff */
[----:B------:R-:W-:Y:S02]  /*0800*/  @P1 IADD3 R8, R15, RZ, RZ ;  /* 0x000000ff0f081210 */ /* 0x000fe40007ffe0ff */
[----:B------:R-:W-:Y:S01]  /*0810*/  IADD3 R15, R23, 0x1, RZ ;  /* 0x00000001170f7810 */ /* 0x000fe20007ffe0ff */
[----:B--2---:R-:W-:Y:S02]  /*0820*/  FADD.FTZ R54, -R7, R54 ;  /* 0x0000003607367221 */ /* 0x004fe40000010100 */
        /* <DEDUP_REMOVED lines=9> */
[----:B------:R-:W-:Y:S01]  /*08c0*/  IMAD.MOV.U32 R12, RZ, RZ, R4 ;  /* 0x000000ffff0c7224 */ /* 0x000fe200078e0004 */
[----:B------:R-:W-:Y:S01]  /*08d0*/  SHF.R.S32.HI R4, RZ, 0x1f, R19 ;  /* 0x0000001fff047819 */ /* 0x000fe20000011413 */
[----:B------:R-:W-:Y:S01]  /*08e0*/  IMAD.WIDE.U32 R8, R8, c[0x0][0x1b8], RZ ;  /* 0x00006e0008087a25 */ /* 0x000fe200078e00ff */
[----:B------:R-:W-:-:S03]  /*08f0*/  SHF.R.S32.HI R10, RZ, 0x1f, R15 ;  /* 0x0000001fff0a7819 */ /* 0x000fc6000001140f */
[----:B------:R-:W-:Y:S01]  /*0900*/  IMAD R2, R2, c[0x0][0x1c0], RZ ;  /* 0x0000700002027a24 */ /* 0x000fe200078e02ff */
[----:B------:R-:W-:Y:S01]  /*0910*/  IADD3 R11, R9, R3, RZ ;  /* 0x00000003090b7210 */ /* 0x000fe20007ffe0ff */
[----:B------:R-:W-:Y:S02]  /*0920*/  IMAD.IADD R13, R5, 0x1, R13 ;  /* 0x00000001050d7824 */ /* 0x000fe400078e020d */
[----:B------:R-:W-:Y:S01]  /*0930*/  IMAD R17, R23, c[0x0][0x1c4], R2 ;  /* 0x0000710017117a24 */ /* 0x000fe200078e0202 */
[----:B------:R-:W-:Y:S01]  /*0940*/  @P0 IADD3 R21, R25, RZ, RZ ;  /* 0x000000ff19150210 */ /* 0x000fe20007ffe0ff */
[----:B------:R-:W-:Y:S02]  /*0950*/  IMAD R14, R4, c[0x0][0x210], RZ ;  /* 0x00008400040e7a24 */ /* 0x000fe400078e02ff */
[----:B------:R-:W-:-:S04]  /*0960*/  IMAD.WIDE.U32 R2, R19, c[0x0][0x210], R12 ;  /* 0x0000840013027a25 */ /* 0x000fc800078e000c */
[----:B------:R-:W-:Y:S02]  /*0970*/  IMAD R12, R10, c[0x0][0x1c0], RZ ;  /* 0x000070000a0c7a24 */ /* 0x000fe400078e02ff */
[----:B------:R-:W-:-:S04]  /*0980*/  IMAD.WIDE.U32 R4, R23, c[0x0][0x1c0], R6 ;  /* 0x0000700017047a25 */ /* 0x000fc800078e0006 */
[----:B------:R-:W-:Y:S01]  /*0990*/  IMAD R59, R19, c[0x0][0x214], R14 ;  /* 0x00008500133b7a24 */ /* 0x000fe200078e020e */
[----:B------:R-:W-:Y:S01]  /*09a0*/  SHF.R.S32.HI R14, RZ, 0x1f, R21 ;  /* 0x0000001fff0e7819 */ /* 0x000fe20000011415 */
[----:B------:R-:W-:Y:S02]  /*09b0*/  IMAD.MOV.U32 R10, RZ, RZ, R8 ;  /* 0x000000ffff0a7224 */ /* 0x000fe400078e0008 */
[C---:B------:R-:W-:Y:S02]  /*09c0*/  IMAD R19, R15.reuse, c[0x0][0x1c4], R12 ;  /* 0x000071000f137a24 */ /* 0x040fe400078e020c */
[----:B------:R-:W-:-:S04]  /*09d0*/  IMAD.WIDE.U32 R6, R15, c[0x0][0x1c0], R6 ;  /* 0x000070000f067a25 */ /* 0x000fc800078e0006 */
[----:B------:R-:W-:Y:S02]  /*09e0*/  IMAD.IADD R9, R5, 0x1, R17 ;  /* 0x0000000105097824 */ /* 0x000fe400078e0211 */
[----:B------:R-:W-:Y:S02]  /*09f0*/  IMAD.MOV.U32 R8, RZ, RZ, R4 ;  /* 0x000000ffff087224 */ /* 0x000fe400078e0004 */
[----:B------:R-:W-:-:S04]  /*0a00*/  IMAD.WIDE.U32 R4, R23, c[0x0][0x1c0], R10 ;  /* 0x0000700017047a25 */ /* 0x000fc800078e000a */
[----:B------:R-:W-:Y:S01]  /*0a10*/  IMAD.WIDE.U32 R12, R15, c[0x0][0x1c0], R10 ;  /* 0x000070000f0c7a25 */ /* 0x000fe200078e000a */
[----:B------:R-:W-:-:S03]  /*0a20*/  MOV R10, R6 ;  /* 0x00000006000a7202 */ /* 0x000fc60000000f00 */
[----:B------:R-:W-:Y:S01]  /*0a30*/  IMAD.IADD R11, R7, 0x1, R19 ;  /* 0x00000001070b7824 */ /* 0x000fe200078e0213 */
[----:B------:R-:W-:Y:S01]  /*0a40*/  SHF.R.S32.HI R7, RZ, 0x1f, R25 ;  /* 0x0000001fff077819 */ /* 0x000fe20000011419 */
[----:B------:R-:W-:Y:S02]  /*0a50*/  IMAD R6, R14, c[0x0][0x1c8], RZ ;  /* 0x000072000e067a24 */ /* 0x000fe400078e02ff */
[----:B------:R-:W-:Y:S02]  /*0a60*/  IMAD.IADD R15, R17, 0x1, R5 ;  /* 0x00000001110f7824 */ /* 0x000fe400078e0205 */
[----:B------:R-:W-:Y:S02]  /*0a70*/  IMAD R7, R7, c[0x0][0x1c8], RZ ;  /* 0x0000720007077a24 */ /* 0x000fe400078e02ff */
[----:B------:R-:W-:Y:S02]  /*0a80*/  IMAD.IADD R19, R19, 0x1, R13 ;  /* 0x0000000113137824 */ /* 0x000fe400078e020d */
[----:B------:R-:W-:-:S02]  /*0a90*/  IMAD.MOV.U32 R14, RZ, RZ, R4 ;  /* 0x000000ffff0e7224 */ /* 0x000fc400078e0004 */
[----:B------:R-:W-:Y:S02]  /*0aa0*/  IMAD.MOV.U32 R18, RZ, RZ, R12 ;  /* 0x000000ffff127224 */ /* 0x000fe400078e000c */
        /* <DEDUP_REMOVED lines=12> */
[C---:B------:R-:W-:Y:S01]  /*0b70*/  IMAD.IADD R63, R71.reuse, 0x1, R9 ;  /* 0x00000001473f7824 */ /* 0x040fe200078e0209 */
[----:B------:R-:W-:Y:S01]  /*0b80*/  IADD3 R69, R71, R13, RZ ;  /* 0x0000000d47457210 */ /* 0x000fe20007ffe0ff */
[----:B------:R-:W-:Y:S01]  /*0b90*/  IMAD.IADD R65, R7, 0x1, R75 ;  /* 0x0000000107417824 */ /* 0x000fe200078e024b */
[----:B------:R-:W-:Y:S01]  /*0ba0*/  UMOV UR4, URZ ;  /* 0x0000003f00047c82 */ /* 0x000fe20008000000 */
[C---:B------:R-:W-:Y:S02]  /*0bb0*/  IMAD.IADD R67, R75.reuse, 0x1, R11 ;  /* 0x000000014b437824 */ /* 0x040fe400078e020b */
[----:B------:R-:W-:Y:S02]  /*0bc0*/  IMAD.IADD R73, R75, 0x1, R15 ;  /* 0x000000014b497824 */ /* 0x000fe400078e020f */
[----:B------:R-:W-:-:S02]  /*0bd0*/  FADD.FTZ R56, -R0, 1 ;  /* 0x3f80000000387421 */ /* 0x000fc40000010100 */
[----:B------:R-:W-:Y:S02]  /*0be0*/  FADD.FTZ R57, -R54, 1 ;  /* 0x3f80000036397421 */ /* 0x000fe40000010100 */
[----:B------:R-:W-:Y:S02]  /*0bf0*/  FADD.FTZ R58, -R55, 1 ;  /* 0x3f800000373a7421 */ /* 0x000fe40000010100 */
[----:B------:R-:W-:Y:S02]  /*0c00*/  IMAD.IADD R59, R3, 0x1, R59 ;  /* 0x00000001033b7824 */ /* 0x000fe400078e023b */
[----:B------:R-:W-:Y:S02]  /*0c10*/  IMAD.IADD R71, R71, 0x1, R17 ;  /* 0x0000000147477824 */ /* 0x000fe400078e0211 */
[----:B------:R-:W-:Y:S02]  /*0c20*/  IMAD.IADD R75, R75, 0x1, R19 ;  /* 0x000000014b4b7824 */ /* 0x000fe400078e0213 */
.L_x_313:
[----:B------:R-:W-:Y:S01]  /*0c30*/  USHF.R.S32.HI UR5, URZ, 0x1f, UR4 ;  /* 0x0000001f3f057899 */ /* 0x000fe20008011404 */
[----:B-1----:R-:W-:Y:S01]  /*0c40*/  MOV R21, UR4 ;  /* 0x0000000400157c02 */ /* 0x002fe20008000f00 */
[----:B------:R-:W-:Y:S01]  /*0c50*/  ULDC.64 UR6, c[0x0][0x1a8] ;  /* 0x00006a0000067ab9 */ /* 0x000fe20000000a00 */
[----:B------:R-:W-:Y:S01]  /*0c60*/  MOV R64, R6 ;  /* 0x0000000600407202 */ /* 0x000fe20000000f00 */
[----:B------:R-:W-:Y:S01]  /*0c70*/  UIMAD UR6, UR5, UR6, URZ ;  /* 0x00000006050672a4 */ /* 0x000fe2000f8e023f */
[----:B------:R-:W-:Y:S01]  /*0c80*/  MOV R66, R10 ;  /* 0x0000000a00427202 */ /* 0x000fe20000000f00 */
[----:B------:R-:W-:Y:S01]  /*0c90*/  ULDC.64 UR8, c[0x0][0x200] ;  /* 0x0000800000087ab9 */ /* 0x000fe20000000a00 */
[----:B------:R-:W-:Y:S01]  /*0ca0*/  MOV R72, R14 ;  /* 0x0000000e00487202 */ /* 0x000fe20000000f00 */
[----:B------:R-:W-:Y:S01]  /*0cb0*/  UIMAD UR6, UR4, UR7, UR6 ;  /* 0x00000007040672a4 */ /* 0x000fe2000f8e0206 */
[----:B------:R-:W-:Y:S01]  /*0cc0*/  MOV R74, R18 ;  /* 0x00000012004a7202 */ /* 0x000fe20000000f00 */
[----:B------:R-:W-:Y:S01]  /*0cd0*/  UIMAD UR5, UR5, UR8, URZ ;  /* 0x00000008050572a4 */ /* 0x000fe2000f8e023f */
[----:B------:R-:W-:Y:S01]  /*0ce0*/  IMAD.U32 R23, RZ, RZ, UR4 ;  /* 0x00000004ff177e24 */ /* 0x000fe2000f8e00ff */
[----:B------:R-:W-:Y:S01]  /*0cf0*/  ULDC UR7, c[0x0][0x188] ;  /* 0x0000620000077ab9 */ /* 0x000fe20000000800 */
[----:B------:R-:W-:Y:S01]  /*0d00*/  IMAD.U32 R25, RZ, RZ, UR4 ;  /* 0x00000004ff197e24 */ /* 0x000fe2000f8e00ff */
[----:B------:R-:W-:Y:S01]  /*0d10*/  UISETP.NE.AND UP0, UPT, UR7, 0x1, UPT ;  /* 0x000000010700788c */ /* 0x000fe2000bf05270 */
[----:B------:R-:W-:Y:S01]  /*0d20*/  IMAD.MOV.U32 R60, RZ, RZ, R4 ;  /* 0x000000ffff3c7224 */ /* 0x000fe200078e0004 */
[----:B------:R-:W-:Y:S01]  /*0d30*/  ULOP3.LUT UR8, UR7, 0x1, URZ, 0xc0, !UPT ;  /* 0x0000000107087892 */ /* 0x000fe2000f8ec03f */
[----:B------:R-:W-:Y:S01]  /*0d40*/  IMAD.U32 R27, RZ, RZ, UR4 ;  /* 0x00000004ff1b7e24 */ /* 0x000fe2000f8e00ff */
[----:B------:R-:W-:Y:S01]  /*0d50*/  UIMAD UR5, UR4, UR9, UR5 ;  /* 0x00000009040572a4 */ /* 0x000fe2000f8e0205 */
[----:B------:R-:W-:Y:S01]  /*0d60*/  IMAD.MOV.U32 R62, RZ, RZ, R8 ;  /* 0x000000ffff3e7224 */ /* 0x000fe200078e0008 */
[----:B------:R-:W-:Y:S01]  /*0d70*/  PLOP3.LUT P1, PT, PT, PT, UP0, 0x80, 0x0 ;  /* 0x000000000000781c */ /* 0x000fe20003f2f008 */
[----:B------:R-:W-:Y:S01]  /*0d80*/  IMAD.U32 R29, RZ, RZ, UR4 ;  /* 0x00000004ff1d7e24 */ /* 0x000fe2000f8e00ff */
[----:B------:R-:W-:Y:S01]  /*0d90*/  UISETP.NE.U32.AND UP1, UPT, UR8, 0x1, UPT ;  /* 0x000000010800788c */ /* 0x000fe2000bf25070 */
[----:B------:R-:W-:-:S02]  /*0da0*/  IMAD.MOV.U32 R68, RZ, RZ, R12 ;  /* 0x000000ffff447224 */ /* 0x000fc400078e000c */
[----:B------:R-:W-:Y:S01]  /*0db0*/  IMAD.U32 R31, RZ, RZ, UR4 ;  /* 0x00000004ff1f7e24 */ /* 0x000fe2000f8e00ff */
[----:B------:R-:W-:Y:S01]  /*0dc0*/  ULDC UR8, c[0x0][0x180] ;  /* 0x0000600000087ab9 */ /* 0x000fe20000000800 */
[----:B------:R-:W-:Y:S01]  /*0dd0*/  IMAD.U32 R33, RZ, RZ, UR4 ;  /* 0x00000004ff217e24 */ /* 0x000fe2000f8e00ff */
[----:B------:R-:W-:Y:S01]  /*0de0*/  PLOP3.LUT P0, PT, PT, PT, UP1, 0x80, 0x0 ;  /* 0x000000000000781c */ /* 0x000fe20003f0f018 */
[----:B------:R-:W-:Y:S02]  /*0df0*/  IMAD.MOV.U32 R70, RZ, RZ, R16 ;  /* 0x000000ffff467224 */ /* 0x000fe400078e0010 */
[----:B------:R-:W-:Y:S02]  /*0e00*/  IMAD.U32 R35, RZ, RZ, UR4 ;  /* 0x00000004ff237e24 */ /* 0x000fe4000f8e00ff */
[----:B------:R-:W-:Y:S01]  /*0e10*/  IMAD.U32 R39, RZ, RZ, UR4 ;  /* 0x00000004ff277e24 */ /* 0x000fe2000f8e00ff */
[----:B------:R-:W-:Y:S01]  /*0e20*/  UIADD3 UR4, UR4, 0x1, URZ ;  /* 0x0000000104047890 */ /* 0x000fe2000fffe03f */
[----:B------:R-:W-:-:S02]  /*0e30*/  IMAD.MOV.U32 R36, RZ, RZ, R2 ;  /* 0x000000ffff247224 */ /* 0x000fc400078e0002 */
        /* <DEDUP_REMOVED lines=18> */
[----:B------:R-:W-:Y:S01]  /*0f60*/  IADD3 R53, R35, UR6, RZ ;  /* 0x0000000623357c10 */ /* 0x000fe2000fffe0ff */
[----:B------:R-:W-:Y:S01]  /*0f70*/  IMAD.MOV.U32 R79, RZ, RZ, RZ ;  /* 0x000000ffff4f7224 */ /* 0x000fe200078e00ff */
[----:B------:R-:W-:Y:S01]  /*0f80*/  IADD3 R77, R37, UR5, RZ ;  /* 0x00000005254d7c10 */ /* 0x000fe2000fffe0ff */
[----:B0-----:R-:W-:Y:S05]  /*0f90*/  @!P1 BRA `(.L_x_309) ;  /* 0x0000092000009947 */ /* 0x001fea0003800000 */
[----:B------:R-:W-:Y:S01]  /*0fa0*/  HFMA2.MMA R79, -RZ, RZ, 0, 0 ;  /* 0x00000000ff4f7435 */ /* 0x000fe200000001ff */
[----:B------:R-:W-:Y:S02]  /*0fb0*/  ULOP3.LUT UR5, UR7, 0x1, URZ, 0xc0, !UPT ;  /* 0x0000000107057892 */ /* 0x000fe4000f8ec03f */
[----:B------:R-:W-:Y:S02]  /*0fc0*/  ULDC UR6, c[0x0][0x188] ;  /* 0x0000620000067ab9 */ /* 0x000fe40000000800 */
[----:B------:R-:W-:-:S05]  /*0fd0*/  UIADD3 UR5, -UR5, UR6, URZ ;  /* 0x0000000605057290 */ /* 0x000fca000fffe13f */
.L_x_310:
[----:B------:R-:W-:Y:S01]  /*0fe0*/  SHF.R.S32.HI R60, RZ, 0x1f, R79 ;  /* 0x0000001fff3c7819 */ /* 0x000fe2000001144f */
[----:B------:R-:W-:Y:S01]  /*0ff0*/  IMAD.MOV.U32 R50, RZ, RZ, R20 ;  /* 0x000000ffff327224 */ /* 0x000fe200078e0014 */
[----:B------:R-:W-:Y:S01]  /*1000*/  MOV R40, R28 ;  /* 0x0000001c00287202 */ /* 0x000fe20000000f00 */
[----:B------:R-:W-:-:S02]  /*1010*/  IMAD.MOV.U32 R48, RZ, RZ, R22 ;  /* 0x000000ffff307224 */ /* 0x000fc400078e0016 */
[----:B------:R-:W-:Y:S02]  /*1020*/  IMAD R38, R60, c[0x0][0x1b0], RZ ;  /* 0x00006c003c267a24 */ /* 0x000fe400078e02ff */
[----:B------:R-:W-:-:S04]  /*1030*/  IMAD.WIDE.U32 R80, R79, c[0x0][0x1b0], R50 ;  /* 0x00006c004f507a25 */ /* 0x000fc800078e0032 */
[C---:B------:R-:W-:Y:S01]  /*1040*/  IMAD R99, R79.reuse, c[0x0][0x1b4], R38 ;  /* 0x00006d004f637a24 */ /* 0x040fe200078e0226 */
[----:B------:R-:W-:Y:S01]  /*1050*/  LEA R90, P1, R80, c[0x0][0x178], 0x2 ;  /* 0x00005e00505a7a11 */ /* 0x000fe200078210ff */
[----:B------:R-:W-:Y:S02]  /*1060*/  IMAD.MOV.U32 R44, RZ, RZ, R24 ;  /* 0x000000ffff2c7224 */ /* 0x000fe400078e0018 */
[----:B0-----:R-:W-:Y:S01]  /*1070*/  IMAD.WIDE.U32 R84, R79, c[0x0][0x1b0], R48 ;  /* 0x00006c004f547a25 */ /* 0x001fe200078e0030 */
[----:B------:R-:W-:-:S03]  /*1080*/  IADD3 R81, R81, R99, RZ ;  /* 0x0000006351517210 */ /* 0x000fc60007ffe0ff */
[----:B------:R-:W-:Y:S01]  /*1090*/  IMAD.WIDE.U32 R86, R79, c[0x0][0x1b0], R44 ;  /* 0x00006c004f567a25 */ /* 0x000fe200078e002c */
[----:B------:R-:W-:Y:S02]  /*10a0*/  LEA.HI.X R91, R80, c[0x0][0x17c], R81, 0x2, P1 ;  /* 0x00005f00505b7a11 */ /* 0x000fe400008f1451 */
[----:B------:R-:W-:Y:S01]  /*10b0*/  LEA R88, P1, R84, c[0x0][0x178], 0x2 ;  /* 0x00005e0054587a11 */ /* 0x000fe200078210ff */
[----:B------:R-:W-:Y:S01]  /*10c0*/  IMAD.MOV.U32 R46, RZ, RZ, R26 ;  /* 0x000000ffff2e7224 */ /* 0x000fe200078e001a */
[----:B------:R-:W-:Y:S01]  /*10d0*/  LEA R82, P2, R86, c[0x0][0x178], 0x2 ;  /* 0x00005e0056527a11 */ /* 0x000fe200078410ff */
[C---:B------:R-:W-:Y:S01]  /*10e0*/  IMAD.IADD R85, R99.reuse, 0x1, R85 ;  /* 0x0000000163557824 */ /* 0x040fe200078e0255 */
[----:B------:R-:W2:Y:S01]  /*10f0*/  LDG.E R91, [R90.64] ;  /* 0x0000000a5a5b7981 */ /* 0x000ea2000c1e1900 */
[----:B------:R-:W-:Y:S02]  /*1100*/  IMAD.IADD R83, R99, 0x1, R87 ;  /* 0x0000000163537824 */ /* 0x000fe400078e0257 */
[----:B------:R-:W-:Y:S01]  /*1110*/  IMAD.WIDE.U32 R80, R79, c[0x0][0x1b0], R46 ;  /* 0x00006c004f507a25 */ /* 0x000fe200078e002e */
[----:B------:R-:W-:-:S02]  /*1120*/  LEA.HI.X R89, R84, c[0x0][0x17c], R85, 0x2, P1 ;  /* 0x00005f0054597a11 */ /* 0x000fc400008f1455 */
[----:B------:R-:W-:Y:S01]  /*1130*/  LEA.HI.X R83, R86, c[0x0][0x17c], R83, 0x2, P2 ;  /* 0x00005f0056537a11 */ /* 0x000fe200010f1453 */
[----:B------:R-:W-:Y:S01]  /*1140*/  IMAD.IADD R81, R99, 0x1, R81 ;  /* 0x0000000163517824 */ /* 0x000fe200078e0251 */
[C---:B------:R-:W-:Y:S01]  /*1150*/  LEA R86, P1, R80.reuse, c[0x0][0x178], 0x2 ;  /* 0x00005e0050567a11 */ /* 0x040fe200078210ff */
[----:B------:R-:W-:Y:S01]  /*1160*/  IMAD.WIDE.U32 R84, R79, c[0x0][0x1b0], R40 ;  /* 0x00006c004f547a25 */ /* 0x000fe200078e0028 */
[----:B------:R-:W3:Y:S02]  /*1170*/  LDG.E R88, [R88.64] ;  /* 0x0000000a58587981 */ /* 0x000ee4000c1e1900 */
[----:B------:R-:W-:Y:S01]  /*1180*/  LEA.HI.X R87, R80, c[0x0][0x17c], R81, 0x2, P1 ;  /* 0x00005f0050577a11 */ /* 0x000fe200008f1451 */
[----:B------:R-:W-:Y:S01]  /*1190*/  IMAD.MOV.U32 R42, RZ, RZ, R30 ;  /* 0x000000ffff2a7224 */ /* 0x000fe200078e001e */
[----:B------:R-:W-:Y:S01]  /*11a0*/  LEA R80, P1, R84, c[0x0][0x178], 0x2 ;  /* 0x00005e0054507a11 */ /* 0x000fe200078210ff */
[----:B------:R-:W-:Y:S01]  /*11b0*/  IMAD.IADD R81, R99, 0x1, R85 ;  /* 0x0000000163517824 */ /* 0x000fe200078e0255 */
[----:B------:R0:W4:Y:S01]  /*11c0*/  LDG.E R97, [R82.64] ;  /* 0x0000000a52617981 */ /* 0x000122000c1e1900 */
[----:B------:R-:W-:-:S03]  /*11d0*/  IMAD.WIDE.U32 R92, R79, c[0x0][0x1b0], R42 ;  /* 0x00006c004f5c7a25 */ /* 0x000fc600078e002a */
[----:B------:R-:W-:Y:S01]  /*11e0*/  LEA.HI.X R81, R84, c[0x0][0x17c], R81, 0x2, P1 ;  /* 0x00005f0054517a11 */ /* 0x000fe200008f1451 */
[----:B------:R-:W-:Y:S01]  /*11f0*/  IMAD.MOV.U32 R38, RZ, RZ, R32 ;  /* 0x000000ffff267224 */ /* 0x000fe200078e0020 */
[C---:B------:R-:W-:Y:S01]  /*1200*/  LEA R84, P1, R92.reuse, c[0x0][0x178], 0x2 ;  /* 0x00005e005c547a11 */ /* 0x040fe200078210ff */
[----:B------:R-:W-:Y:S01]  /*1210*/  IMAD.MOV.U32 R52, RZ, RZ, R34 ;  /* 0x000000ffff347224 */ /* 0x000fe200078e0022 */
[----:B------:R-:W-:Y:S01]  /*1220*/  IADD3 R85, R99, R93, RZ ;  /* 0x0000005d63557210 */ /* 0x000fe20007ffe0ff */
[----:B------:R-:W-:Y:S01]  /*1230*/  IMAD.WIDE.U32 R94, R79, c[0x0][0x1b0], R38 ;  /* 0x00006c004f5e7a25 */ /* 0x000fe200078e0026 */
[----:B------:R1:W5:Y:S02]  /*1240*/  LDG.E R62, [R86.64] ;  /* 0x0000000a563e7981 */ /* 0x000364000c1e1900 */
[----:B------:R-:W-:Y:S01]  /*1250*/  LEA.HI.X R85, R92, c[0x0][0x17c], R85, 0x2, P1 ;  /* 0x00005f005c557a11 */ /* 0x000fe200008f1455 */
[----:B------:R-:W-:Y:S01]  /*1260*/  IMAD.IADD R93, R99, 0x1, R95 ;  /* 0x00000001635d7824 */ /* 0x000fe200078e025f */
[C---:B------:R-:W-:Y:S01]  /*1270*/  LEA R92, P1, R94.reuse, c[0x0][0x178], 0x2 ;  /* 0x00005e005e5c7a11 */ /* 0x040fe200078210ff */
[----:B0-----:R-:W-:Y:S01]  /*1280*/  IMAD.WIDE.U32 R82, R79, c[0x0][0x1b0], R52 ;  /* 0x00006c004f527a25 */ /* 0x001fe200078e0034 */
[----:B------:R0:W2:Y:S02]  /*1290*/  LDG.E R95, [R80.64] ;  /* 0x0000000a505f7981 */ /* 0x0000a4000c1e1900 */
[----:B------:R-:W-:-:S02]  /*12a0*/  LEA.HI.X R93, R94, c[0x0][0x17c], R93, 0x2, P1 ;  /* 0x00005f005e5d7a11 */ /* 0x000fc400008f145d */
[----:B------:R-:W-:Y:S01]  /*12b0*/  IADD3 R83, R99, R83, RZ ;  /* 0x0000005363537210 */ /* 0x000fe20007ffe0ff */
[----:B------:R0:W2:Y:S01]  /*12c0*/  LDG.E R64, [R84.64] ;  /* 0x0000000a54407981 */ /* 0x0000a2000c1e1900 */
[----:B-1----:R-:W-:-:S03]  /*12d0*/  LEA R86, P1, R82, c[0x0][0x178], 0x2 ;  /* 0x00005e0052567a11 */ /* 0x002fc600078210ff */
[----:B------:R-:W2:Y:S01]  /*12e0*/  LDG.E R93, [R92.64] ;  /* 0x0000000a5c5d7981 */ /* 0x000ea2000c1e1900 */
[----:B------:R-:W-:-:S05]  /*12f0*/  LEA.HI.X R87, R82, c[0x0][0x17c], R83, 0x2, P1 ;  /* 0x00005f0052577a11 */ /* 0x000fca00008f1453 */
[----:B------:R-:W2:Y:S01]  /*1300*/  LDG.E R86, [R86.64] ;  /* 0x0000000a56567981 */ /* 0x000ea2000c1e1900 */
[----:B------:R-:W-:-:S04]  /*1310*/  IMAD R60, R60, c[0x0][0x208], RZ ;  /* 0x000082003c3c7a24 */ /* 0x000fc800078e02ff */
[----:B------:R-:W-:Y:S02]  /*1320*/  IMAD R83, R79, c[0x0][0x20c], R60 ;  /* 0x000083004f537a24 */ /* 0x000fe400078e023c */
[----:B------:R-:W-:-:S04]  /*1330*/  IMAD.MOV.U32 R76, RZ, RZ, R36 ;  /* 0x000000ffff4c7224 */ /* 0x000fc800078e0024 */
[----:B0-----:R-:W-:-:S04]  /*1340*/  IMAD.WIDE.U32 R80, R79, c[0x0][0x208], R76 ;  /* 0x000082004f507a25 */ /* 0x001fc800078e004c */
[----:B------:R-:W-:Y:S01]  /*1350*/  IMAD.IADD R81, R81, 0x1, R83 ;  /* 0x0000000151517824 */ /* 0x000fe200078e0253 */
[----:B------:R-:W-:-:S04]  /*1360*/  LEA R84, P1, R80, c[0x0][0x1d0], 0x2 ;  /* 0x0000740050547a11 */ /* 0x000fc800078210ff */
[----:B------:R-:W-:Y:S01]  /*1370*/  LEA.HI.X R85, R80, c[0x0][0x1d4], R81, 0x2, P1 ;  /* 0x0000750050557a11 */ /* 0x000fe200008f1451 */
[C---:B---3--:R-:W-:Y:S02]  /*1380*/  FMUL.FTZ R88, R55.reuse, R88 ;  /* 0x0000005837587220 */ /* 0x048fe40000410000 */
[----:B-----5:R-:W-:-:S04]  /*1390*/  FMUL.FTZ R62, R55, R62 ;  /* 0x0000003e373e7220 */ /* 0x020fc80000410000 */
[----:B----4-:R-:W-:Y:S02]  /*13a0*/  FFMA.FTZ R97, R58, R97, R62 ;  /* 0x000000613a617223 */ /* 0x010fe4000001003e */
[C---:B--2---:R-:W-:Y:S02]  /*13b0*/  FMUL.FTZ R64, R55.reuse, R64 ;  /* 0x0000004037407220 */ /* 0x044fe40000410000 */
[----:B------:R-:W-:-:S04]  /*13c0*/  FMUL.FTZ R62, R55, R86 ;  /* 0x00000056373e7220 */ /* 0x000fc80000410000 */
[C---:B------:R-:W-:Y:S02]  /*13d0*/  FFMA.FTZ R93, R58.reuse, R93, R62 ;  /* 0x0000005d3a5d7223 */ /* 0x040fe4000001003e */
[----:B------:R-:W-:Y:S02]  /*13e0*/  FFMA.FTZ R64, R58, R95, R64 ;  /* 0x0000005f3a407223 */ /* 0x000fe40000010040 */
[----:B------:R-:W-:Y:S02]  /*13f0*/  FMUL.FTZ R93, R54, R93 ;  /* 0x0000005d365d7220 */ /* 0x000fe40000410000 */
[----:B------:R-:W-:Y:S02]  /*1400*/  FFMA.FTZ R88, R58, R91, R88 ;  /* 0x0000005b3a587223 */ /* 0x000fe40000010058 */
[----:B------:R-:W-:Y:S02]  /*1410*/  FFMA.FTZ R93, R57, R64, R93 ;  /* 0x00000040395d7223 */ /* 0x000fe4000001005d */
[----:B------:R-:W-:-:S02]  /*1420*/  FMUL.FTZ R97, R54, R97 ;  /* 0x0000006136617220 */ /* 0x000fc40000410000 */
[----:B------:R-:W-:Y:S01]  /*1430*/  FMUL.FTZ R60, R0, R93 ;  /* 0x0000005d003c7220 */ /* 0x000fe20000410000 */
[----:B------:R-:W-:Y:S01]  /*1440*/  IADD3 R93, R79, 0x1, RZ ;  /* 0x000000014f5d7810 */ /* 0x000fe20007ffe0ff */
[----:B------:R-:W-:-:S04]  /*1450*/  FFMA.FTZ R97, R57, R88, R97 ;  /* 0x0000005839617223 */ /* 0x000fc80000010061 */
[----:B------:R-:W-:Y:S01]  /*1460*/  FFMA.FTZ R97, R56, R97, R60 ;  /* 0x0000006138617223 */ /* 0x000fe2000001003c */
[----:B------:R-:W-:Y:S01]  /*1470*/  SHF.R.S32.HI R60, RZ, 0x1f, R93 ;  /* 0x0000001fff3c7819 */ /* 0x000fe2000001145d */
[----:B------:R-:W-:-:S04]  /*1480*/  IMAD.WIDE.U32 R82, R93, c[0x0][0x1b0], R50 ;  /* 0x00006c005d527a25 */ /* 0x000fc800078e0032 */
[----:B------:R-:W-:-:S04]  /*1490*/  IMAD R62, R60, c[0x0][0x1b0], RZ ;  /* 0x00006c003c3e7a24 */ /* 0x000fc800078e02ff */
[C---:B------:R-:W-:Y:S01]  /*14a0*/  IMAD R101, R93.reuse, c[0x0][0x1b4], R62 ;  /* 0x00006d005d657a24 */ /* 0x040fe200078e023e */
[----:B------:R-:W-:Y:S01]  /*14b0*/  LEA R80, P1, R82, c[0x0][0x178], 0x2 ;  /* 0x00005e0052507a11 */ /* 0x000fe200078210ff */
[----:B------:R-:W-:-:S04]  /*14c0*/  IMAD.WIDE.U32 R86, R93, c[0x0][0x1b0], R48 ;  /* 0x00006c005d567a25 */ /* 0x000fc800078e0030 */
[----:B------:R-:W-:Y:S01]  /*14d0*/  IMAD.IADD R81, R83, 0x1, R101 ;  /* 0x0000000153517824 */ /* 0x000fe200078e0265 */
[----:B------:R-:W-:Y:S01]  /*14e0*/  IADD3 R83, R101, R87, RZ ;  /* 0x0000005765537210 */ /* 0x000fe20007ffe0ff */
[----:B------:R-:W-:-:S03]  /*14f0*/  IMAD.WIDE.U32 R88, R93, c[0x0][0x1b0], R44 ;  /* 0x00006c005d587a25 */ /* 0x000fc600078e002c */
[----:B------:R-:W-:Y:S02]  /*1500*/  LEA.HI.X R81, R82, c[0x0][0x17c], R81, 0x2, P1 ;  /* 0x00005f0052517a11 */ /* 0x000fe400008f1451 */
[C---:B------:R-:W-:Y:S01]  /*1510*/  LEA R82, P1, R86.reuse, c[0x0][0x178], 0x2 ;  /* 0x00005e0056527a11 */ /* 0x040fe200078210ff */
[----:B------:R0:W-:Y:S01]  /*1520*/  STG.E [R84.64], R97 ;  /* 0x0000006154007986 */ /* 0x0001e2000c10190a */
[----:B------:R-:W-:Y:S02]  /*1530*/  IMAD.WIDE.U32 R90, R93, c[0x0][0x1b0], R46 ;  /* 0x00006c005d5a7a25 */ /* 0x000fe400078e002e */
[----:B------:R-:W-:Y:S01]  /*1540*/  LEA.HI.X R83, R86, c[0x0][0x17c], R83, 0x2, P1 ;  /* 0x00005f0056537a11 */ /* 0x000fe200008f1453 */
[----:B------:R-:W2:Y:S01]  /*1550*/  LDG.E R81, [R80.64] ;  /* 0x0000000a50517981 */ /* 0x000ea2000c1e1900 */
[----:B------:R-:W-:Y:S02]  /*1560*/  IMAD.IADD R87, R101, 0x1, R91 ;  /* 0x0000000165577824 */ /* 0x000fe400078e025b */
[----:B------:R-:W-:Y:S01]  /*1570*/  IMAD.WIDE.U32 R94, R93, c[0x0][0x1b0], R40 ;  /* 0x00006c005d5e7a25 */ /* 0x000fe200078e0028 */
[----:B------:R-:W3:Y:S03]  /*1580*/  LDG.E R82, [R82.64] ;  /* 0x0000000a52527981 */ /* 0x000ee6000c1e1900 */
[----:B0-----:R-:W-:Y:S01]  /*1590*/  IMAD.IADD R85, R101, 0x1, R89 ;  /* 0x0000000165557824 */ /* 0x001fe200078e0259 */
[----:B------:R-:W-:-:S04]  /*15a0*/  LEA R84, P1, R88, c[0x0][0x178], 0x2 ;  /* 0x00005e0058547a11 */ /* 0x000fc800078210ff */
[----:B------:R-:W-:Y:S02]  /*15b0*/  LEA.HI.X R85, R88, c[0x0][0x17c], R85, 0x2, P1 ;  /* 0x00005f0058557a11 */ /* 0x000fe400008f1455 */
[C---:B------:R-:W-:Y:S01]  /*15c0*/  LEA R86, P1, R90.reuse, c[0x0][0x178], 0x2 ;  /* 0x00005e005a567a11 */ /* 0x040fe200078210ff */
[----:B------:R-:W-:Y:S02]  /*15d0*/  IMAD.IADD R89, R101, 0x1, R95 ;  /* 0x0000000165597824 */ /* 0x000fe400078e025f */
[C---:B------:R-:W-:Y:S01]  /*15e0*/  IMAD.WIDE.U32 R96, R93.reuse, c[0x0][0x1b0], R42 ;  /* 0x00006c005d607a25 */ /* 0x040fe200078e002a */
[----:B------:R-:W-:Y:S01]  /*15f0*/  LEA.HI.X R87, R90, c[0x0][0x17c], R87, 0x2, P1 ;  /* 0x00005f005a577a11 */ /* 0x000fe200008f1457 */
[----:B------:R-:W4:Y:S01]  /*1600*/  LDG.E R85, [R84.64] ;  /* 0x0000000a54557981 */ /* 0x000f22000c1e1900 */
[C---:B------:R-:W-:Y:S01]  /*1610*/  LEA R88, P1, R94.reuse, c[0x0][0x178], 0x2 ;  /* 0x00005e005e587a11 */ /* 0x040fe200078210ff */
[----:B------:R-:W-:Y:S01]  /*1620*/  IMAD.WIDE.U32 R98, R93, c[0x0][0x1b0], R38 ;  /* 0x00006c005d627a25 */ /* 0x000fe200078e0026 */
[----:B------:R-:W-:Y:S01]  /*1630*/  IADD3 R91, R101, R97, RZ ;  /* 0x00000061655b7210 */ /* 0x000fe20007ffe0ff */
[----:B------:R-:W5:Y:S01]  /*1640*/  LDG.E R86, [R86.64] ;  /* 0x0000000a56567981 */ /* 0x000f62000c1e1900 */
[----:B------:R-:W-:-:S02]  /*1650*/  LEA.HI.X R89, R94, c[0x0][0x17c], R89, 0x2, P1 ;  /* 0x00005f005e597a11 */ /* 0x000fc400008f1459 */
[----:B------:R-:W-:Y:S01]  /*1660*/  LEA R90, P1, R96, c[0x0][0x178], 0x2 ;  /* 0x00005e00605a7a11 */ /* 0x000fe200078210ff */
[----:B------:R-:W-:-:S03]  /*1670*/  IMAD.IADD R95, R101, 0x1, R99 ;  /* 0x00000001655f7824 */ /* 0x000fc600078e0263 */
[----:B------:R-:W-:Y:S01]  /*1680*/  LEA.HI.X R91, R96, c[0x0][0x17c], R91, 0x2, P1 ;  /* 0x00005f00605b7a11 */ /* 0x000fe200008f145b */
[----:B------:R-:W-:Y:S01]  /*1690*/  IMAD.WIDE.U32 R96, R93, c[0x0][0x1b0], R52 ;  /* 0x00006c005d607a25 */ /* 0x000fe200078e0034 */
[C---:B------:R-:W-:Y:S01]  /*16a0*/  LEA R94, P1, R98.reuse, c[0x0][0x178], 0x2 ;  /* 0x00005e00625e7a11 */ /* 0x040fe200078210ff */
[----:B------:R-:W4:Y:S02]  /*16b0*/  LDG.E R89, [R88.64] ;  /* 0x0000000a58597981 */ /* 0x000f24000c1e1900 */
[----:B------:R-:W-:Y:S01]  /*16c0*/  IMAD.IADD R97, R101, 0x1, R97 ;  /* 0x0000000165617824 */ /* 0x000fe200078e0261 */
[----:B------:R-:W-:Y:S01]  /*16d0*/  LEA.HI.X R95, R98, c[0x0][0x17c], R95, 0x2, P1 ;  /* 0x00005f00625f7a11 */ /* 0x000fe200008f145f */
[----:B------:R-:W4:Y:S01]  /*16e0*/  LDG.E R90, [R90.64] ;  /* 0x0000000a5a5a7981 */ /* 0x000f22000c1e1900 */
[----:B------:R-:W-:-:S04]  /*16f0*/  LEA R98, P1, R96, c[0x0][0x178], 0x2 ;  /* 0x00005e0060627a11 */ /* 0x000fc800078210ff */
[----:B------:R-:W-:Y:S01]  /*1700*/  LEA.HI.X R99, R96, c[0x0][0x17c], R97, 0x2, P1 ;  /* 0x00005f0060637a11 */ /* 0x000fe200008f1461 */
[----:B------:R-:W4:Y:S04]  /*1710*/  LDG.E R95, [R94.64] ;  /* 0x0000000a5e5f7981 */ /* 0x000f28000c1e1900 */
[----:B------:R-:W4:Y:S01]  /*1720*/  LDG.E R98, [R98.64] ;  /* 0x0000000a62627981 */ /* 0x000f22000c1e1900 */
[----:B------:R-:W-:Y:S01]  /*1730*/  IMAD R60, R60, c[0x0][0x208], RZ ;  /* 0x000082003c3c7a24 */ /* 0x000fe200078e02ff */
[----:B------:R-:W-:Y:S01]  /*1740*/  UIADD3 UR5, UR5, -0x2, URZ ;  /* 0xfffffffe05057890 */ /* 0x000fe2000fffe03f */
[----:B------:R-:W-:Y:S01]  /*1750*/  IADD3 R79, R79, 0x2, RZ ;  /* 0x000000024f4f7810 */ /* 0x000fe20007ffe0ff */
[----:B---3--:R-:W-:-:S04]  /*1760*/  FMUL.FTZ R38, R55, R82 ;  /* 0x0000005237267220 */ /* 0x008fc80000410000 */
[----:B--2---:R-:W-:Y:S02]  /*1770*/  FFMA.FTZ R38, R58, R81, R38 ;  /* 0x000000513a267223 */ /* 0x004fe40000010026 */
[----:B------:R-:W-:-:S04]  /*1780*/  IMAD.WIDE.U32 R80, R93, c[0x0][0x208], R76 ;  /* 0x000082005d507a25 */ /* 0x000fc800078e004c */
[----:B------:R-:W-:Y:S02]  /*1790*/  IMAD R93, R93, c[0x0][0x20c], R60 ;  /* 0x000083005d5d7a24 */ /* 0x000fe400078e023c */
[----:B-----5:R-:W-:-:S04]  /*17a0*/  FMUL.FTZ R40, R55, R86 ;  /* 0x0000005637287220 */ /* 0x020fc80000410000 */
[----:B----4-:R-:W-:Y:S01]  /*17b0*/  FFMA.FTZ R85, R58, R85, R40 ;  /* 0x000000553a557223 */ /* 0x010fe20000010028 */
[----:B------:R-:W-:Y:S01]  /*17c0*/  LEA R82, P1, R80, c[0x0][0x1d0], 0x2 ;  /* 0x0000740050527a11 */ /* 0x000fe200078210ff */
[----:B------:R-:W-:Y:S02]  /*17d0*/  IMAD.IADD R81, R81, 0x1, R93 ;  /* 0x0000000151517824 */ /* 0x000fe400078e025d */
[C---:B------:R-:W-:Y:S02]  /*17e0*/  FMUL.FTZ R42, R55.reuse, R90 ;  /* 0x0000005a372a7220 */ /* 0x040fe40000410000 */
[----:B------:R-:W-:-:S04]  /*17f0*/  FMUL.FTZ R44, R55, R98 ;  /* 0x00000062372c7220 */ /* 0x000fc80000410000 */
[C---:B------:R-:W-:Y:S02]  /*1800*/  FFMA.FTZ R83, R58.reuse, R95, R44 ;  /* 0x0000005f3a537223 */ /* 0x040fe4000001002c */
[----:B------:R-:W-:Y:S02]  /*1810*/  FFMA.FTZ R42, R58, R89, R42 ;  /* 0x000000593a2a7223 */ /* 0x000fe4000001002a */
[C---:B------:R-:W-:Y:S02]  /*1820*/  FMUL.FTZ R83, R54.reuse, R83 ;  /* 0x0000005336537220 */ /* 0x040fe40000410000 */
[----:B------:R-:W-:Y:S02]  /*1830*/  FMUL.FTZ R85, R54, R85 ;  /* 0x0000005536557220 */ /* 0x000fe40000410000 */
[C---:B------:R-:W-:Y:S02]  /*1840*/  FFMA.FTZ R83, R57.reuse, R42, R83 ;  /* 0x0000002a39537223 */ /* 0x040fe40000010053 */
[----:B------:R-:W-:-:S02]  /*1850*/  FFMA.FTZ R85, R57, R38, R85 ;  /* 0x0000002639557223 */ /* 0x000fc40000010055 */
[----:B------:R-:W-:Y:S01]  /*1860*/  FMUL.FTZ R38, R0, R83 ;  /* 0x0000005300267220 */ /* 0x000fe20000410000 */
[----:B------:R-:W-:Y:S02]  /*1870*/  LEA.HI.X R83, R80, c[0x0][0x1d4], R81, 0x2, P1 ;  /* 0x0000750050537a11 */ /* 0x000fe400008f1451 */
[----:B------:R-:W-:Y:S01]  /*1880*/  ISETP.NE.AND P1, PT, RZ, UR5, PT ;  /* 0x00000005ff007c0c */ /* 0x000fe2000bf25270 */
[----:B------:R-:W-:-:S05]  /*1890*/  FFMA.FTZ R85, R56, R85, R38 ;  /* 0x0000005538557223 */ /* 0x000fca0000010026 */
[----:B------:R0:W-:Y:S07]  /*18a0*/  STG.E [R82.64], R85 ;  /* 0x0000005552007986 */ /* 0x0001ee000c10190a */
[----:B------:R-:W-:Y:S05]  /*18b0*/  @P1 BRA `(.L_x_310) ;  /* 0xfffff72000001947 */ /* 0x000fea000383ffff */
.L_x_309:
[----:B------:R-:W-:Y:S05]  /*18c0*/  @P0 BRA `(.L_x_311) ;  /* 0x000004a000000947 */ /* 0x000fea0003800000 */
[----:B------:R-:W-:Y:S01]  /*18d0*/  MOV R50, R20 ;  /* 0x0000001400327202 */ /* 0x000fe20000000f00 */
[----:B------:R-:W-:Y:S01]  /*18e0*/  IMAD.MOV.U32 R44, RZ, RZ, R24 ;  /* 0x000000ffff2c7224 */ /* 0x000fe200078e0018 */
[----:B------:R-:W-:Y:S01]  /*18f0*/  SHF.R.S32.HI R20, RZ, 0x1f, R79 ;  /* 0x0000001fff147819 */ /* 0x000fe2000001144f */
[----:B------:R-:W-:Y:S01]  /*1900*/  IMAD.MOV.U32 R48, RZ, RZ, R22 ;  /* 0x000000ffff307224 */ /* 0x000fe200078e0016 */
[----:B------:R-:W-:Y:S01]  /*1910*/  MOV R52, R34 ;  /* 0x0000002200347202 */ /* 0x000fe20000000f00 */
[----:B------:R-:W-:Y:S01]  /*1920*/  IMAD.MOV.U32 R42, RZ, RZ, R30 ;  /* 0x000000ffff2a7224 */ /* 0x000fe200078e001e */
[----:B------:R-:W-:Y:S01]  /*1930*/  MOV R40, R28 ;  /* 0x0000001c00287202 */ /* 0x000fe20000000f00 */
[----:B------:R-:W-:-:S02]  /*1940*/  IMAD R24, R20, c[0x0][0x1b0], RZ ;  /* 0x00006c0014187a24 */ /* 0x000fc400078e02ff */
[----:B------:R-:W-:-:S04]  /*1950*/  IMAD.WIDE.U32 R22, R79, c[0x0][0x1b0], R50 ;  /* 0x00006c004f167a25 */ /* 0x000fc800078e0032 */
[----:B------:R-:W-:-:S04]  /*1960*/  IMAD.WIDE.U32 R30, R79, c[0x0][0x1b0], R44 ;  /* 0x00006c004f1e7a25 */ /* 0x000fc800078e002c */
[C---:B------:R-:W-:Y:S01]  /*1970*/  IMAD R37, R79.reuse, c[0x0][0x1b4], R24 ;  /* 0x00006d004f257a24 */ /* 0x040fe200078e0218 */
[----:B------:R-:W-:Y:S01]  /*1980*/  LEA R24, P0, R22, c[0x0][0x178], 0x2 ;  /* 0x00005e0016187a11 */ /* 0x000fe200078010ff */
[----:B------:R-:W-:Y:S02]  /*1990*/  IMAD.MOV.U32 R46, RZ, RZ, R26 ;  /* 0x000000ffff2e7224 */ /* 0x000fe400078e001a */
[----:B------:R-:W-:-:S04]  /*19a0*/  IMAD.WIDE.U32 R26, R79, c[0x0][0x1b0], R48 ;  /* 0x00006c004f1a7a25 */ /* 0x000fc800078e0030 */
[----:B------:R-:W-:Y:S01]  /*19b0*/  IMAD.MOV.U32 R80, RZ, RZ, R32 ;  /* 0x000000ffff507224 */ /* 0x000fe200078e0020 */
[----:B------:R-:W-:Y:S01]  /*19c0*/  LEA R32, P2, R30, c[0x0][0x178], 0x2 ;  /* 0x00005e001e207a11 */ /* 0x000fe200078410ff */
[----:B------:R-:W-:Y:S01]  /*19d0*/  IMAD.IADD R25, R23, 0x1, R37 ;  /* 0x0000000117197824 */ /* 0x000fe200078e0225 */
[----:B------:R-:W-:Y:S01]  /*19e0*/  LEA R28, P1, R26, c[0x0][0x178], 0x2 ;  /* 0x00005e001a1c7a11 */ /* 0x000fe200078210ff */
[----:B------:R-:W-:Y:S02]  /*19f0*/  IMAD.IADD R21, R37, 0x1, R31 ;  /* 0x0000000125157824 */ /* 0x000fe400078e021f */
[----:B------:R-:W-:Y:S01]  /*1a00*/  IMAD.WIDE.U32 R34, R79, c[0x0][0x1b0], R46 ;  /* 0x00006c004f227a25 */ /* 0x000fe200078e002e */
[----:B------:R-:W-:Y:S02]  /*1a10*/  LEA.HI.X R25, R22, c[0x0][0x17c], R25, 0x2, P0 ;  /* 0x00005f0016197a11 */ /* 0x000fe400000f1419 */
[----:B------:R-:W-:Y:S01]  /*1a20*/  LEA.HI.X R33, R30, c[0x0][0x17c], R21, 0x2, P2 ;  /* 0x00005f001e217a11 */ /* 0x000fe200010f1415 */
[C---:B------:R-:W-:Y:S01]  /*1a30*/  IMAD.IADD R23, R37.reuse, 0x1, R27 ;  /* 0x0000000125177824 */ /* 0x040fe200078e021b */
[----:B------:R-:W-:Y:S01]  /*1a40*/  LEA R22, P0, R34, c[0x0][0x178], 0x2 ;  /* 0x00005e0022167a11 */ /* 0x000fe200078010ff */
[----:B------:R-:W-:Y:S01]  /*1a50*/  IMAD.MOV.U32 R81, RZ, RZ, R39 ;  /* 0x000000ffff517224 */ /* 0x000fe200078e0027 */
[----:B------:R-:W-:Y:S01]  /*1a60*/  IADD3 R21, R37, R35, RZ ;  /* 0x0000002325157210 */ /* 0x000fe20007ffe0ff */
[C---:B------:R-:W-:Y:S01]  /*1a70*/  IMAD.WIDE.U32 R44, R79.reuse, c[0x0][0x1b0], R52 ;  /* 0x00006c004f2c7a25 */ /* 0x040fe200078e0034 */
[----:B------:R-:W-:Y:S01]  /*1a80*/  LEA.HI.X R29, R26, c[0x0][0x17c], R23, 0x2, P1 ;  /* 0x00005f001a1d7a11 */ /* 0x000fe200008f1417 */
[----:B------:R-:W2:Y:S01]  /*1a90*/  LDG.E R33, [R32.64] ;  /* 0x0000000a20217981 */ /* 0x000ea2000c1e1900 */
[----:B------:R-:W-:Y:S01]  /*1aa0*/  LEA.HI.X R23, R34, c[0x0][0x17c], R21, 0x2, P0 ;  /* 0x00005f0022177a11 */ /* 0x000fe200000f1415 */
[----:B------:R-:W-:Y:S01]  /*1ab0*/  IMAD.WIDE.U32 R26, R79, c[0x0][0x1b0], R40 ;  /* 0x00006c004f1a7a25 */ /* 0x000fe200078e0028 */
[----:B------:R-:W-:Y:S01]  /*1ac0*/  LEA R46, P3, R44, c[0x0][0x178], 0x2 ;  /* 0x00005e002c2e7a11 */ /* 0x000fe200078610ff */
[----:B------:R-:W3:Y:S01]  /*1ad0*/  LDG.E R28, [R28.64] ;  /* 0x0000000a1c1c7981 */ /* 0x000ee2000c1e1900 */
[----:B------:R-:W-:Y:S01]  /*1ae0*/  IADD3 R21, R37, R45, RZ ;  /* 0x0000002d25157210 */ /* 0x000fe20007ffe0ff */
[C---:B------:R-:W-:Y:S01]  /*1af0*/  IMAD.WIDE.U32 R40, R79.reuse, c[0x0][0x1b0], R80 ;  /* 0x00006c004f287a25 */ /* 0x040fe200078e0050 */
[----:B------:R-:W-:Y:S01]  /*1b00*/  LEA R30, P0, R26, c[0x0][0x178], 0x2 ;  /* 0x00005e001a1e7a11 */ /* 0x000fe200078010ff */
[----:B------:R-:W4:Y:S01]  /*1b10*/  LDG.E R22, [R22.64] ;  /* 0x0000000a16167981 */ /* 0x000f22000c1e1900 */
[----:B------:R-:W-:Y:S01]  /*1b20*/  LEA.HI.X R47, R44, c[0x0][0x17c], R21, 0x2, P3 ;  /* 0x00005f002c2f7a11 */ /* 0x000fe200018f1415 */
[----:B------:R-:W-:Y:S01]  /*1b30*/  IMAD.WIDE.U32 R38, R79, c[0x0][0x1b0], R42 ;  /* 0x00006c004f267a25 */ /* 0x000fe200078e002a */
[----:B------:R-:W-:Y:S01]  /*1b40*/  LEA R42, P2, R40, c[0x0][0x178], 0x2 ;  /* 0x00005e00282a7a11 */ /* 0x000fe200078410ff */
[----:B------:R-:W5:Y:S02]  /*1b50*/  LDG.E R25, [R24.64] ;  /* 0x0000000a18197981 */ /* 0x000f64000c1e1900 */
[C---:B------:R-:W-:Y:S01]  /*1b60*/  IMAD.IADD R31, R37.reuse, 0x1, R27 ;  /* 0x00000001251f7824 */ /* 0x040fe200078e021b */
[----:B------:R-:W-:Y:S01]  /*1b70*/  LEA R34, P1, R38, c[0x0][0x178], 0x2 ;  /* 0x00005e0026227a11 */ /* 0x000fe200078210ff */
[C---:B------:R-:W-:Y:S01]  /*1b80*/  IMAD.IADD R27, R37.reuse, 0x1, R41 ;  /* 0x00000001251b7824 */ /* 0x040fe200078e0229 */
[----:B------:R-:W2:Y:S01]  /*1b90*/  LDG.E R46, [R46.64] ;  /* 0x0000000a2e2e7981 */ /* 0x000ea2000c1e1900 */
[----:B------:R-:W-:Y:S01]  /*1ba0*/  IMAD.IADD R35, R37, 0x1, R39 ;  /* 0x0000000125237824 */ /* 0x000fe200078e0227 */
[----:B------:R-:W-:-:S02]  /*1bb0*/  LEA.HI.X R31, R26, c[0x0][0x17c], R31, 0x2, P0 ;  /* 0x00005f001a1f7a11 */ /* 0x000fc400000f141f */
[----:B------:R-:W-:Y:S02]  /*1bc0*/  LEA.HI.X R43, R40, c[0x0][0x17c], R27, 0x2, P2 ;  /* 0x00005f00282b7a11 */ /* 0x000fe400010f141b */
[----:B------:R-:W-:Y:S02]  /*1bd0*/  LEA.HI.X R35, R38, c[0x0][0x17c], R35, 0x2, P1 ;  /* 0x00005f0026237a11 */ /* 0x000fe400008f1423 */
[----:B------:R-:W5:Y:S04]  /*1be0*/  LDG.E R31, [R30.64] ;  /* 0x0000000a1e1f7981 */ /* 0x000f68000c1e1900 */
[----:B------:R-:W5:Y:S04]  /*1bf0*/  LDG.E R34, [R34.64] ;  /* 0x0000000a22227981 */ /* 0x000f68000c1e1900 */
[----:B------:R-:W5:Y:S01]  /*1c00*/  LDG.E R43, [R42.64] ;  /* 0x0000000a2a2b7981 */ /* 0x000f62000c1e1900 */
[----:B------:R-:W-:-:S02]  /*1c10*/  IMAD.MOV.U32 R76, RZ, RZ, R36 ;  /* 0x000000ffff4c7224 */ /* 0x000fc400078e0024 */
[C---:B---3--:R-:W-:Y:S02]  /*1c20*/  FMUL.FTZ R21, R55.reuse, R28 ;  /* 0x0000001c37157220 */ /* 0x048fe40000410000 */
[C---:B----4-:R-:W-:Y:S02]  /*1c30*/  FMUL.FTZ R26, R55.reuse, R22 ;  /* 0x00000016371a7220 */ /* 0x050fe40000410000 */
[----:B--2---:R-:W-:Y:S02]  /*1c40*/  FMUL.FTZ R36, R55, R46 ;  /* 0x0000002e37247220 */ /* 0x004fe40000410000 */
[----:B------:R-:W-:Y:S02]  /*1c50*/  FFMA.FTZ R33, R58, R33, R26 ;  /* 0x000000213a217223 */ /* 0x000fe4000001001a */
[----:B------:R-:W-:Y:S02]  /*1c60*/  IMAD R26, R20, c[0x0][0x208], RZ ;  /* 0x00008200141a7a24 */ /* 0x000fe400078e02ff */
[----:B-----5:R-:W-:-:S02]  /*1c70*/  FFMA.FTZ R24, R58, R25, R21 ;  /* 0x000000193a187223 */ /* 0x020fc40000010015 */
[----:B------:R-:W-:Y:S02]  /*1c80*/  FMUL.FTZ R27, R55, R34 ;  /* 0x00000022371b7220 */ /* 0x000fe40000410000 */
[C---:B------:R-:W-:Y:S02]  /*1c90*/  FFMA.FTZ R23, R58.reuse, R43, R36 ;  /* 0x0000002b3a177223 */ /* 0x040fe40000010024 */
[----:B------:R-:W-:Y:S02]  /*1ca0*/  FFMA.FTZ R22, R58, R31, R27 ;  /* 0x0000001f3a167223 */ /* 0x000fe4000001001b */
[----:B------:R-:W-:Y:S02]  /*1cb0*/  FMUL.FTZ R23, R54, R23 ;  /* 0x0000001736177220 */ /* 0x000fe40000410000 */
[----:B------:R-:W-:-:S04]  /*1cc0*/  IMAD.WIDE.U32 R20, R79, c[0x0][0x208], R76 ;  /* 0x000082004f147a25 */ /* 0x000fc800078e004c */
[----:B------:R-:W-:Y:S02]  /*1cd0*/  IMAD R25, R79, c[0x0][0x20c], R26 ;  /* 0x000083004f197a24 */ /* 0x000fe400078e021a */
[----:B------:R-:W-:Y:S02]  /*1ce0*/  FMUL.FTZ R33, R54, R33 ;  /* 0x0000002136217220 */ /* 0x000fe40000410000 */
[----:B------:R-:W-:Y:S01]  /*1cf0*/  FFMA.FTZ R23, R57, R22, R23 ;  /* 0x0000001639177223 */ /* 0x000fe20000010017 */
[----:B------:R-:W-:Y:S01]  /*1d00*/  LEA R22, P0, R20, c[0x0][0x1d0], 0x2 ;  /* 0x0000740014167a11 */ /* 0x000fe200078010ff */
[----:B------:R-:W-:Y:S02]  /*1d10*/  IMAD.IADD R25, R21, 0x1, R25 ;  /* 0x0000000115197824 */ /* 0x000fe400078e0219 */
[----:B------:R-:W-:Y:S02]  /*1d20*/  FFMA.FTZ R33, R57, R24, R33 ;  /* 0x0000001839217223 */ /* 0x000fe40000010021 */
[----:B------:R-:W-:Y:S01]  /*1d30*/  FMUL.FTZ R21, R0, R23 ;  /* 0x0000001700157220 */ /* 0x000fe20000410000 */
[----:B------:R-:W-:-:S03]  /*1d40*/  LEA.HI.X R23, R20, c[0x0][0x1d4], R25, 0x2, P0 ;  /* 0x0000750014177a11 */ /* 0x000fc600000f1419 */
[----:B------:R-:W-:-:S05]  /*1d50*/  FFMA.FTZ R21, R56, R33, R21 ;  /* 0x0000002138157223 */ /* 0x000fca0000010015 */
[----:B------:R1:W-:Y:S02]  /*1d60*/  STG.E [R22.64], R21 ;  /* 0x0000001516007986 */ /* 0x0003e4000c10190a */
.L_x_311:
[----:B------:R-:W-:-:S13]  /*1d70*/  PLOP3.LUT P0, PT, PT, PT, UP0, 0x80, 0x0 ;  /* 0x000000000000781c */ /* 0x000fda0003f0f008 */
[----:B------:R-:W-:Y:S01]  /*1d80*/  @P0 CALL.REL.NOINC `(.L_x_312) ;  /* 0x0000001000000944 */ /* 0x000fe20003c00000 */
[----:B------:R-:W-:Y:S05]  /*1d90*/  BRA `(.L_x_313) ;  /* 0xffffee9000007947 */ /* 0x000fea000383ffff */
.L_x_312:
[----:B------:R-:W-:Y:S05]  /*1da0*/  EXIT ;  /* 0x000000000000794d */ /* 0x000fea0003800000 */
.L_x_308:
[----:B------:R-:W-:-:S05]  /*1db0*/  IMAD.MOV.U32 R0, RZ, RZ, 0x1 ;  /* 0x00000001ff007424 */ /* 0x000fca00078e00ff */
[----:B------:R-:W-:-:S13]  /*1dc0*/  ISETP.LE.AND P0, PT, R0, c[0x0][0x180], PT ;  /* 0x0000600000007a0c */ /* 0x000fda0003f03270 */
[----:B------:R-:W-:Y:S05]  /*1dd0*/  @!P0 EXIT ;  /* 0x000000000000894d */ /* 0x000fea0003800000 */
[----:B------:R-:W-:-:S04]  /*1de0*/  MOV R8, c[0x0][0x188] ;  /* 0x0000620000087a02 */ /* 0x000fc80000000f00 */
[----:B------:R-:W-:-:S13]  /*1df0*/  ISETP.GE.AND P0, PT, R8, 0x1, PT ;  /* 0x000000010800780c */ /* 0x000fda0003f06270 */
[----:B------:R-:W-:Y:S05]  /*1e00*/  @!P0 EXIT ;  /* 0x000000000000894d */ /* 0x000fea0003800000 */
[----:B------:R-:W-:Y:S01]  /*1e10*/  SHF.R.S32.HI R0, RZ, 0x1f, R13 ;  /* 0x0000001fff007819 */ /* 0x000fe2000001140d */
[C---:B------:R-:W-:Y:S01]  /*1e20*/  IMAD.WIDE.U32 R4, R13.reuse, c[0x0][0x220], RZ ;  /* 0x000088000d047a25 */ /* 0x040fe200078e00ff */
[----:B------:R-:W-:Y:S01]  /*1e30*/  UMOV UR5, 0x2 ;  /* 0x0000000200057882 */ /* 0x000fe20000000000 */
[----:B------:R-:W-:Y:S01]  /*1e40*/  IADD3 R18, R8, -0x1, RZ ;  /* 0xffffffff08127810 */ /* 0x000fe20007ffe0ff */
[----:B------:R-:W-:Y:S01]  /*1e50*/  ULDC.64 UR6, c[0x0][0x208] ;  /* 0x0000820000067ab9 */ /* 0x000fe20000000a00 */
[C---:B------:R-:W-:Y:S01]  /*1e60*/  IMAD R2, R0.reuse, c[0x0][0x220], RZ ;  /* 0x0000880000027a24 */ /* 0x040fe200078e02ff */
[----:B------:R-:W-:Y:S01]  /*1e70*/  ULDC.64 UR8, c[0x0][0x1b0] ;  /* 0x00006c0000087ab9 */ /* 0x000fe20000000a00 */
[----:B------:R-:W-:Y:S01]  /*1e80*/  IMAD R0, R0, c[0x0][0x1c8], RZ ;  /* 0x0000720000007a24 */ /* 0x000fe200078e02ff */
[----:B------:R-:W-:Y:S01]  /*1e90*/  USHF.L.U64.HI UR7, UR6, UR5, UR7 ;  /* 0x0000000506077299 */ /* 0x000fe20008010207 */
[C---:B------:R-:W-:Y:S01]  /*1ea0*/  IMAD R9, R13.reuse, c[0x0][0x224], R2 ;  /* 0x000089000d097a24 */ /* 0x040fe200078e0202 */
[----:B------:R-:W-:Y:S01]  /*1eb0*/  USHF.L.U32 UR6, UR6, 0x2, URZ ;  /* 0x0000000206067899 */ /* 0x000fe2000800063f */
[C---:B------:R-:W-:Y:S01]  /*1ec0*/  IMAD R7, R13.reuse, c[0x0][0x1cc], R0 ;  /* 0x000073000d077a24 */ /* 0x040fe200078e0200 */
[----:B------:R-:W-:Y:S01]  /*1ed0*/  SHF.R.S32.HI R0, RZ, 0x1f, R11 ;  /* 0x0000001fff007819 */ /* 0x000fe2000001140b */
[----:B------:R-:W-:Y:S01]  /*1ee0*/  IMAD.WIDE.U32 R2, R13, c[0x0][0x1c8], RZ ;  /* 0x000072000d027a25 */ /* 0x000fe200078e00ff */
[----:B------:R-:W-:-:S02]  /*1ef0*/  USHF.L.U64.HI UR5, UR8, UR5, UR9 ;  /* 0x0000000508057299 */ /* 0x000fc40008010209 */
[----:B------:R-:W-:Y:S01]  /*1f00*/  USHF.L.U32 UR4, UR8, 0x2, URZ ;  /* 0x0000000208047899 */ /* 0x000fe2000800063f */
[C---:B------:R-:W-:Y:S02]  /*1f10*/  IMAD R6, R0.reuse, c[0x0][0x218], RZ ;  /* 0x0000860000067a24 */ /* 0x040fe400078e02ff */
[----:B------:R-:W-:Y:S02]  /*1f20*/  IMAD R0, R0, c[0x0][0x1c0], RZ ;  /* 0x0000700000007a24 */ /* 0x000fe400078e02ff */
[----:B------:R-:W-:Y:S02]  /*1f30*/  IMAD.IADD R5, R5, 0x1, R9 ;  /* 0x0000000105057824 */ /* 0x000fe400078e0209 */
[----:B------:R-:W-:Y:S02]  /*1f40*/  IMAD.IADD R3, R3, 0x1, R7 ;  /* 0x0000000103037824 */ /* 0x000fe400078e0207 */
[C---:B------:R-:W-:Y:S01]  /*1f50*/  IMAD R9, R11.reuse, c[0x0][0x1c4], R0 ;  /* 0x000071000b097a24 */ /* 0x040fe200078e0200 */
[----:B------:R-:W-:Y:S01]  /*1f60*/  SHF.R.S32.HI R0, RZ, 0x1f, R19 ;  /* 0x0000001fff007819 */ /* 0x000fe20000011413 */
[----:B------:R-:W-:-:S02]  /*1f70*/  IMAD R7, R11, c[0x0][0x21c], R6 ;  /* 0x000087000b077a24 */ /* 0x000fc400078e0206 */
[----:B------:R-:W-:-:S04]  /*1f80*/  IMAD.WIDE.U32 R4, R11, c[0x0][0x218], R4 ;  /* 0x000086000b047a25 */ /* 0x000fc800078e0004 */
[----:B------:R-:W-:-:S04]  /*1f90*/  IMAD.WIDE.U32 R2, R11, c[0x0][0x1c0], R2 ;  /* 0x000070000b027a25 */ /* 0x000fc800078e0002 */
[----:B------:R-:W-:Y:S01]  /*1fa0*/  IMAD.IADD R7, R5, 0x1, R7 ;  /* 0x0000000105077824 */ /* 0x000fe200078e0207 */
[----:B------:R-:W-:Y:S01]  /*1fb0*/  IADD3 R5, R3, R9, RZ ;  /* 0x0000000903057210 */ /* 0x000fe20007ffe0ff */
[C---:B------:R-:W-:Y:S02]  /*1fc0*/  IMAD R10, R0.reuse, c[0x0][0x210], RZ ;  /* 0x00008400000a7a24 */ /* 0x040fe400078e02ff */
[----:B------:R-:W-:Y:S02]  /*1fd0*/  IMAD.MOV.U32 R6, RZ, RZ, R4 ;  /* 0x000000ffff067224 */ /* 0x000fe400078e0004 */
[----:B------:R-:W-:Y:S02]  /*1fe0*/  IMAD R0, R0, c[0x0][0x1b8], RZ ;  /* 0x00006e0000007a24 */ /* 0x000fe400078e02ff */
[----:B------:R-:W-:Y:S02]  /*1ff0*/  IMAD.MOV.U32 R4, RZ, RZ, R2 ;  /* 0x000000ffff047224 */ /* 0x000fe400078e0002 */
[----:B------:R-:W-:-:S02]  /*2000*/  IMAD R13, R19, c[0x0][0x214], R10 ;  /* 0x00008500130d7a24 */ /* 0x000fc400078e020a */
[C---:B------:R-:W-:Y:S01]  /*2010*/  IMAD R15, R19.reuse, c[0x0][0x1bc], R0 ;  /* 0x00006f00130f7a24 */ /* 0x040fe200078e0200 */
[----:B------:R-:W-:Y:S01]  /*2020*/  LOP3.LUT R0, R8, 0x3, RZ, 0xc0, !PT ;  /* 0x0000000308007812 */ /* 0x000fe200078ec0ff */
[C---:B------:R-:W-:Y:S01]  /*2030*/  IMAD.WIDE.U32 R2, R19.reuse, c[0x0][0x210], R6 ;  /* 0x0000840013027a25 */ /* 0x040fe200078e0006 */
[----:B------:R-:W-:Y:S02]  /*2040*/  CS2R R10, SRZ ;  /* 0x00000000000a7805 */ /* 0x000fe4000001ff00 */
[----:B------:R-:W-:Y:S01]  /*2050*/  IADD3 R12, -R0, c[0x0][0x188], RZ ;  /* 0x00006200000c7a10 */ /* 0x000fe20007ffe1ff */
[----:B------:R-:W-:Y:S01]  /*2060*/  IMAD.WIDE.U32 R4, R19, c[0x0][0x1b8], R4 ;  /* 0x00006e0013047a25 */ /* 0x000fe200078e0004 */
[----:B------:R-:W-:-:S03]  /*2070*/  IADD3 R13, R13, R3, RZ ;  /* 0x000000030d0d7210 */ /* 0x000fc60007ffe0ff */
[----:B------:R-:W-:Y:S02]  /*2080*/  IMAD.MOV.U32 R32, RZ, RZ, RZ ;  /* 0x000000ffff207224 */ /* 0x000fe400078e00ff */
[----:B------:R-:W-:Y:S02]  /*2090*/  IMAD.IADD R15, R5, 0x1, R15 ;  /* 0x00000001050f7824 */ /* 0x000fe400078e020f */
.L_x_321:
        /* <DEDUP_REMOVED lines=20> */
[----:B------:R-:W-:Y:S01]  /*21e0*/  MOV R16, R12 ;  /* 0x0000000c00107202 */ /* 0x000fe20000000f00 */
        /* <DEDUP_REMOVED lines=10> */
[----:B------:R-:W-:Y:S02]  /*2290*/  LEA.HI.X R35, R20, c[0x0][0x17c], R35, 0x2, P2 ;  /* 0x00005f0014237a11 */ /* 0x000fe400010f1423 */
[----:B------:R-:W-:Y:S01]  /*22a0*/  LEA.HI.X R27, R22, c[0x0][0x1d4], R27, 0x2, P3 ;  /* 0x00007500161b7a11 */ /* 0x000fe200018f141b */
[----:B------:R-:W-:Y:S05]  /*22b0*/  @!P0 BRA `(.L_x_315) ;  /* 0x00000a7000008947 */ /* 0x000fea0003800000 */
[----:B------:R-:W-:Y:S02]  /*22c0*/  ISETP.GT.AND P2, PT, R16, 0xc, PT ;  /* 0x0000000c1000780c */ /* 0x000fe40003f44270 */
[----:B------:R-:W-:-:S11]  /*22d0*/  PLOP3.LUT P0, PT, PT, PT, PT, 0x80, 0x0 ;  /* 0x000000000000781c */ /* 0x000fd60003f0f070 */
[----:B------:R-:W-:Y:S05]  /*22e0*/  @!P2 BRA `(.L_x_316) ;  /* 0x000006900000a947 */ /* 0x000fea0003800000 */
[----:B------:R-:W-:Y:S02]  /*22f0*/  PLOP3.LUT P0, PT, PT, PT, PT, 0x8, 0x0 ;  /* 0x000000000000781c */ /* 0x000fe40003f0e170 */
.L_x_317:
[----:B0-----:R-:W-:Y:S02]  /*2300*/  IMAD.MOV.U32 R20, RZ, RZ, R34 ;  /* 0x000000ffff147224 */ /* 0x001fe400078e0022 */
[----:B------:R-:W-:-:S05]  /*2310*/  IMAD.MOV.U32 R21, RZ, RZ, R35 ;  /* 0x000000ffff157224 */ /* 0x000fca00078e0023 */
[----:B------:R0:W2:Y:S01]  /*2320*/  LDG.E R33, [R20.64] ;  /* 0x0000000a14217981 */ /* 0x0000a2000c1e1900 */
[----:B------:R-:W-:-:S04]  /*2330*/  IADD3 R22, P2, R34, UR4, RZ ;  /* 0x0000000422167c10 */ /* 0x000fc8000ff5e0ff */
[----:B------:R-:W-:Y:S01]  /*2340*/  IADD3.X R23, R35, UR5, RZ, P2, !PT ;  /* 0x0000000523177c10 */ /* 0x000fe200097fe4ff */
[----:B0-----:R-:W-:Y:S01]  /*2350*/  IMAD.MOV.U32 R20, RZ, RZ, R26 ;  /* 0x000000ffff147224 */ /* 0x001fe200078e001a */
[----:B------:R-:W-:-:S05]  /*2360*/  MOV R21, R27 ;  /* 0x0000001b00157202 */ /* 0x000fca0000000f00 */
        /* <DEDUP_REMOVED lines=92> */
[----:B-1----:R-:W-:Y:S02]  /*2930*/  IADD3.X R35, R31, UR5, RZ, P3, !PT ;  /* 0x000000051f237c10 */ /* 0x002fe40009ffe4ff */
[----:B------:R-:W-:Y:S02]  /*2940*/  IADD3.X R27, R21, UR7, RZ, P4, !PT ;  /* 0x00000007151b7c10 */ /* 0x000fe4000a7fe4ff */
[----:B------:R-:W-:Y:S01]  /*2950*/  IADD3 R14, R14, 0x10, RZ ;  /* 0x000000100e0e7810 */ /* 0x000fe20007ffe0ff */
[----:B--2---:R0:W-:Y:S02]  /*2960*/  STG.E [R20.64], R23 ;  /* 0x0000001714007986 */ /* 0x0041e4000c10190a */
[----:B------:R-:W-:Y:S05]  /*2970*/  @P2 BRA `(.L_x_317) ;  /* 0xfffff98000002947 */ /* 0x000fea000383ffff */
.L_x_316:
[----:B------:R-:W-:-:S13]  /*2980*/  ISETP.GT.AND P2, PT, R16, 0x4, PT ;  /* 0x000000041000780c */ /* 0x000fda0003f44270 */
[----:B------:R-:W-:Y:S05]  /*2990*/  @!P2 BRA `(.L_x_318) ;  /* 0x000003700000a947 */ /* 0x000fea0003800000 */
        /* <DEDUP_REMOVED lines=37> */
[----:B--2---:R-:W-:Y:S04]  /*2bf0*/  STG.E [R28.64], R37 ;  /* 0x000000251c007986 */ /* 0x004fe8000c10190a */
[----:B0-----:R-:W2:Y:S01]  /*2c00*/  LDG.E R33, [R30.64] ;  /* 0x0000000a1e217981 */ /* 0x001ea2000c1e1900 */
[----:B------:R-:W-:Y:S02]  /*2c10*/  IADD3 R20, P0, R28, UR6, RZ ;  /* 0x000000061c147c10 */ /* 0x000fe4000ff1e0ff */
[----:B------:R-:W-:Y:S02]  /*2c20*/  IADD3 R22, P2, R30, UR4, RZ ;  /* 0x000000041e167c10 */ /* 0x000fe4000ff5e0ff */
[----:B------:R-:W-:Y:S02]  /*2c30*/  IADD3.X R21, R29, UR7, RZ, P0, !PT ;  /* 0x000000071d157c10 */ /* 0x000fe400087fe4ff */
[----:B------:R-:W-:-:S03]  /*2c40*/  IADD3.X R23, R31, UR5, RZ, P2, !PT ;  /* 0x000000051f177c10 */ /* 0x000fc600097fe4ff */
[----:B--2---:R-:W-:Y:S04]  /*2c50*/  STG.E [R20.64], R33 ;  /* 0x0000002114007986 */ /* 0x004fe8000c10190a */
[----:B------:R-:W2:Y:S01]  /*2c60*/  LDG.E R27, [R22.64] ;  /* 0x0000000a161b7981 */ /* 0x000ea2000c1e1900 */
[----:B-1----:R-:W-:Y:S02]  /*2c70*/  IADD3 R24, P0, R20, UR6, RZ ;  /* 0x0000000614187c10 */ /* 0x002fe4000ff1e0ff */
[----:B------:R-:W-:Y:S02]  /*2c80*/  IADD3 R34, P2, R22, UR4, RZ ;  /* 0x0000000416227c10 */ /* 0x000fe4000ff5e0ff */
[----:B------:R-:W-:Y:S02]  /*2c90*/  IADD3.X R25, R21, UR7, RZ, P0, !PT ;  /* 0x0000000715197c10 */ /* 0x000fe400087fe4ff */
[----:B------:R-:W-:-:S02]  /*2ca0*/  IADD3 R26, P3, R24, UR6, RZ ;  /* 0x00000006181a7c10 */ /* 0x000fc4000ff7e0ff */
[----:B------:R-:W-:Y:S02]  /*2cb0*/  PLOP3.LUT P0, PT, PT, PT, PT, 0x8, 0x0 ;  /* 0x000000000000781c */ /* 0x000fe40003f0e170 */
[----:B------:R-:W-:Y:S02]  /*2cc0*/  IADD3 R14, R14, 0x8, RZ ;  /* 0x000000080e0e7810 */ /* 0x000fe40007ffe0ff */
[----:B------:R-:W-:Y:S02]  /*2cd0*/  IADD3 R16, R16, -0x8, RZ ;  /* 0xfffffff810107810 */ /* 0x000fe40007ffe0ff */
[----:B------:R-:W-:Y:S01]  /*2ce0*/  IADD3.X R35, R23, UR5, RZ, P2, !PT ;  /* 0x0000000517237c10 */ /* 0x000fe200097fe4ff */
[----:B--2---:R0:W-:Y:S02]  /*2cf0*/  STG.E [R24.64], R27 ;  /* 0x0000001b18007986 */ /* 0x0041e4000c10190a */
[----:B0-----:R-:W-:Y:S02]  /*2d00*/  IADD3.X R27, R25, UR7, RZ, P3, !PT ;  /* 0x00000007191b7c10 */ /* 0x001fe40009ffe4ff */
.L_x_318:
[----:B------:R-:W-:-:S13]  /*2d10*/  ISETP.NE.OR P0, PT, R16, RZ, P0 ;  /* 0x000000ff1000720c */ /* 0x000fda0000705670 */
[----:B------:R-:W-:Y:S05]  /*2d20*/  @!P0 BRA `(.L_x_314) ;  /* 0x0000020000008947 */ /* 0x000fea0003800000 */
.L_x_315:
        /* <DEDUP_REMOVED lines=27> */
[----:B-1----:R-:W-:Y:S02]  /*2ee0*/  IADD3.X R35, R31, UR5, RZ, P2, !PT ;  /* 0x000000051f237c10 */ /* 0x002fe400097fe4ff */
[----:B------:R-:W-:Y:S02]  /*2ef0*/  IADD3.X R27, R21, UR7, RZ, P3, !PT ;  /* 0x00000007151b7c10 */ /* 0x000fe40009ffe4ff */
[----:B------:R-:W-:Y:S01]  /*2f00*/  IADD3 R14, R14, 0x4, RZ ;  /* 0x000000040e0e7810 */ /* 0x000fe20007ffe0ff */
[----:B--2---:R0:W-:Y:S02]  /*2f10*/  STG.E [R20.64], R23 ;  /* 0x0000001714007986 */ /* 0x0041e4000c10190a */
[----:B0-----:R-:W-:Y:S05]  /*2f20*/  @P0 BRA `(.L_x_315) ;  /* 0xfffffe0000000947 */ /* 0x001fea000383ffff */
.L_x_314:
        /* <DEDUP_REMOVED lines=11> */
[----:B------:R-:W2:Y:S01]  /*2fe0*/  LDG.E R23, [R22.64] ;  /* 0x0000000a16177981 */ /* 0x000ea2000c1e1900 */
[----:B------:R-:W-:Y:S01]  /*2ff0*/  MOV R16, R8 ;  /* 0x0000000800107202 */ /* 0x000fe20000000f00 */
[----:B------:R-:W-:-:S04]  /*3000*/  IMAD R9, R9, c[0x0][0x208], RZ ;  /* 0x0000820009097a24 */ /* 0x000fc800078e02ff */
        /* <DEDUP_REMOVED lines=40> */
[----:B------:R-:W-:-:S05]  /*3290*/  LEA.HI.X R9, R16, c[0x0][0x1d4], R9, 0x2, P0 ;  /* 0x0000750010097a11 */ /* 0x000fca00000f1409 */
[----:B--2---:R0:W-:Y:S02]  /*32a0*/  STG.E [R8.64], R7 ;  /* 0x0000000708007986 */ /* 0x0041e4000c10190a */
.L_x_319:
[----:B------:R-:W-:-:S05]  /*32b0*/  IADD3 R10, P0, R10, 0x1, RZ ;  /* 0x000000010a0a7810 */ /* 0x000fca0007f1e0ff */
[----:B------:R-:W-:Y:S01]  /*32c0*/  IMAD.X R32, RZ, RZ, R32, P0 ;  /* 0x000000ffff207224 */ /* 0x000fe200000e0620 */
[----:B------:R-:W-:Y:S01]  /*32d0*/  @P1 CALL.REL.NOINC `(.L_x_320) ;  /* 0x0000001000001944 */ /* 0x000fe20003c00000 */
[----:B------:R-:W-:Y:S05]  /*32e0*/  BRA `(.L_x_321) ;  /* 0xffffedb000007947 */ /* 0x000fea000383ffff */
.L_x_320:
[----:B------:R-:W-:Y:S05]  /*32f0*/  EXIT ;  /* 0x000000000000794d */ /* 0x000fea0003800000 */
.L_x_322:
        /* <DEDUP_REMOVED lines=16> */
.L_x_347:


//--------------------- .text._ZN2at6native55_GLOBAL__N__c1b0da0d_22_UpSampleTrilinear3d_cu_efb54c9330upsample_trilinear3d_out_frameIddEEviT0_S3_S3_bNS_27GenericPackedTensorAccessorIKT_Lm5ENS_16DefaultPtrTraitsElEENS4_IS5_Lm5ES7_lEE --------------------------
	.section	.text._ZN2at6native55_GLOBAL__N__c1b0da0d_22_UpSampleTrilinear3d_cu_efb54c9330upsample_trilinear3d_out_frameIddEEviT0_S3_S3_bNS_27GenericPackedTensorAccessorIKT_Lm5ENS_16DefaultPtrTraitsElEENS4_IS5_Lm5ES7_lEE,"ax",@progbits
	.sectioninfo	@"SHI_REGISTERS=118"
	.align	128
.text._ZN2at6native55_GLOBAL__N__c1b0da0d_22_UpSampleTrilinear3d_cu_efb54c9330upsample_trilinear3d_out_frameIddEEviT0_S3_S3_bNS_27GenericPackedTensorAccessorIKT_Lm5ENS_16DefaultPtrTraitsElEENS4_IS5_Lm5ES7_lEE:
        .type           _ZN2at6native55_GLOBAL__N__c1b0da0d_22_UpSampleTrilinear3d_cu_efb54c9330upsample_trilinear3d_out_frameIddEEviT0_S3_S3_bNS_27GenericPackedTensorAccessorIKT_Lm5ENS_16DefaultPtrTraitsElEENS4_IS5_Lm5ES7_lEE,@function
        .size           _ZN2at6native55_GLOBAL__N__c1b0da0d_22_UpSampleTrilinear3d_cu_efb54c9330upsample_trilinear3d_out_frameIddEEviT0_S3_S3_bNS_27GenericPackedTensorAccessorIKT_Lm5ENS_16DefaultPtrTraitsElEENS4_IS5_Lm5ES7_lEE,(.L_x_348 - _ZN2at6native55_GLOBAL__N__c1b0da0d_22_UpSampleTrilinear3d_cu_efb54c9330upsample_trilinear3d_out_frameIddEEviT0_S3_S3_bNS_27GenericPackedTensorAccessorIKT_Lm5ENS_16DefaultPtrTraitsElEENS4_IS5_Lm5ES7_lEE)
        .other          _ZN2at6native55_GLOBAL__N__c1b0da0d_22_UpSampleTrilinear3d_cu_efb54c9330upsample_trilinear3d_out_frameIddEEviT0_S3_S3_bNS_27GenericPackedTensorAccessorIKT_Lm5ENS_16DefaultPtrTraitsElEENS4_IS5_Lm5ES7_lEE,@"STO_CUDA_ENTRY STV_DEFAULT"
_ZN2at6native55_GLOBAL__N__c1b0da0d_22_UpSampleTrilinear3d_cu_efb54c9330upsample_trilinear3d_out_frameIddEEviT0_S3_S3_bNS_27GenericPackedTensorAccessorIKT_Lm5ENS_16DefaultPtrTraitsElEENS4_IS5_Lm5ES7_lEE:
        /* <DEDUP_REMOVED lines=44> */
[----:B------:R-:W-:-:S06]  /*02c0*/  IMAD.HI.U32 R2, R3, R5, R2 ;  /* 0x0000000503027227 */ /* 0x000fcc00078e0002 */
        /* <DEDUP_REMOVED lines=12> */
[----:B------:R-:W-:Y:S02]  /*0390*/  ISETP.NE.AND P0, PT, R10, c[0x0][0x1a8], PT ;  /* 0x00006a000a007a0c */ /* 0x000fe40003f05270 */
[----:B------:R-:W-:Y:S01]  /*03a0*/  MOV R13, R2 ;  /* 0x00000002000d7202 */ /* 0x000fe20000000f00 */
[----:B------:R-:W-:Y:S01]  /*03b0*/  IMAD.MOV.U32 R2, RZ, RZ, c[0x0][0x208] ;  /* 0x00008200ff027624 */ /* 0x000fe200078e00ff */
[----:B------:R-:W-:-:S03]  /*03c0*/  ISETP.EQ.AND P0, PT, R0, c[0x0][0x1a0], !P0 ;  /* 0x0000680000007a0c */ /* 0x000fc60004702270 */
[----:B------:R-:W-:Y:S01]  /*03d0*/  @!P2 IMAD.MOV R13, RZ, RZ, -R13 ;  /* 0x000000ffff0da224 */ /* 0x000fe200078e0a0d */
[----:B------:R-:W-:Y:S02]  /*03e0*/  @!P1 LOP3.LUT R13, RZ, c[0x0][0x208], RZ, 0x33, !PT ;  /* 0x00008200ff0d9a12 */ /* 0x000fe400078e33ff */
[----:B------:R-:W-:-:S03]  /*03f0*/  ISETP.EQ.AND P1, PT, R2, c[0x0][0x1b0], PT ;  /* 0x00006c0002007a0c */ /* 0x000fc60003f22270 */
[----:B------:R-:W-:-:S04]  /*0400*/  IMAD.MOV R0, RZ, RZ, -R13 ;  /* 0x000000ffff007224 */ /* 0x000fc800078e0a0d */
[----:B------:R-:W-:-:S06]  /*0410*/  IMAD R12, R0, c[0x0][0x208], R7 ;  /* 0x00008200000c7a24 */ /* 0x000fcc00078e0207 */
[----:B------:R-:W-:Y:S05]  /*0420*/  @P0 BRA P1, `(.L_x_323) ;  /* 0x0000189000000947 */ /* 0x000fea0000800000 */
[----:B------:R-:W0:Y:S01]  /*0430*/  I2F.F64 R2, R4 ;  /* 0x0000000400027312 */ /* 0x000e220000201c00 */
[----:B------:R-:W-:Y:S02]  /*0440*/  ULDC.S8 UR4, c[0x0][0x180] ;  /* 0x0000600000047ab9 */ /* 0x000fe40000000200 */
[----:B------:R-:W-:-:S13]  /*0450*/  ISETP.NE.AND P1, PT, RZ, UR4, PT ;  /* 0x00000004ff007c0c */ /* 0x000fda000bf25270 */
[----:B0-----:R0:W1:Y:S01]  /*0460*/  @P1 DMUL R48, R2, c[0x0][0x168] ;  /* 0x00005a0002301a28 */ /* 0x0010620000000000 */
[----:B------:R-:W-:Y:S05]  /*0470*/  @P1 BRA `(.L_x_324) ;  /* 0x0000007000001947 */ /* 0x000fea0003800000 */
[----:B0-----:R-:W0:Y:S01]  /*0480*/  DADD R2, R2, 0.5 ;  /* 0x3fe0000002027429 */ /* 0x001e220000000000 */
[----:B------:R-:W-:Y:S02]  /*0490*/  IMAD.MOV.U32 R6, RZ, RZ, c[0x0][0x168] ;  /* 0x00005a00ff067624 */ /* 0x000fe400078e00ff */
[----:B------:R-:W-:-:S06]  /*04a0*/  IMAD.MOV.U32 R7, RZ, RZ, c[0x0][0x16c] ;  /* 0x00005b00ff077624 */ /* 0x000fcc00078e00ff */
[----:B0-----:R-:W0:-:S06]  /*04b0*/  DFMA R2, R2, R6, -0.5 ;  /* 0xbfe000000202742b */ /* 0x001e0c0000000006 */
[----:B0-----:R-:W0:-:S06]  /*04c0*/  DSETP.GEU.AND P0, PT, R2, RZ, PT ;  /* 0x000000ff0200722a */ /* 0x001e0c0003f0e000 */
[----:B01----:R-:W-:Y:S02]  /*04d0*/  FSEL R48, R2, RZ, P0 ;  /* 0x000000ff02307208 */ /* 0x003fe40000000000 */
[----:B------:R-:W-:-:S04]  /*04e0*/  FSEL R49, R3, RZ, P0 ;  /* 0x000000ff03317208 */ /* 0x000fc80000000000 */
.L_x_324:
[----:B-1----:R-:W1:Y:S08]  /*04f0*/  F2I.F64.TRUNC R15, R48 ;  /* 0x00000030000f7311 */ /* 0x002e70000030d100 */
[----:B------:R-:W2:Y:S08]  /*0500*/  I2F.F64 R6, R13 ;  /* 0x0000000d00067312 */ /* 0x000eb00000201c00 */
[----:B------:R3:W4:Y:S08]  /*0510*/  I2F.F64 R10, R12 ;  /* 0x0000000c000a7312 */ /* 0x0007300000201c00 */
[----:B01----:R3:W0:Y:S01]  /*0520*/  I2F.F64 R2, R15 ;  /* 0x0000000f00027312 */ /* 0x0036220000201c00 */
[----:B--2---:R3:W1:Y:S01]  /*0530*/  @P1 DMUL R46, R6, c[0x0][0x170] ;  /* 0x00005c00062e1a28 */ /* 0x0046620000000000 */
[----:B------:R-:W-:Y:S06]  /*0540*/  @P1 BRA `(.L_x_325) ;  /* 0x0000007000001947 */ /* 0x000fec0003800000 */
[----:B---3--:R-:W2:Y:S01]  /*0550*/  DADD R6, R6, 0.5 ;  /* 0x3fe0000006067429 */ /* 0x008ea20000000000 */
[----:B------:R-:W-:-:S02]  /*0560*/  IMAD.MOV.U32 R8, RZ, RZ, c[0x0][0x170] ;  /* 0x00005c00ff087624 */ /* 0x000fc400078e00ff */
[----:B------:R-:W-:-:S06]  /*0570*/  IMAD.MOV.U32 R9, RZ, RZ, c[0x0][0x174] ;  /* 0x00005d00ff097624 */ /* 0x000fcc00078e00ff */
[----:B--2---:R-:W2:-:S06]  /*0580*/  DFMA R6, R6, R8, -0.5 ;  /* 0xbfe000000606742b */ /* 0x004e8c0000000008 */
[----:B--2---:R-:W2:-:S06]  /*0590*/  DSETP.GEU.AND P0, PT, R6, RZ, PT ;  /* 0x000000ff0600722a */ /* 0x004e8c0003f0e000 */
[----:B-12---:R-:W-:Y:S02]  /*05a0*/  FSEL R46, R6, RZ, P0 ;  /* 0x000000ff062e7208 */ /* 0x006fe40000000000 */
[----:B------:R-:W-:-:S04]  /*05b0*/  FSEL R47, R7, RZ, P0 ;  /* 0x000000ff072f7208 */ /* 0x000fc80000000000 */
.L_x_325:
[----:B-1----:R1:W2:Y:S01]  /*05c0*/  F2I.F64.TRUNC R17, R46 ;  /* 0x0000002e00117311 */ /* 0x0022a2000030d100 */
[----:B----4-:R1:W4:Y:S01]  /*05d0*/  @P1 DMUL R44, R10, c[0x0][0x178] ;  /* 0x00005e000a2c1a28 */ /* 0x0103220000000000 */
[----:B------:R-:W-:Y:S06]  /*05e0*/  @P1 BRA `(.L_x_326) ;  /* 0x0000007000001947 */ /* 0x000fec0003800000 */
[----:B---3--:R-:W3:Y:S01]  /*05f0*/  DADD R6, R10, 0.5 ;  /* 0x3fe000000a067429 */ /* 0x008ee20000000000 */
[----:B------:R-:W-:Y:S02]  /*0600*/  IMAD.MOV.U32 R8, RZ, RZ, c[0x0][0x178] ;  /* 0x00005e00ff087624 */ /* 0x000fe400078e00ff */
[----:B------:R-:W-:-:S06]  /*0610*/  IMAD.MOV.U32 R9, RZ, RZ, c[0x0][0x17c] ;  /* 0x00005f00ff097624 */ /* 0x000fcc00078e00ff */
[----:B---3--:R-:W3:-:S06]  /*0620*/  DFMA R6, R6, R8, -0.5 ;  /* 0xbfe000000606742b */ /* 0x008ecc0000000008 */
[----:B---3--:R-:W3:-:S06]  /*0630*/  DSETP.GEU.AND P0, PT, R6, RZ, PT ;  /* 0x000000ff0600722a */ /* 0x008ecc0003f0e000 */
[----:B---34-:R-:W-:Y:S02]  /*0640*/  FSEL R44, R6, RZ, P0 ;  /* 0x000000ff062c7208 */ /* 0x018fe40000000000 */
[----:B------:R-:W-:-:S04]  /*0650*/  FSEL R45, R7, RZ, P0 ;  /* 0x000000ff072d7208 */ /* 0x000fc80000000000 */
.L_x_326:
[----:B----4-:R-:W4:Y:S01]  /*0660*/  F2I.F64.TRUNC R27, R44 ;  /* 0x0000002c001b7311 */ /* 0x010f22000030d100 */
[----:B------:R-:W-:Y:S01]  /*0670*/  IMAD.MOV.U32 R0, RZ, RZ, c[0x0][0x190] ;  /* 0x00006400ff007624 */ /* 0x000fe200078e00ff */
[----:B0-----:R4:W0:-:S04]  /*0680*/  DADD R48, -R2, R48 ;  /* 0x0000000002307229 */ /* 0x0018080000000130 */
[----:B------:R-:W-:Y:S02]  /*0690*/  ISETP.GE.AND P0, PT, R0, 0x1, PT ;  /* 0x000000010000780c */ /* 0x000fe40003f06270 */
[----:B--23--:R-:W2:Y:S08]  /*06a0*/  I2F.F64 R6, R17 ;  /* 0x0000001100067312 */ /* 0x00ceb00000201c00 */
[----:B----4-:R3:W4:Y:S01]  /*06b0*/  I2F.F64 R2, R27 ;  /* 0x0000001b00027312 */ /* 0x0107220000201c00 */
[----:B-12---:R3:W1:-:S02]  /*06c0*/  DADD R46, -R6, R46 ;  /* 0x00000000062e7229 */ /* 0x006644000000012e */
[----:B------:R-:W-:Y:S09]  /*06d0*/  @!P0 EXIT ;  /* 0x000000000000894d */ /* 0x000ff20003800000 */
[----:B0-----:R-:W-:Y:S01]  /*06e0*/  ULDC UR4, c[0x0][0x1a0] ;  /* 0x0000680000047ab9 */ /* 0x001fe20000000800 */
[----:B------:R-:W-:Y:S01]  /*06f0*/  SHF.R.S32.HI R5, RZ, 0x1f, R12 ;  /* 0x0000001fff057819 */ /* 0x000fe2000001140c */
[----:B------:R-:W-:Y:S01]  /*0700*/  UIADD3 UR4, UR4, -0x1, URZ ;  /* 0xffffffff04047890 */ /* 0x000fe2000fffe03f */
[----:B------:R-:W-:Y:S01]  /*0710*/  SHF.R.S32.HI R0, RZ, 0x1f, R15 ;  /* 0x0000001fff007819 */ /* 0x000fe2000001140f */
[----:B----4-:R0:W2:Y:S01]  /*0720*/  DADD R44, -R2, R44 ;  /* 0x00000000022c7229 */ /* 0x0100a2000000012c */
[----:B------:R-:W-:Y:S01]  /*0730*/  IADD3 R8, R15, 0x1, RZ ;  /* 0x000000010f087810 */ /* 0x000fe20007ffe0ff */
[----:B------:R-:W-:Y:S01]  /*0740*/  IMAD R5, R5, c[0x0][0x230], RZ ;  /* 0x00008c0005057a24 */ /* 0x000fe200078e02ff */
[----:B---3--:R-:W-:Y:S01]  /*0750*/  MOV R6, c[0x0][0x198] ;  /* 0x0000660000067a02 */ /* 0x008fe20000000f00 */
[----:B------:R-:W-:Y:S01]  /*0760*/  IMAD R0, R0, c[0x0][0x1c8], RZ ;  /* 0x0000720000007a24 */ /* 0x000fe200078e02ff */
[----:B------:R-:W-:Y:S01]  /*0770*/  ISETP.GE.AND P0, PT, R15, UR4, PT ;  /* 0x000000040f007c0c */ /* 0x000fe2000bf06270 */
[----:B------:R-:W-:Y:S01]  /*0780*/  ULDC UR4, c[0x0][0x1a8] ;  /* 0x00006a0000047ab9 */ /* 0x000fe20000000800 */
[----:B------:R-:W-:Y:S01]  /*0790*/  ISETP.GE.AND P1, PT, R6, 0x1, PT ;  /* 0x000000010600780c */ /* 0x000fe20003f26270 */
[----:B------:R-:W-:Y:S01]  /*07a0*/  UIADD3 UR4, UR4, -0x1, URZ ;  /* 0xffffffff04047890 */ /* 0x000fe2000fffe03f */
[C---:B------:R-:W-:Y:S01]  /*07b0*/  IMAD R11, R12.reuse, c[0x0][0x234], R5 ;  /* 0x00008d000c0b7a24 */ /* 0x040fe200078e0205 */
[----:B------:R-:W-:Y:S01]  /*07c0*/  IADD3 R25, R27, 0x1, RZ ;  /* 0x000000011b197810 */ /* 0x000fe20007ffe0ff */
[----:B------:R-:W-:Y:S01]  /*07d0*/  IMAD.WIDE.U32 R6, R12, c[0x0][0x230], RZ ;  /* 0x00008c000c067a25 */ /* 0x000fe200078e00ff */
[----:B------:R-:W-:Y:S01]  /*07e0*/  SHF.R.S32.HI R12, RZ, 0x1f, R4 ;  /* 0x0000001fff0c7819 */ /* 0x000fe20000011404 */
[----:B------:R3:W4:-:S02]  /*07f0*/  DADD R40, -R48, 1 ;  /* 0x3ff0000030287429 */ /* 0x0007040000000100 */
[C---:B------:R-:W-:Y:S01]  /*0800*/  IMAD R5, R15.reuse, c[0x0][0x1cc], R0 ;  /* 0x000073000f057a24 */ /* 0x040fe200078e0200 */
[----:B------:R-:W-:Y:S01]  /*0810*/  SHF.R.S32.HI R0, RZ, 0x1f, R13 ;  /* 0x0000001fff007819 */ /* 0x000fe2000001140d */
[----:B0-----:R-:W-:Y:S01]  /*0820*/  IMAD.WIDE.U32 R2, R15, c[0x0][0x1c8], RZ ;  /* 0x000072000f027a25 */ /* 0x001fe200078e00ff */
[----:B-1----:R3:W0:-:S03]  /*0830*/  DADD R22, -R46, 1 ;  /* 0x3ff000002e167429 */ /* 0x0026060000000100 */
[----:B------:R-:W-:Y:S01]  /*0840*/  @P0 IMAD.MOV R8, RZ, RZ, R15 ;  /* 0x000000ffff080224 */ /* 0x000fe200078e020f */
[----:B------:R-:W-:Y:S01]  /*0850*/  ISETP.GE.AND P0, PT, R17, UR4, PT ;  /* 0x0000000411007c0c */ /* 0x000fe2000bf06270 */
[----:B------:R-:W-:Y:S01]  /*0860*/  ULDC UR4, c[0x0][0x1b0] ;  /* 0x00006c0000047ab9 */ /* 0x000fe20000000800 */
[----:B------:R-:W-:Y:S01]  /*0870*/  IMAD.IADD R11, R7, 0x1, R11 ;  /* 0x00000001070b7824 */ /* 0x000fe200078e020b */
[----:B------:R-:W-:Y:S01]  /*0880*/  UIADD3 UR4, UR4, -0x1, URZ ;  /* 0xffffffff04047890 */ /* 0x000fe2000fffe03f */
[----:B------:R-:W-:Y:S01]  /*0890*/  IMAD.IADD R7, R3, 0x1, R5 ;  /* 0x0000000103077824 */ /* 0x000fe200078e0205 */
[----:B------:R-:W-:Y:S01]  /*08a0*/  IADD3 R5, R17, 0x1, RZ ;  /* 0x0000000111057810 */ /* 0x000fe20007ffe0ff */
[----:B------:R-:W-:Y:S02]  /*08b0*/  IMAD.MOV.U32 R10, RZ, RZ, R6 ;  /* 0x000000ffff0a7224 */ /* 0x000fe400078e0006 */
[----:B------:R-:W-:Y:S01]  /*08c0*/  IMAD R3, R0, c[0x0][0x228], RZ ;  /* 0x00008a0000037a24 */ /* 0x000fe200078e02ff */
[----:B------:R-:W-:Y:S01]  /*08d0*/  SHF.R.S32.HI R0, RZ, 0x1f, R17 ;  /* 0x0000001fff007819 */ /* 0x000fe20000011411 */
[----:B------:R-:W-:Y:S01]  /*08e0*/  IMAD.MOV.U32 R6, RZ, RZ, R2 ;  /* 0x000000ffff067224 */ /* 0x000fe200078e0002 */
[----:B------:R-:W-:Y:S01]  /*08f0*/  SHF.R.S32.HI R2, RZ, 0x1f, R8 ;  /* 0x0000001fff027819 */ /* 0x000fe20000011408 */
[----:B------:R-:W-:-:S02]  /*0900*/  IMAD R43, R13, c[0x0][0x22c], R3 ;  /* 0x00008b000d2b7a24 */ /* 0x000fc400078e0203 */
[----:B------:R-:W-:Y:S01]  /*0910*/  @P0 IMAD.MOV R5, RZ, RZ, R17 ;  /* 0x000000ffff050224 */ /* 0x000fe200078e0211 */
[----:B------:R-:W-:Y:S01]  /*0920*/  ISETP.GE.AND P0, PT, R27, UR4, PT ;  /* 0x000000041b007c0c */ /* 0x000fe2000bf06270 */
[----:B------:R-:W-:Y:S02]  /*0930*/  IMAD R0, R0, c[0x0][0x1d0], RZ ;  /* 0x0000740000007a24 */ /* 0x000fe400078e02ff */
[----:B------:R-:W-:Y:S02]  /*0940*/  IMAD R9, R2, c[0x0][0x1c8], RZ ;  /* 0x0000720002097a24 */ /* 0x000fe400078e02ff */
[----:B------:R-:W-:-:S04]  /*0950*/  IMAD.WIDE.U32 R10, R13, c[0x0][0x228], R10 ;  /* 0x00008a000d0a7a25 */ /* 0x000fc800078e000a */
[----:B------:R-:W-:Y:S01]  /*0960*/  IMAD R13, R17, c[0x0][0x1d4], R0 ;  /* 0x00007500110d7a24 */ /* 0x000fe200078e0200 */
[----:B------:R-:W-:Y:S01]  /*0970*/  SHF.R.S32.HI R0, RZ, 0x1f, R5 ;  /* 0x0000001fff007819 */ /* 0x000fe20000011405 */
[C---:B------:R-:W-:Y:S02]  /*0980*/  IMAD R15, R8.reuse, c[0x0][0x1cc], R9 ;  /* 0x00007300080f7a24 */ /* 0x040fe400078e0209 */
[----:B------:R-:W-:Y:S01]  /*0990*/  IMAD.WIDE.U32 R8, R8, c[0x0][0x1c8], RZ ;  /* 0x0000720008087a25 */ /* 0x000fe200078e00ff */
[----:B------:R-:W-:-:S03]  /*09a0*/  @P0 IADD3 R25, R27, RZ, RZ ;  /* 0x000000ff1b190210 */ /* 0x000fc60007ffe0ff */
[----:B------:R-:W-:Y:S02]  /*09b0*/  IMAD.IADD R43, R11, 0x1, R43 ;  /* 0x000000010b2b7824 */ /* 0x000fe400078e022b */
[----:B------:R-:W-:Y:S02]  /*09c0*/  IMAD.IADD R11, R9, 0x1, R15 ;  /* 0x00000001090b7824 */ /* 0x000fe400078e020f */
[----:B------:R-:W-:Y:S02]  /*09d0*/  IMAD.MOV.U32 R42, RZ, RZ, R10 ;  /* 0x000000ffff2a7224 */ /* 0x000fe400078e000a */
[----:B------:R-:W-:Y:S02]  /*09e0*/  IMAD R9, R12, c[0x0][0x220], RZ ;  /* 0x000088000c097a24 */ /* 0x000fe400078e02ff */
[----:B------:R-:W-:Y:S02]  /*09f0*/  IMAD R0, R0, c[0x0][0x1d0], RZ ;  /* 0x0000740000007a24 */ /* 0x000fe400078e02ff */
[----:B------:R-:W-:-:S02]  /*0a00*/  IMAD.MOV.U32 R10, RZ, RZ, R8 ;  /* 0x000000ffff0a7224 */ /* 0x000fc400078e0008 */
[C---:B------:R-:W-:Y:S02]  /*0a10*/  IMAD R91, R4.reuse, c[0x0][0x224], R9 ;  /* 0x00008900045b7a24 */ /* 0x040fe400078e0209 */
[----:B------:R-:W-:Y:S01]  /*0a20*/  IMAD R15, R5, c[0x0][0x1d4], R0 ;  /* 0x00007500050f7a24 */ /* 0x000fe200078e0200 */
[----:B------:R-:W-:Y:S01]  /*0a30*/  SHF.R.S32.HI R0, RZ, 0x1f, R27 ;  /* 0x0000001fff007819 */ /* 0x000fe2000001141b */
[----:B------:R-:W-:Y:S01]  /*0a40*/  IMAD.WIDE.U32 R42, R4, c[0x0][0x220], R42 ;  /* 0x00008800042a7a25 */ /* 0x000fe200078e002a */
[----:B------:R-:W-:-:S03]  /*0a50*/  SHF.R.S32.HI R4, RZ, 0x1f, R25 ;  /* 0x0000001fff047819 */ /* 0x000fc60000011419 */
[----:B------:R-:W-:-:S04]  /*0a60*/  IMAD.WIDE.U32 R2, R17, c[0x0][0x1d0], R6 ;  /* 0x0000740011027a25 */ /* 0x000fc800078e0006 */
[----:B------:R-:W-:-:S04]  /*0a70*/  IMAD.WIDE.U32 R6, R5, c[0x0][0x1d0], R6 ;  /* 0x0000740005067a25 */ /* 0x000fc800078e0006 */
[----:B------:R-:W-:-:S04]  /*0a80*/  IMAD.WIDE.U32 R8, R17, c[0x0][0x1d0], R10 ;  /* 0x0000740011087a25 */ /* 0x000fc800078e000a */
[----:B------:R-:W-:-:S04]  /*0a90*/  IMAD.WIDE.U32 R10, R5, c[0x0][0x1d0], R10 ;  /* 0x00007400050a7a25 */ /* 0x000fc800078e000a */
[----:B------:R-:W-:Y:S02]  /*0aa0*/  IMAD.IADD R3, R3, 0x1, R13 ;  /* 0x0000000103037824 */ /* 0x000fe400078e020d */
[----:B------:R-:W-:Y:S02]  /*0ab0*/  IMAD.IADD R7, R7, 0x1, R15 ;  /* 0x0000000107077824 */ /* 0x000fe400078e020f */
[----:B------:R-:W-:Y:S02]  /*0ac0*/  IMAD.IADD R9, R13, 0x1, R9 ;  /* 0x000000010d097824 */ /* 0x000fe400078e0209 */
[----:B------:R-:W-:Y:S02]  /*0ad0*/  IMAD R0, R0, c[0x0][0x1d8], RZ ;  /* 0x0000760000007a24 */ /* 0x000fe400078e02ff */
[----:B------:R-:W-:Y:S02]  /*0ae0*/  IMAD R4, R4, c[0x0][0x1d8], RZ ;  /* 0x0000760004047a24 */ /* 0x000fe400078e02ff */
[----:B------:R-:W-:-:S02]  /*0af0*/  IMAD.IADD R11, R15, 0x1, R11 ;  /* 0x000000010f0b7824 */ /* 0x000fc400078e020b */
        /* <DEDUP_REMOVED lines=11> */
[----:B0-234-:R0:W1:Y:S01]  /*0bb0*/  DADD R20, -R44, 1 ;  /* 0x3ff000002c147429 */ /* 0x01d0620000000100 */
[----:B------:R-:W-:Y:S01]  /*0bc0*/  IMAD.IADD R93, R39, 0x1, R103 ;  /* 0x00000001275d7824 */ /* 0x000fe200078e0267 */
[----:B------:R-:W-:Y:S01]  /*0bd0*/  IADD3 R105, R107, R29, RZ ;  /* 0x0000001d6b697210 */ /* 0x000fe20007ffe0ff */
[----:B------:R-:W-:Y:S02]  /*0be0*/  IMAD.IADD R95, R37, 0x1, R107 ;  /* 0x00000001255f7824 */ /* 0x000fe400078e026b */
[----:B------:R-:W-:Y:S02]  /*0bf0*/  IMAD.IADD R97, R103, 0x1, R35 ;  /* 0x0000000167617824 */ /* 0x000fe400078e0223 */
[----:B------:R-:W-:Y:S02]  /*0c00*/  IMAD.IADD R99, R107, 0x1, R33 ;  /* 0x000000016b637824 */ /* 0x000fe400078e0221 */
[----:B------:R-:W-:-:S02]  /*0c10*/  IMAD.IADD R101, R103, 0x1, R31 ;  /* 0x0000000167657824 */ /* 0x000fc400078e021f */
[----:B------:R-:W-:Y:S02]  /*0c20*/  IMAD.MOV.U32 R0, RZ, RZ, RZ ;  /* 0x000000ffff007224 */ /* 0x000fe400078e00ff */
[----:B------:R-:W-:Y:S02]  /*0c30*/  IMAD.IADD R91, R43, 0x1, R91 ;  /* 0x000000012b5b7824 */ /* 0x000fe400078e025b */
[----:B------:R-:W-:Y:S02]  /*0c40*/  IMAD.IADD R103, R103, 0x1, R27 ;  /* 0x0000000167677824 */ /* 0x000fe400078e021b */
[----:B01----:R-:W-:Y:S02]  /*0c50*/  IMAD.IADD R107, R107, 0x1, R25 ;  /* 0x000000016b6b7824 */ /* 0x003fe400078e0219 */
.L_x_331:
[----:B------:R-:W-:Y:S01]  /*0c60*/  IMAD.MOV.U32 R50, RZ, RZ, c[0x0][0x198] ;  /* 0x00006600ff327624 */ /* 0x000fe200078e00ff */
[----:B------:R-:W-:Y:S01]  /*0c70*/  SHF.R.S32.HI R2, RZ, 0x1f, R0 ;  /* 0x0000001fff027819 */ /* 0x000fe20000011400 */
[----:B------:R-:W-:Y:S01]  /*0c80*/  IMAD.MOV.U32 R92, RZ, RZ, R38 ;  /* 0x000000ffff5c7224 */ /* 0x000fe200078e0026 */
[----:B------:R-:W-:Y:S01]  /*0c90*/  MOV R90, R42 ;  /* 0x0000002a005a7202 */ /* 0x000fe20000000f00 */
[----:B------:R-:W-:Y:S01]  /*0ca0*/  IMAD.MOV.U32 R94, RZ, RZ, R36 ;  /* 0x000000ffff5e7224 */ /* 0x000fe200078e0024 */
[C---:B------:R-:W-:Y:S01]  /*0cb0*/  LOP3.LUT R3, R50.reuse, 0x1, RZ, 0xc0, !PT ;  /* 0x0000000132037812 */ /* 0x040fe200078ec0ff */
[----:B------:R-:W-:Y:S01]  /*0cc0*/  IMAD.MOV.U32 R96, RZ, RZ, R34 ;  /* 0x000000ffff607224 */ /* 0x000fe200078e0022 */
[----:B------:R-:W-:Y:S01]  /*0cd0*/  ISETP.NE.AND P2, PT, R50, 0x1, PT ;  /* 0x000000013200780c */ /* 0x000fe20003f45270 */
[----:B------:R-:W-:Y:S01]  /*0ce0*/  IMAD.MOV.U32 R98, RZ, RZ, R32 ;  /* 0x000000ffff627224 */ /* 0x000fe200078e0020 */
[----:B------:R-:W-:Y:S01]  /*0cf0*/  ISETP.NE.U32.AND P0, PT, R3, 0x1, PT ;  /* 0x000000010300780c */ /* 0x000fe20003f05070 */
[----:B------:R-:W-:-:S02]  /*0d00*/  IMAD R3, R2, c[0x0][0x1b8], RZ ;  /* 0x00006e0002037a24 */ /* 0x000fc400078e02ff */
[----:B------:R-:W-:Y:S02]  /*0d10*/  IMAD.MOV.U32 R100, RZ, RZ, R30 ;  /* 0x000000ffff647224 */ /* 0x000fe400078e001e */
[----:B------:R-:W-:Y:S02]  /*0d20*/  IMAD.MOV.U32 R104, RZ, RZ, R28 ;  /* 0x000000ffff687224 */ /* 0x000fe400078e001c */
[----:B------:R-:W-:Y:S02]  /*0d30*/  IMAD.MOV.U32 R102, RZ, RZ, R26 ;  /* 0x000000ffff667224 */ /* 0x000fe400078e001a */
[----:B------:R-:W-:Y:S02]  /*0d40*/  IMAD.MOV.U32 R106, RZ, RZ, R24 ;  /* 0x000000ffff6a7224 */ /* 0x000fe400078e0018 */
[----:B------:R-:W-:Y:S02]  /*0d50*/  IMAD R51, R2, c[0x0][0x210], RZ ;  /* 0x0000840002337a24 */ /* 0x000fe400078e02ff */
[----:B------:R-:W-:-:S02]  /*0d60*/  IMAD R65, R0, c[0x0][0x1bc], R3 ;  /* 0x00006f0000417a24 */ /* 0x000fc400078e0203 */
[----:B------:R-:W-:-:S04]  /*0d70*/  IMAD.WIDE.U32 R18, R0, c[0x0][0x1b8], R92 ;  /* 0x00006e0000127a25 */ /* 0x000fc800078e005c */
[----:B------:R-:W-:-:S04]  /*0d80*/  IMAD.WIDE.U32 R16, R0, c[0x0][0x1b8], R94 ;  /* 0x00006e0000107a25 */ /* 0x000fc800078e005e */
[----:B------:R-:W-:-:S04]  /*0d90*/  IMAD.WIDE.U32 R14, R0, c[0x0][0x1b8], R96 ;  /* 0x00006e00000e7a25 */ /* 0x000fc800078e0060 */
[----:B------:R-:W-:-:S04]  /*0da0*/  IMAD.WIDE.U32 R12, R0, c[0x0][0x1b8], R98 ;  /* 0x00006e00000c7a25 */ /* 0x000fc800078e0062 */
[----:B------:R-:W-:-:S04]  /*0db0*/  IMAD.WIDE.U32 R10, R0, c[0x0][0x1b8], R100 ;  /* 0x00006e00000a7a25 */ /* 0x000fc800078e0064 */
[----:B------:R-:W-:-:S04]  /*0dc0*/  IMAD.WIDE.U32 R8, R0, c[0x0][0x1b8], R104 ;  /* 0x00006e0000087a25 */ /* 0x000fc800078e0068 */
[----:B0-----:R-:W-:-:S04]  /*0dd0*/  IMAD.WIDE.U32 R6, R0, c[0x0][0x1b8], R102 ;  /* 0x00006e0000067a25 */ /* 0x001fc800078e0066 */
[----:B------:R-:W-:-:S04]  /*0de0*/  IMAD.WIDE.U32 R4, R0, c[0x0][0x1b8], R106 ;  /* 0x00006e0000047a25 */ /* 0x000fc800078e006a */
[----:B------:R-:W-:-:S04]  /*0df0*/  IMAD.WIDE.U32 R2, R0, c[0x0][0x210], R90 ;  /* 0x0000840000027a25 */ /* 0x000fc800078e005a */
[C---:B------:R-:W-:Y:S01]  /*0e00*/  IMAD R111, R0.reuse, c[0x0][0x214], R51 ;  /* 0x00008500006f7a24 */ /* 0x040fe200078e0233 */
[----:B------:R-:W-:Y:S01]  /*0e10*/  IADD3 R0, R0, 0x1, RZ ;  /* 0x0000000100007810 */ /* 0x000fe20007ffe0ff */
[----:B------:R-:W-:Y:S02]  /*0e20*/  IMAD.IADD R51, R19, 0x1, R65 ;  /* 0x0000000113337824 */ /* 0x000fe400078e0241 */
[C---:B------:R-:W-:Y:S01]  /*0e30*/  IMAD.IADD R53, R65.reuse, 0x1, R17 ;  /* 0x0000000141357824 */ /* 0x040fe200078e0211 */
[----:B------:R-:W-:Y:S01]  /*0e40*/  ISETP.GE.AND P1, PT, R0, c[0x0][0x190], PT ;  /* 0x0000640000007a0c */ /* 0x000fe20003f26270 */
[C---:B------:R-:W-:Y:S02]  /*0e50*/  IMAD.IADD R55, R65.reuse, 0x1, R15 ;  /* 0x0000000141377824 */ /* 0x040fe400078e020f */
[C---:B------:R-:W-:Y:S02]  /*0e60*/  IMAD.IADD R57, R65.reuse, 0x1, R13 ;  /* 0x0000000141397824 */ /* 0x040fe400078e020d */
[----:B------:R-:W-:-:S02]  /*0e70*/  IMAD.IADD R59, R65, 0x1, R11 ;  /* 0x00000001413b7824 */ /* 0x000fc400078e020b */
[C---:B------:R-:W-:Y:S02]  /*0e80*/  IMAD.IADD R61, R65.reuse, 0x1, R9 ;  /* 0x00000001413d7824 */ /* 0x040fe400078e0209 */
[C---:B------:R-:W-:Y:S02]  /*0e90*/  IMAD.IADD R63, R65.reuse, 0x1, R7 ;  /* 0x00000001413f7824 */ /* 0x040fe400078e0207 */
[----:B------:R-:W-:Y:S02]  /*0ea0*/  IMAD.MOV.U32 R109, RZ, RZ, RZ ;  /* 0x000000ffff6d7224 */ /* 0x000fe400078e00ff */
[----:B------:R-:W-:Y:S02]  /*0eb0*/  IMAD.IADD R65, R65, 0x1, R5 ;  /* 0x0000000141417824 */ /* 0x000fe400078e0205 */
[----:B------:R-:W-:Y:S01]  /*0ec0*/  IMAD.IADD R111, R3, 0x1, R111 ;  /* 0x00000001036f7824 */ /* 0x000fe200078e026f */
[----:B------:R-:W-:Y:S05]  /*0ed0*/  @!P2 BRA `(.L_x_327) ;  /* 0x000009100000a947 */ /* 0x000fea0003800000 */
[----:B------:R-:W-:Y:S01]  /*0ee0*/  LOP3.LUT R90, R50, 0x1, RZ, 0xc0, !PT ;  /* 0x00000001325a7812 */ /* 0x000fe200078ec0ff */
[----:B------:R-:W-:-:S03]  /*0ef0*/  IMAD.MOV.U32 R109, RZ, RZ, RZ ;  /* 0x000000ffff6d7224 */ /* 0x000fc600078e00ff */
[----:B------:R-:W-:Y:S02]  /*0f00*/  IADD3 R90, -R90, c[0x0][0x198], RZ ;  /* 0x000066005a5a7a10 */ /* 0x000fe40007ffe1ff */
.L_x_328:
[----:B------:R-:W-:Y:S01]  /*0f10*/  SHF.R.S32.HI R92, RZ, 0x1f, R109 ;  /* 0x0000001fff5c7819 */ /* 0x000fe2000001146d */
[----:B------:R-:W-:Y:S01]  /*0f20*/  IMAD.MOV.U32 R50, RZ, RZ, R18 ;  /* 0x000000ffff327224 */ /* 0x000fe200078e0012 */
[----:B------:R-:W-:Y:S01]  /*0f30*/  MOV R52, R16 ;  /* 0x0000001000347202 */ /* 0x000fe20000000f00 */
[----:B------:R-:W-:Y:S02]  /*0f40*/  IMAD.MOV.U32 R54, RZ, RZ, R14 ;  /* 0x000000ffff367224 */ /* 0x000fe400078e000e */
[----:B------:R-:W-:Y:S02]  /*0f50*/  IMAD R56, R92, c[0x0][0x1c0], RZ ;  /* 0x000070005c387a24 */ /* 0x000fe400078e02ff */
[----:B------:R-:W-:-:S04]  /*0f60*/  IMAD.WIDE.U32 R68, R109, c[0x0][0x1c0], R50 ;  /* 0x000070006d447a25 */ /* 0x000fc800078e0032 */
[C---:B------:R-:W-:Y:S01]  /*0f70*/  IMAD R71, R109.reuse, c[0x0][0x1c4], R56 ;  /* 0x000071006d477a24 */ /* 0x040fe200078e0238 */
[----:B------:R-:W-:Y:S01]  /*0f80*/  LEA R74, P2, R68, c[0x0][0x188], 0x3 ;  /* 0x00006200444a7a11 */ /* 0x000fe200078418ff */
[----:B0-----:R-:W-:-:S04]  /*0f90*/  IMAD.WIDE.U32 R72, R109, c[0x0][0x1c0], R52 ;  /* 0x000070006d487a25 */ /* 0x001fc800078e0034 */
[----:B------:R-:W-:Y:S01]  /*0fa0*/  IMAD.IADD R75, R69, 0x1, R71 ;  /* 0x00000001454b7824 */ /* 0x000fe200078e0247 */
[----:B------:R-:W-:Y:S01]  /*0fb0*/  LEA R80, P3, R72, c[0x0][0x188], 0x3 ;  /* 0x0000620048507a11 */ /* 0x000fe200078618ff */
[----:B------:R-:W-:Y:S02]  /*0fc0*/  IMAD.IADD R69, R71, 0x1, R73 ;  /* 0x0000000147457824 */ /* 0x000fe400078e0249 */
[----:B------:R-:W-:Y:S01]  /*0fd0*/  IMAD.WIDE.U32 R76, R109, c[0x0][0x1c0], R54 ;  /* 0x000070006d4c7a25 */ /* 0x000fe200078e0036 */
[----:B------:R-:W-:Y:S02]  /*0fe0*/  LEA.HI.X R75, R68, c[0x0][0x18c], R75, 0x3, P2 ;  /* 0x00006300444b7a11 */ /* 0x000fe400010f1c4b */
[----:B------:R-:W-:Y:S01]  /*0ff0*/  LEA.HI.X R81, R72, c[0x0][0x18c], R69, 0x3, P3 ;  /* 0x0000630048517a11 */ /* 0x000fe200018f1c45 */
[----:B------:R-:W-:Y:S01]  /*1000*/  IMAD.MOV.U32 R56, RZ, RZ, R12 ;  /* 0x000000ffff387224 */ /* 0x000fe200078e000c */
[----:B------:R-:W-:Y:S01]  /*1010*/  LEA R66, P4, R76, c[0x0][0x188], 0x3 ;  /* 0x000062004c427a11 */ /* 0x000fe200078818ff */
[----:B------:R-:W-:Y:S01]  /*1020*/  IMAD.IADD R67, R71, 0x1, R77 ;  /* 0x0000000147437824 */ /* 0x000fe200078e024d */
[----:B------:R-:W2:Y:S01]  /*1030*/  LDG.E.64 R74, [R74.64] ;  /* 0x0000000a4a4a7981 */ /* 0x000ea2000c1e1b00 */
[----:B------:R-:W-:-:S02]  /*1040*/  IMAD.MOV.U32 R60, RZ, RZ, R8 ;  /* 0x000000ffff3c7224 */ /* 0x000fc400078e0008 */
[C---:B------:R-:W-:Y:S01]  /*1050*/  IMAD.WIDE.U32 R68, R109.reuse, c[0x0][0x1c0], R56 ;  /* 0x000070006d447a25 */ /* 0x040fe200078e0038 */
[----:B------:R-:W-:Y:S01]  /*1060*/  LEA.HI.X R67, R76, c[0x0][0x18c], R67, 0x3, P4 ;  /* 0x000063004c437a11 */ /* 0x000fe200020f1c43 */
[----:B------:R-:W3:Y:S02]  /*1070*/  LDG.E.64 R80, [R80.64] ;  /* 0x0000000a50507981 */ /* 0x000ee4000c1e1b00 */
[----:B------:R-:W-:Y:S01]  /*1080*/  IMAD.MOV.U32 R58, RZ, RZ, R10 ;  /* 0x000000ffff3a7224 */ /* 0x000fe200078e000a */
[----:B------:R-:W-:Y:S01]  /*1090*/  LEA R76, P2, R68, c[0x0][0x188], 0x3 ;  /* 0x00006200444c7a11 */ /* 0x000fe200078418ff */
[----:B------:R-:W-:Y:S01]  /*10a0*/  IMAD.MOV.U32 R62, RZ, RZ, R6 ;  /* 0x000000ffff3e7224 */ /* 0x000fe200078e0006 */
[----:B------:R-:W4:Y:S01]  /*10b0*/  LDG.E.64 R66, [R66.64] ;  /* 0x0000000a42427981 */ /* 0x000f22000c1e1b00 */
[----:B------:R-:W-:Y:S02]  /*10c0*/  IMAD.MOV.U32 R64, RZ, RZ, R4 ;  /* 0x000000ffff407224 */ /* 0x000fe400078e0004 */
[----:B------:R-:W-:-:S04]  /*10d0*/  IMAD.WIDE.U32 R84, R109, c[0x0][0x1c0], R60 ;  /* 0x000070006d547a25 */ /* 0x000fc800078e003c */
[----:B------:R-:W-:Y:S01]  /*10e0*/  IMAD.IADD R69, R71, 0x1, R69 ;  /* 0x0000000147457824 */ /* 0x000fe200078e0245 */
[----:B------:R-:W-:Y:S01]  /*10f0*/  LEA R70, P3, R84, c[0x0][0x188], 0x3 ;  /* 0x0000620054467a11 */ /* 0x000fe200078618ff */
[----:B------:R-:W-:Y:S01]  /*1100*/  IMAD.WIDE.U32 R82, R109, c[0x0][0x1c0], R58 ;  /* 0x000070006d527a25 */ /* 0x000fe200078e003a */
[----:B------:R-:W-:Y:S02]  /*1110*/  IADD3 R79, R71, R85, RZ ;  /* 0x00000055474f7210 */ /* 0x000fe40007ffe0ff */
[----:B------:R-:W-:Y:S01]  /*1120*/  LEA.HI.X R77, R68, c[0x0][0x18c], R69, 0x3, P2 ;  /* 0x00006300444d7a11 */ /* 0x000fe200010f1c45 */
[----:B------:R-:W-:Y:S01]  /*1130*/  IMAD.WIDE.U32 R86, R109, c[0x0][0x1c0], R62 ;  /* 0x000070006d567a25 */ /* 0x000fe200078e003e */
[----:B------:R-:W-:-:S03]  /*1140*/  LEA R68, P2, R82, c[0x0][0x188], 0x3 ;  /* 0x0000620052447a11 */ /* 0x000fc600078418ff */
[----:B------:R-:W-:Y:S01]  /*1150*/  IMAD.WIDE.U32 R88, R109, c[0x0][0x1c0], R64 ;  /* 0x000070006d587a25 */ /* 0x000fe200078e0040 */
[----:B------:R-:W5:Y:S01]  /*1160*/  LDG.E.64 R76, [R76.64] ;  /* 0x0000000a4c4c7981 */ /* 0x000f62000c1e1b00 */
[----:B------:R-:W-:Y:S02]  /*1170*/  LEA R72, P4, R86, c[0x0][0x188], 0x3 ;  /* 0x0000620056487a11 */ /* 0x000fe400078818ff */
[C---:B------:R-:W-:Y:S01]  /*1180*/  IMAD.IADD R69, R71.reuse, 0x1, R83 ;  /* 0x0000000147457824 */ /* 0x040fe200078e0253 */
[----:B------:R-:W-:Y:S01]  /*1190*/  LEA R78, P5, R88, c[0x0][0x188], 0x3 ;  /* 0x00006200584e7a11 */ /* 0x000fe200078a18ff */
[C---:B------:R-:W-:Y:S02]  /*11a0*/  IMAD.IADD R73, R71.reuse, 0x1, R89 ;  /* 0x0000000147497824 */ /* 0x040fe400078e0259 */
[----:B------:R-:W-:Y:S01]  /*11b0*/  IMAD.IADD R83, R71, 0x1, R87 ;  /* 0x0000000147537824 */ /* 0x000fe200078e0257 */
[----:B------:R-:W-:Y:S02]  /*11c0*/  LEA.HI.X R71, R84, c[0x0][0x18c], R79, 0x3, P3 ;  /* 0x0000630054477a11 */ /* 0x000fe400018f1c4f */
[----:B------:R-:W-:-:S02]  /*11d0*/  LEA.HI.X R69, R82, c[0x0][0x18c], R69, 0x3, P2 ;  /* 0x0000630052457a11 */ /* 0x000fc400010f1c45 */
[----:B------:R-:W-:Y:S02]  /*11e0*/  LEA.HI.X R79, R88, c[0x0][0x18c], R73, 0x3, P5 ;  /* 0x00006300584f7a11 */ /* 0x000fe400028f1c49 */
[----:B------:R-:W4:Y:S01]  /*11f0*/  LDG.E.64 R70, [R70.64] ;  /* 0x0000000a46467981 */ /* 0x000f22000c1e1b00 */
[----:B------:R-:W-:-:S03]  /*1200*/  LEA.HI.X R73, R86, c[0x0][0x18c], R83, 0x3, P4 ;  /* 0x0000630056497a11 */ /* 0x000fc600020f1c53 */
[----:B------:R-:W4:Y:S04]  /*1210*/  LDG.E.64 R78, [R78.64] ;  /* 0x0000000a4e4e7981 */ /* 0x000f28000c1e1b00 */
[----:B------:R-:W4:Y:S04]  /*1220*/  LDG.E.64 R68, [R68.64] ;  /* 0x0000000a44447981 */ /* 0x000f28000c1e1b00 */
[----:B------:R-:W4:Y:S01]  /*1230*/  LDG.E.64 R72, [R72.64] ;  /* 0x0000000a48487981 */ /* 0x000f22000c1e1b00 */
[----:B------:R-:W-:Y:S02]  /*1240*/  IMAD.MOV.U32 R110, RZ, RZ, R2 ;  /* 0x000000ffff6e7224 */ /* 0x000fe400078e0002 */
[----:B------:R-:W-:Y:S01]  /*1250*/  IMAD R92, R92, c[0x0][0x218], RZ ;  /* 0x000086005c5c7a24 */ /* 0x000fe200078e02ff */
[----:B---3--:R0:W2:-:S02]  /*1260*/  DMUL R82, R44, R80 ;  /* 0x000000502c527228 */ /* 0x0080840000000000 */
[----:B0-----:R-:W-:-:S04]  /*1270*/  IADD3 R81, R109, 0x1, RZ ;  /* 0x000000016d517810 */ /* 0x001fc80007ffe0ff */
[----:B--2---:R-:W-:Y:S01]  /*1280*/  DFMA R82, R20, R74, R82 ;  /* 0x0000004a1452722b */ /* 0x004fe20000000052 */
[----:B------:R-:W-:-:S03]  /*1290*/  SHF.R.S32.HI R80, RZ, 0x1f, R81 ;  /* 0x0000001fff507819 */ /* 0x000fc60000011451 */
[----:B-----5:R0:W4:Y:S02]  /*12a0*/  DMUL R84, R44, R76 ;  /* 0x0000004c2c547228 */ /* 0x0201240000000000 */
[----:B0-----:R-:W-:-:S04]  /*12b0*/  IMAD R76, R80, c[0x0][0x1c0], RZ ;  /* 0x00007000504c7a24 */ /* 0x001fc800078e02ff */
[----:B----4-:R0:W-:-:S04]  /*12c0*/  DFMA R84, R20, R66, R84 ;  /* 0x000000421454722b */ /* 0x0101c80000000054 */
[----:B------:R-:W1:Y:S01]  /*12d0*/  DMUL R74, R44, R70 ;  /* 0x000000462c4a7228 */ /* 0x000e620000000000 */
[----:B0-----:R-:W-:-:S03]  /*12e0*/  IMAD.WIDE.U32 R66, R109, c[0x0][0x218], R110 ;  /* 0x000086006d427a25 */ /* 0x001fc600078e006e */
[----:B------:R-:W0:-:S04]  /*12f0*/  DMUL R86, R44, R78 ;  /* 0x0000004e2c567228 */ /* 0x000e080000000000 */
[C---:B-1----:R1:W-:Y:S02]  /*1300*/  DFMA R70, R20.reuse, R68, R74 ;  /* 0x000000441446722b */ /* 0x0423e4000000004a */
[----:B-1----:R-:W-:Y:S01]  /*1310*/  IMAD R69, R109, c[0x0][0x21c], R92 ;  /* 0x000087006d457a24 */ /* 0x002fe200078e025c */
[----:B------:R-:W-:Y:S01]  /*1320*/  LEA R68, P2, R66, c[0x0][0x1e0], 0x3 ;  /* 0x0000780042447a11 */ /* 0x000fe200078418ff */
[----:B0-----:R0:W1:Y:S02]  /*1330*/  DFMA R86, R20, R72, R86 ;  /* 0x000000481456722b */ /* 0x0010640000000056 */
[----:B------:R-:W-:Y:S02]  /*1340*/  IMAD.IADD R67, R67, 0x1, R69 ;  /* 0x0000000143437824 */ /* 0x000fe400078e0245 */
[----:B0-----:R-:W-:-:S04]  /*1350*/  IMAD.WIDE.U32 R72, R81, c[0x0][0x1c0], R50 ;  /* 0x0000700051487a25 */ /* 0x001fc800078e0032 */
[C---:B------:R-:W-:Y:S01]  /*1360*/  IMAD R89, R81.reuse, c[0x0][0x1c4], R76 ;  /* 0x0000710051597a24 */ /* 0x040fe200078e024c */
[----:B------:R-:W-:Y:S01]  /*1370*/  LEA.HI.X R69, R66, c[0x0][0x1e4], R67, 0x3, P2 ;  /* 0x0000790042457a11 */ /* 0x000fe200010f1c43 */
[----:B------:R-:W-:Y:S01]  /*1380*/  IMAD.WIDE.U32 R74, R81, c[0x0][0x1c0], R52 ;  /* 0x00007000514a7a25 */ /* 0x000fe200078e0034 */
[----:B------:R-:W-:Y:S01]  /*1390*/  LEA R66, P2, R72, c[0x0][0x188], 0x3 ;  /* 0x0000620048427a11 */ /* 0x000fe200078418ff */
[C---:B-1----:R-:W0:Y:S02]  /*13a0*/  DMUL R86, R46.reuse, R86 ;  /* 0x000000562e567228 */ /* 0x042e240000000000 */
[----:B------:R-:W-:Y:S02]  /*13b0*/  IMAD.IADD R67, R73, 0x1, R89 ;  /* 0x0000000149437824 */ /* 0x000fe400078e0259 */
[----:B------:R-:W1:Y:S01]  /*13c0*/  DMUL R84, R46, R84 ;  /* 0x000000542e547228 */ /* 0x000e620000000000 */
[----:B------:R-:W-:Y:S01]  /*13d0*/  IMAD.IADD R75, R89, 0x1, R75 ;  /* 0x00000001594b7824 */ /* 0x000fe200078e024b */
[----:B------:R-:W-:-:S02]  /*13e0*/  LEA R76, P3, R74, c[0x0][0x188], 0x3 ;  /* 0x000062004a4c7a11 */ /* 0x000fc400078618ff */
[----:B------:R-:W-:Y:S01]  /*13f0*/  LEA.HI.X R67, R72, c[0x0][0x18c], R67, 0x3, P2 ;  /* 0x0000630048437a11 */ /* 0x000fe200010f1c43 */
[C---:B------:R-:W-:Y:S01]  /*1400*/  IMAD.WIDE.U32 R72, R81.reuse, c[0x0][0x1c0], R56 ;  /* 0x0000700051487a25 */ /* 0x040fe200078e0038 */
[C---:B0-----:R-:W0:Y:S01]  /*1410*/  DFMA R70, R22.reuse, R70, R86 ;  /* 0x000000461646722b */ /* 0x041e220000000056 */
[----:B------:R-:W-:Y:S02]  /*1420*/  LEA.HI.X R77, R74, c[0x0][0x18c], R75, 0x3, P3 ;  /* 0x000063004a4d7a11 */ /* 0x000fe400018f1c4b */
[----:B------:R-:W-:Y:S01]  /*1430*/  IMAD.WIDE.U32 R78, R81, c[0x0][0x1c0], R54 ;  /* 0x00007000514e7a25 */ /* 0x000fe200078e0036 */
[----:B-1----:R1:W-:Y:S02]  /*1440*/  DFMA R82, R22, R82, R84 ;  /* 0x000000521652722b */ /* 0x0023e40000000054 */
[----:B-1----:R-:W-:Y:S01]  /*1450*/  LEA R84, P3, R72, c[0x0][0x188], 0x3 ;  /* 0x0000620048547a11 */ /* 0x002fe200078618ff */
[C---:B------:R-:W-:Y:S01]  /*1460*/  IMAD.IADD R73, R89.reuse, 0x1, R73 ;  /* 0x0000000159497824 */ /* 0x040fe200078e0249 */
[----:B------:R-:W-:Y:S01]  /*1470*/  LEA R74, P2, R78, c[0x0][0x188], 0x3 ;  /* 0x000062004e4a7a11 */ /* 0x000fe200078418ff */
[----:B------:R-:W-:Y:S01]  /*1480*/  IMAD.IADD R75, R89, 0x1, R79 ;  /* 0x00000001594b7824 */ /* 0x000fe200078e024f */
[----:B0-----:R-:W0:-:S02]  /*1490*/  DMUL R70, R48, R70 ;  /* 0x0000004630467228 */ /* 0x001e040000000000 */
[----:B------:R-:W-:Y:S01]  /*14a0*/  LEA.HI.X R85, R72, c[0x0][0x18c], R73, 0x3, P3 ;  /* 0x0000630048557a11 */ /* 0x000fe200018f1c49 */
[C---:B------:R-:W-:Y:S01]  /*14b0*/  IMAD.WIDE.U32 R72, R81.reuse, c[0x0][0x1c0], R64 ;  /* 0x0000700051487a25 */ /* 0x040fe200078e0040 */
[----:B------:R-:W-:Y:S02]  /*14c0*/  LEA.HI.X R75, R78, c[0x0][0x18c], R75, 0x3, P2 ;  /* 0x000063004e4b7a11 */ /* 0x000fe400010f1c4b */
[----:B0-----:R0:W1:Y:S01]  /*14d0*/  DFMA R114, R40, R82, R70 ;  /* 0x000000522872722b */ /* 0x0010620000000046 */
[----:B------:R-:W-:Y:S01]  /*14e0*/  IMAD.WIDE.U32 R78, R81, c[0x0][0x1c0], R58 ;  /* 0x00007000514e7a25 */ /* 0x000fe200078e003a */
[----:B0-----:R-:W-:Y:S02]  /*14f0*/  LEA R70, P4, R72, c[0x0][0x188], 0x3 ;  /* 0x0000620048467a11 */ /* 0x001fe400078818ff */
[C---:B------:R-:W-:Y:S01]  /*1500*/  IADD3 R71, R89.reuse, R73, RZ ;  /* 0x0000004959477210 */ /* 0x040fe20007ffe0ff */
[----:B------:R-:W-:Y:S01]  /*1510*/  IMAD.IADD R79, R89, 0x1, R79 ;  /* 0x00000001594f7824 */ /* 0x000fe200078e024f */
[----:B------:R-:W-:-:S02]  /*1520*/  LEA R112, P2, R78, c[0x0][0x188], 0x3 ;  /* 0x000062004e707a11 */ /* 0x000fc400078418ff */
[----:B------:R-:W-:Y:S01]  /*1530*/  LEA.HI.X R71, R72, c[0x0][0x18c], R71, 0x3, P4 ;  /* 0x0000630048477a11 */ /* 0x000fe200020f1c47 */
[C---:B------:R-:W-:Y:S01]  /*1540*/  IMAD.WIDE.U32 R86, R81.reuse, c[0x0][0x1c0], R62 ;  /* 0x0000700051567a25 */ /* 0x040fe200078e003e */
[----:B------:R-:W-:Y:S01]  /*1550*/  LEA.HI.X R113, R78, c[0x0][0x18c], R79, 0x3, P2 ;  /* 0x000063004e717a11 */ /* 0x000fe200010f1c4f */
[----:B-1----:R0:W-:Y:S02]  /*1560*/  STG.E.64 [R68.64], R114 ;  /* 0x0000007244007986 */ /* 0x0021e4000c101b0a */
[----:B------:R-:W-:Y:S02]  /*1570*/  IMAD.WIDE.U32 R78, R81, c[0x0][0x1c0], R60 ;  /* 0x00007000514e7a25 */ /* 0x000fe400078e003c */
[----:B------:R-:W2:Y:S02]  /*1580*/  LDG.E.64 R70, [R70.64] ;  /* 0x0000000a46467981 */ /* 0x000ea4000c1e1b00 */
[C---:B------:R-:W-:Y:S02]  /*1590*/  IMAD.IADD R83, R89.reuse, 0x1, R87 ;  /* 0x0000000159537824 */ /* 0x040fe400078e0257 */
[----:B------:R-:W3:Y:S01]  /*15a0*/  LDG.E.64 R84, [R84.64] ;  /* 0x0000000a54547981 */ /* 0x000ee2000c1e1b00 */
[----:B------:R-:W-:Y:S01]  /*15b0*/  IMAD.IADD R89, R89, 0x1, R79 ;  /* 0x0000000159597824 */ /* 0x000fe200078e024f */
[----:B------:R-:W-:-:S02]  /*15c0*/  LEA R82, P3, R86, c[0x0][0x188], 0x3 ;  /* 0x0000620056527a11 */ /* 0x000fc400078618ff */
[----:B------:R-:W-:Y:S01]  /*15d0*/  LEA R72, P2, R78, c[0x0][0x188], 0x3 ;  /* 0x000062004e487a11 */ /* 0x000fe200078418ff */
[----:B------:R-:W0:Y:S01]  /*15e0*/  LDG.E.64 R76, [R76.64] ;  /* 0x0000000a4c4c7981 */ /* 0x000e22000c1e1b00 */
[----:B------:R-:W-:Y:S02]  /*15f0*/  LEA.HI.X R83, R86, c[0x0][0x18c], R83, 0x3, P3 ;  /* 0x0000630056537a11 */ /* 0x000fe400018f1c53 */
[----:B------:R-:W-:Y:S01]  /*1600*/  LEA.HI.X R73, R78, c[0x0][0x18c], R89, 0x3, P2 ;  /* 0x000063004e497a11 */ /* 0x000fe200010f1c59 */
[----:B------:R-:W4:Y:S04]  /*1610*/  LDG.E.64 R74, [R74.64] ;  /* 0x0000000a4a4a7981 */ /* 0x000f28000c1e1b00 */
[----:B------:R-:W5:Y:S04]  /*1620*/  LDG.E.64 R66, [R66.64] ;  /* 0x0000000a42427981 */ /* 0x000f68000c1e1b00 */
[----:B------:R-:W5:Y:S04]  /*1630*/  LDG.E.64 R82, [R82.64] ;  /* 0x0000000a52527981 */ /* 0x000f68000c1e1b00 */
[----:B------:R-:W5:Y:S04]  /*1640*/  LDG.E.64 R72, [R72.64] ;  /* 0x0000000a48487981 */ /* 0x000f68000c1e1b00 */
[----:B------:R-:W5:Y:S01]  /*1650*/  LDG.E.64 R112, [R112.64] ;  /* 0x0000000a70707981 */ /* 0x000f62000c1e1b00 */
[----:B------:R-:W-:Y:S01]  /*1660*/  IMAD R80, R80, c[0x0][0x218], RZ ;  /* 0x0000860050507a24 */ /* 0x000fe200078e02ff */
[----:B------:R-:W-:-:S02]  /*1670*/  IADD3 R90, R90, -0x2, RZ ;  /* 0xfffffffe5a5a7810 */ /* 0x000fc40007ffe0ff */
[----:B------:R-:W-:Y:S01]  /*1680*/  IADD3 R109, R109, 0x2, RZ ;  /* 0x000000026d6d7810 */ /* 0x000fe20007ffe0ff */
[----:B--2---:R-:W-:-:S04]  /*1690*/  DMUL R78, R44, R70 ;  /* 0x000000462c4e7228 */ /* 0x004fc80000000000 */
[----:B---3--:R-:W4:-:S04]  /*16a0*/  DMUL R70, R44, R84 ;  /* 0x000000542c467228 */ /* 0x008f080000000000 */
[----:B0-----:R-:W5:-:S04]  /*16b0*/  DMUL R68, R44, R76 ;  /* 0x0000004c2c447228 */ /* 0x001f480000000000 */
[----:B----4-:R-:W0:-:S04]  /*16c0*/  DFMA R70, R20, R74, R70 ;  /* 0x0000004a1446722b */ /* 0x010e080000000046 */
[----:B-----5:R-:W-:-:S04]  /*16d0*/  DFMA R68, R20, R66, R68 ;  /* 0x000000421444722b */ /* 0x020fc80000000044 */
[----:B------:R-:W-:-:S04]  /*16e0*/  DFMA R78, R20, R82, R78 ;  /* 0x00000052144e722b */ /* 0x000fc8000000004e */
[----:B------:R-:W1:-:S04]  /*16f0*/  DMUL R66, R44, R72 ;  /* 0x000000482c427228 */ /* 0x000e480000000000 */
[----:B0-----:R-:W0:-:S04]  /*1700*/  DMUL R70, R46, R70 ;  /* 0x000000462e467228 */ /* 0x001e080000000000 */
[----:B-1----:R-:W-:-:S04]  /*1710*/  DFMA R66, R20, R112, R66 ;  /* 0x000000701442722b */ /* 0x002fc80000000042 */
[----:B------:R-:W1:-:S04]  /*1720*/  DMUL R78, R46, R78 ;  /* 0x0000004e2e4e7228 */ /* 0x000e480000000000 */
[----:B0-----:R0:W-:Y:S02]  /*1730*/  DFMA R68, R22, R68, R70 ;  /* 0x000000441644722b */ /* 0x0011e40000000046 */
[----:B0-----:R-:W-:-:S04]  /*1740*/  IMAD.WIDE.U32 R70, R81, c[0x0][0x218], R110 ;  /* 0x0000860051467a25 */ /* 0x001fc800078e006e */
[----:B------:R-:W-:Y:S01]  /*1750*/  IMAD R81, R81, c[0x0][0x21c], R80 ;  /* 0x0000870051517a24 */ /* 0x000fe200078e0250 */
[----:B-1----:R-:W0:Y:S01]  /*1760*/  DFMA R66, R22, R66, R78 ;  /* 0x000000421642722b */ /* 0x002e22000000004e */
[----:B------:R-:W-:Y:S02]  /*1770*/  LEA R72, P2, R70, c[0x0][0x1e0], 0x3 ;  /* 0x0000780046487a11 */ /* 0x000fe400078418ff */
[----:B------:R-:W-:-:S03]  /*1780*/  IMAD.IADD R71, R71, 0x1, R81 ;  /* 0x0000000147477824 */ /* 0x000fc600078e0251 */
[----:B0-----:R-:W0:Y:S02]  /*1790*/  DMUL R66, R48, R66 ;  /* 0x0000004230427228 */ /* 0x001e240000000000 */
[----:B------:R-:W-:Y:S02]  /*17a0*/  LEA.HI.X R73, R70, c[0x0][0x1e4], R71, 0x3, P2 ;  /* 0x0000790046497a11 */ /* 0x000fe400010f1c47 */
[----:B------:R-:W-:Y:S02]  /*17b0*/  ISETP.NE.AND P2, PT, R90, RZ, PT ;  /* 0x000000ff5a00720c */ /* 0x000fe40003f45270 */
[----:B0-----:R-:W0:-:S07]  /*17c0*/  DFMA R66, R40, R68, R66 ;  /* 0x000000442842722b */ /* 0x001e0e0000000042 */
[----:B0-----:R0:W-:Y:S04]  /*17d0*/  STG.E.64 [R72.64], R66 ;  /* 0x0000004248007986 */ /* 0x0011e8000c101b0a */
[----:B------:R-:W-:Y:S05]  /*17e0*/  @P2 BRA `(.L_x_328) ;  /* 0xfffff72000002947 */ /* 0x000fea000383ffff */
.L_x_327:
[----:B------:R-:W-:Y:S05]  /*17f0*/  @P0 BRA `(.L_x_329) ;  /* 0x0000049000000947 */ /* 0x000fea0003800000 */
[----:B------:R-:W-:Y:S01]  /*1800*/  SHF.R.S32.HI R3, RZ, 0x1f, R109 ;  /* 0x0000001fff037819 */ /* 0x000fe2000001146d */
[----:B------:R-:W-:Y:S02]  /*1810*/  IMAD.MOV.U32 R60, RZ, RZ, R8 ;  /* 0x000000ffff3c7224 */ /* 0x000fe400078e0008 */
[----:B------:R-:W-:Y:S02]  /*1820*/  IMAD.MOV.U32 R52, RZ, RZ, R16 ;  /* 0x000000ffff347224 */ /* 0x000fe400078e0010 */
[----:B------:R-:W-:Y:S02]  /*1830*/  IMAD R8, R3, c[0x0][0x1c0], RZ ;  /* 0x0000700003087a24 */ /* 0x000fe400078e02ff */
[----:B------:R-:W-:-:S02]  /*1840*/  IMAD.MOV.U32 R50, RZ, RZ, R18 ;  /* 0x000000ffff327224 */ /* 0x000fc400078e0012 */
[----:B------:R-:W-:Y:S02]  /*1850*/  IMAD.MOV.U32 R54, RZ, RZ, R14 ;  /* 0x000000ffff367224 */ /* 0x000fe400078e000e */
[----:B------:R-:W-:Y:S02]  /*1860*/  IMAD.MOV.U32 R56, RZ, RZ, R12 ;  /* 0x000000ffff387224 */ /* 0x000fe400078e000c */
[----:B------:R-:W-:Y:S02]  /*1870*/  IMAD.MOV.U32 R58, RZ, RZ, R10 ;  /* 0x000000ffff3a7224 */ /* 0x000fe400078e000a */
[----:B------:R-:W-:-:S04]  /*1880*/  IMAD.WIDE.U32 R12, R109, c[0x0][0x1c0], R52 ;  /* 0x000070006d0c7a25 */ /* 0x000fc800078e0034 */
[C---:B0-----:R-:W-:Y:S02]  /*1890*/  IMAD R67, R109.reuse, c[0x0][0x1c4], R8 ;  /* 0x000071006d437a24 */ /* 0x041fe400078e0208 */
[----:B------:R-:W-:Y:S01]  /*18a0*/  IMAD.WIDE.U32 R10, R109, c[0x0][0x1c0], R50 ;  /* 0x000070006d0a7a25 */ /* 0x000fe200078e0032 */
[----:B------:R-:W-:Y:S02]  /*18b0*/  LEA R50, P2, R12, c[0x0][0x188], 0x3 ;  /* 0x000062000c327a11 */ /* 0x000fe400078418ff */
[----:B------:R-:W-:Y:S01]  /*18c0*/  IADD3 R7, R67, R13, RZ ;  /* 0x0000000d43077210 */ /* 0x000fe20007ffe0ff */
[----:B------:R-:W-:Y:S01]  /*18d0*/  IMAD.WIDE.U32 R14, R109, c[0x0][0x1c0], R54 ;  /* 0x000070006d0e7a25 */ /* 0x000fe200078e0036 */
[----:B------:R-:W-:Y:S02]  /*18e0*/  LEA R8, P0, R10, c[0x0][0x188], 0x3 ;  /* 0x000062000a087a11 */ /* 0x000fe400078018ff */
[----:B------:R-:W-:Y:S01]  /*18f0*/  LEA.HI.X R51, R12, c[0x0][0x18c], R7, 0x3, P2 ;  /* 0x000063000c337a11 */ /* 0x000fe200010f1c07 */
[----:B------:R-:W-:Y:S01]  /*1900*/  IMAD.MOV.U32 R62, RZ, RZ, R6 ;  /* 0x000000ffff3e7224 */ /* 0x000fe200078e0006 */
[----:B------:R-:W-:Y:S01]  /*1910*/  LEA R6, P3, R14, c[0x0][0x188], 0x3 ;  /* 0x000062000e067a11 */ /* 0x000fe200078618ff */
[----:B------:R-:W-:-:S02]  /*1920*/  IMAD.IADD R9, R11, 0x1, R67 ;  /* 0x000000010b097824 */ /* 0x000fc400078e0243 */
[----:B------:R-:W-:Y:S02]  /*1930*/  IMAD.IADD R5, R67, 0x1, R15 ;  /* 0x0000000143057824 */ /* 0x000fe400078e020f */
[----:B------:R-:W-:Y:S01]  /*1940*/  IMAD.MOV.U32 R64, RZ, RZ, R4 ;  /* 0x000000ffff407224 */ /* 0x000fe200078e0004 */
[----:B------:R-:W-:Y:S01]  /*1950*/  LEA.HI.X R9, R10, c[0x0][0x18c], R9, 0x3, P0 ;  /* 0x000063000a097a11 */ /* 0x000fe200000f1c09 */
[----:B------:R-:W-:Y:S01]  /*1960*/  IMAD.WIDE.U32 R10, R109, c[0x0][0x1c0], R58 ;  /* 0x000070006d0a7a25 */ /* 0x000fe200078e003a */
[----:B------:R-:W-:-:S03]  /*1970*/  LEA.HI.X R7, R14, c[0x0][0x18c], R5, 0x3, P3 ;  /* 0x000063000e077a11 */ /* 0x000fc600018f1c05 */
[C---:B------:R-:W-:Y:S01]  /*1980*/  IMAD.WIDE.U32 R4, R109.reuse, c[0x0][0x1c0], R56 ;  /* 0x000070006d047a25 */ /* 0x040fe200078e0038 */
[----:B------:R-:W-:Y:S01]  /*1990*/  LEA R54, P2, R10, c[0x0][0x188], 0x3 ;  /* 0x000062000a367a11 */ /* 0x000fe200078418ff */
[----:B------:R-:W2:Y:S02]  /*19a0*/  LDG.E.64 R8, [R8.64] ;  /* 0x0000000a08087981 */ /* 0x000ea4000c1e1b00 */
[C---:B------:R-:W-:Y:S01]  /*19b0*/  IMAD.WIDE.U32 R14, R109.reuse, c[0x0][0x1c0], R62 ;  /* 0x000070006d0e7a25 */ /* 0x040fe200078e003e */
[----:B------:R-:W-:Y:S01]  /*19c0*/  LEA R52, P0, R4, c[0x0][0x188], 0x3 ;  /* 0x0000620004347a11 */ /* 0x000fe200078018ff */
[----:B------:R-:W3:Y:S02]  /*19d0*/  LDG.E.64 R6, [R6.64] ;  /* 0x0000000a06067981 */ /* 0x000ee4000c1e1b00 */
[----:B------:R-:W-:Y:S01]  /*19e0*/  IMAD.WIDE.U32 R16, R109, c[0x0][0x1c0], R64 ;  /* 0x000070006d107a25 */ /* 0x000fe200078e0040 */
[----:B------:R-:W-:-:S03]  /*19f0*/  LEA R58, P3, R14, c[0x0][0x188], 0x3 ;  /* 0x000062000e3a7a11 */ /* 0x000fc600078618ff */
[C---:B------:R-:W-:Y:S02]  /*1a00*/  IMAD.IADD R53, R67.reuse, 0x1, R5 ;  /* 0x0000000143357824 */ /* 0x040fe400078e0205 */
[----:B------:R-:W-:Y:S02]  /*1a10*/  IMAD.IADD R19, R67, 0x1, R11 ;  /* 0x0000000143137824 */ /* 0x000fe400078e020b */
[----:B------:R-:W-:Y:S01]  /*1a20*/  IMAD.WIDE.U32 R12, R109, c[0x0][0x1c0], R60 ;  /* 0x000070006d0c7a25 */ /* 0x000fe200078e003c */
[----:B------:R-:W-:Y:S02]  /*1a30*/  LEA R60, P4, R16, c[0x0][0x188], 0x3 ;  /* 0x00006200103c7a11 */ /* 0x000fe400078818ff */
[----:B------:R-:W-:Y:S01]  /*1a40*/  LEA.HI.X R53, R4, c[0x0][0x18c], R53, 0x3, P0 ;  /* 0x0000630004357a11 */ /* 0x000fe200000f1c35 */
[C---:B------:R-:W-:Y:S01]  /*1a50*/  IMAD.IADD R5, R67.reuse, 0x1, R17 ;  /* 0x0000000143057824 */ /* 0x040fe200078e0211 */
[----:B------:R-:W-:Y:S01]  /*1a60*/  LEA R56, P0, R12, c[0x0][0x188], 0x3 ;  /* 0x000062000c387a11 */ /* 0x000fe200078018ff */
[----:B------:R-:W-:Y:S01]  /*1a70*/  IMAD.IADD R11, R67, 0x1, R15 ;  /* 0x00000001430b7824 */ /* 0x000fe200078e020f */
[----:B------:R-:W-:-:S02]  /*1a80*/  LEA.HI.X R55, R10, c[0x0][0x18c], R19, 0x3, P2 ;  /* 0x000063000a377a11 */ /* 0x000fc400010f1c13 */
[----:B------:R-:W-:Y:S02]  /*1a90*/  LEA.HI.X R61, R16, c[0x0][0x18c], R5, 0x3, P4 ;  /* 0x00006300103d7a11 */ /* 0x000fe400020f1c05 */
[----:B------:R-:W-:Y:S01]  /*1aa0*/  LEA.HI.X R59, R14, c[0x0][0x18c], R11, 0x3, P3 ;  /* 0x000063000e3b7a11 */ /* 0x000fe200018f1c0b */
[----:B------:R-:W-:Y:S01]  /*1ab0*/  IMAD.IADD R11, R67, 0x1, R13 ;  /* 0x00000001430b7824 */ /* 0x000fe200078e020d */
[----:B------:R-:W4:Y:S04]  /*1ac0*/  LDG.E.64 R4, [R50.64] ;  /* 0x0000000a32047981 */ /* 0x000f28000c1e1b00 */
[----:B------:R-:W5:Y:S01]  /*1ad0*/  LDG.E.64 R18, [R60.64] ;  /* 0x0000000a3c127981 */ /* 0x000f62000c1e1b00 */
[----:B------:R-:W-:-:S03]  /*1ae0*/  LEA.HI.X R57, R12, c[0x0][0x18c], R11, 0x3, P0 ;  /* 0x000063000c397a11 */ /* 0x000fc600000f1c0b */
[----:B------:R-:W2:Y:S04]  /*1af0*/  LDG.E.64 R16, [R58.64] ;  /* 0x0000000a3a107981 */ /* 0x000ea8000c1e1b00 */
[----:B------:R-:W3:Y:S04]  /*1b00*/  LDG.E.64 R10, [R52.64] ;  /* 0x0000000a340a7981 */ /* 0x000ee8000c1e1b00 */
[----:B------:R-:W4:Y:S04]  /*1b10*/  LDG.E.64 R14, [R56.64] ;  /* 0x0000000a380e7981 */ /* 0x000f28000c1e1b00 */
[----:B------:R-:W4:Y:S01]  /*1b20*/  LDG.E.64 R12, [R54.64] ;  /* 0x0000000a360c7981 */ /* 0x000f22000c1e1b00 */
[----:B------:R-:W-:Y:S01]  /*1b30*/  IMAD.MOV.U32 R110, RZ, RZ, R2 ;  /* 0x000000ffff6e7224 */ /* 0x000fe200078e0002 */
[----:B-----5:R-:W2:-:S06]  /*1b40*/  DMUL R18, R44, R18 ;  /* 0x000000122c127228 */ /* 0x020e8c0000000000 */
[----:B--2---:R-:W-:-:S04]  /*1b50*/  DFMA R16, R20, R16, R18 ;  /* 0x000000101410722b */ /* 0x004fc80000000012 */
[----:B---3--:R-:W0:-:S04]  /*1b60*/  DMUL R10, R44, R10 ;  /* 0x0000000a2c0a7228 */ /* 0x008e080000000000 */
[----:B----4-:R-:W1:-:S04]  /*1b70*/  DMUL R14, R44, R14 ;  /* 0x0000000e2c0e7228 */ /* 0x010e480000000000 */
[----:B------:R-:W2:-:S04]  /*1b80*/  DMUL R4, R44, R4 ;  /* 0x000000042c047228 */ /* 0x000e880000000000 */
[----:B0-----:R0:W3:-:S04]  /*1b90*/  DFMA R10, R20, R6, R10 ;  /* 0x00000006140a722b */ /* 0x0010c8000000000a */
[----:B-1----:R-:W-:-:S04]  /*1ba0*/  DFMA R12, R20, R12, R14 ;  /* 0x0000000c140c722b */ /* 0x002fc8000000000e */
[----:B------:R-:W1:Y:S01]  /*1bb0*/  DMUL R16, R46, R16 ;  /* 0x000000102e107228 */ /* 0x000e620000000000 */
[----:B0-----:R-:W-:-:S03]  /*1bc0*/  IMAD R6, R3, c[0x0][0x218], RZ ;  /* 0x0000860003067a24 */ /* 0x001fc600078e02ff */
[----:B--2---:R-:W-:-:S04]  /*1bd0*/  DFMA R4, R20, R8, R4 ;  /* 0x000000081404722b */ /* 0x004fc80000000004 */
[----:B---3--:R-:W0:-:S04]  /*1be0*/  DMUL R10, R46, R10 ;  /* 0x0000000a2e0a7228 */ /* 0x008e080000000000 */
[----:B-1----:R-:W1:Y:S01]  /*1bf0*/  DFMA R12, R22, R12, R16 ;  /* 0x0000000c160c722b */ /* 0x002e620000000010 */
[----:B------:R-:W-:-:S03]  /*1c00*/  IMAD.WIDE.U32 R2, R109, c[0x0][0x218], R110 ;  /* 0x000086006d027a25 */ /* 0x000fc600078e006e */
[----:B0-----:R-:W-:Y:S01]  /*1c10*/  DFMA R4, R22, R4, R10 ;  /* 0x000000041604722b */ /* 0x001fe2000000000a */
[----:B------:R-:W-:-:S03]  /*1c20*/  IMAD R109, R109, c[0x0][0x21c], R6 ;  /* 0x000087006d6d7a24 */ /* 0x000fc600078e0206 */
[----:B-1----:R-:W0:Y:S01]  /*1c30*/  DMUL R12, R48, R12 ;  /* 0x0000000c300c7228 */ /* 0x002e220000000000 */
[----:B------:R-:W-:Y:S01]  /*1c40*/  IMAD.IADD R3, R3, 0x1, R109 ;  /* 0x0000000103037824 */ /* 0x000fe200078e026d */
[----:B------:R-:W-:-:S04]  /*1c50*/  LEA R6, P0, R2, c[0x0][0x1e0], 0x3 ;  /* 0x0000780002067a11 */ /* 0x000fc800078018ff */
[----:B0-----:R-:W0:Y:S01]  /*1c60*/  DFMA R4, R40, R4, R12 ;  /* 0x000000042804722b */ /* 0x001e22000000000c */
[----:B------:R-:W-:-:S06]  /*1c70*/  LEA.HI.X R7, R2, c[0x0][0x1e4], R3, 0x3, P0 ;  /* 0x0000790002077a11 */ /* 0x000fcc00000f1c03 */
[----:B0-----:R0:W-:Y:S04]  /*1c80*/  STG.E.64 [R6.64], R4 ;  /* 0x0000000406007986 */ /* 0x0011e8000c101b0a */
.L_x_329:
[----:B------:R-:W-:Y:S01]  /*1c90*/  @P1 CALL.REL.NOINC `(.L_x_330) ;  /* 0x0000001000001944 */ /* 0x000fe20003c00000 */
[----:B------:R-:W-:Y:S05]  /*1ca0*/  BRA `(.L_x_331) ;  /* 0xffffefb000007947 */ /* 0x000fea000383ffff */
.L_x_330:
[----:B------:R-:W-:Y:S05]  /*1cb0*/  EXIT ;  /* 0x000000000000794d */ /* 0x000fea0003800000 */
.L_x_323:
[----:B------:R-:W-:-:S05]  /*1cc0*/  IMAD.MOV.U32 R0, RZ, RZ, 0x1 ;  /* 0x00000001ff007424 */ /* 0x000fca00078e00ff */
[----:B------:R-:W-:-:S13]  /*1cd0*/  ISETP.LE.AND P0, PT, R0, c[0x0][0x190], PT ;  /* 0x0000640000007a0c */ /* 0x000fda0003f03270 */
[----:B------:R-:W-:Y:S05]  /*1ce0*/  @!P0 EXIT ;  /* 0x000000000000894d */ /* 0x000fea0003800000 */
[----:B------:R-:W-:-:S04]  /*1cf0*/  MOV R10, c[0x0][0x198] ;  /* 0x00006600000a7a02 */ /* 0x000fc80000000f00 */
[----:B------:R-:W-:-:S13]  /*1d00*/  ISETP.GE.AND P0, PT, R10, 0x1, PT ;  /* 0x000000010a00780c */ /* 0x000fda0003f06270 */
[----:B------:R-:W-:Y:S05]  /*1d10*/  @!P0 EXIT ;  /* 0x000000000000894d */ /* 0x000fea0003800000 */
[----:B------:R-:W-:Y:S01]  /*1d20*/  SHF.R.S32.HI R0, RZ, 0x1f, R12 ;  /* 0x0000001fff007819 */ /* 0x000fe2000001140c */
[----:B------:R-:W-:Y:S01]  /*1d30*/  IMAD.WIDE.U32 R6, R12, c[0x0][0x230], RZ ;  /* 0x00008c000c067a25 */ /* 0x000fe200078e00ff */
[----:B------:R-:W-:Y:S01]  /*1d40*/  IADD3 R18, R10, -0x1, RZ ;  /* 0xffffffff0a127810 */ /* 0x000fe20007ffe0ff */
[----:B------:R-:W-:Y:S02]  /*1d50*/  UMOV UR5, 0x3 ;  /* 0x0000000300057882 */ /* 0x000fe40000000000 */
[C---:B------:R-:W-:Y:S01]  /*1d60*/  IMAD R3, R0.reuse, c[0x0][0x230], RZ ;  /* 0x00008c0000037a24 */ /* 0x040fe200078e02ff */
[----:B------:R-:W-:Y:S01]  /*1d70*/  ULDC.64 UR6, c[0x0][0x218] ;  /* 0x0000860000067ab9 */ /* 0x000fe20000000a00 */
[----:B------:R-:W-:Y:S01]  /*1d80*/  IMAD R0, R0, c[0x0][0x1d8], RZ ;  /* 0x0000760000007a24 */ /* 0x000fe200078e02ff */
[----:B------:R-:W-:Y:S01]  /*1d90*/  ULDC.64 UR8, c[0x0][0x1c0] ;  /* 0x0000700000087ab9 */ /* 0x000fe20000000a00 */
[C---:B------:R-:W-:Y:S01]  /*1da0*/  IMAD R9, R12.reuse, c[0x0][0x234], R3 ;  /* 0x00008d000c097a24 */ /* 0x040fe200078e0203 */
[----:B------:R-:W-:Y:S01]  /*1db0*/  USHF.L.U64.HI UR7, UR6, UR5, UR7 ;  /* 0x0000000506077299 */ /* 0x000fe20008010207 */
[C---:B------:R-:W-:Y:S01]  /*1dc0*/  IMAD R5, R12.reuse, c[0x0][0x1dc], R0 ;  /* 0x000077000c057a24 */ /* 0x040fe200078e0200 */
[----:B------:R-:W-:Y:S01]  /*1dd0*/  SHF.R.S32.HI R0, RZ, 0x1f, R13 ;  /* 0x0000001fff007819 */ /* 0x000fe2000001140d */
[----:B------:R-:W-:Y:S01]  /*1de0*/  IMAD.WIDE.U32 R2, R12, c[0x0][0x1d8], RZ ;  /* 0x000076000c027a25 */ /* 0x000fe200078e00ff */
[----:B------:R-:W-:-:S02]  /*1df0*/  USHF.L.U32 UR6, UR6, 0x3, URZ ;  /* 0x0000000306067899 */ /* 0x000fc4000800063f */
[----:B------:R-:W-:Y:S01]  /*1e00*/  USHF.L.U64.HI UR5, UR8, UR5, UR9 ;  /* 0x0000000508057299 */ /* 0x000fe20008010209 */
[C---:B------:R-:W-:Y:S01]  /*1e10*/  IMAD R8, R0.reuse, c[0x0][0x228], RZ ;  /* 0x00008a0000087a24 */ /* 0x040fe200078e02ff */
[----:B------:R-:W-:Y:S01]  /*1e20*/  USHF.L.U32 UR4, UR8, 0x3, URZ ;  /* 0x0000000308047899 */ /* 0x000fe2000800063f */
[----:B------:R-:W-:Y:S02]  /*1e30*/  IMAD.IADD R7, R7, 0x1, R9 ;  /* 0x0000000107077824 */ /* 0x000fe400078e0209 */
        /* <DEDUP_REMOVED lines=8> */
[----:B------:R-:W-:Y:S02]  /*1ec0*/  IMAD.IADD R7, R3, 0x1, R5 ;  /* 0x0000000103077824 */ /* 0x000fe400078e0205 */
[C---:B------:R-:W-:Y:S02]  /*1ed0*/  IMAD R3, R0.reuse, c[0x0][0x1c8], RZ ;  /* 0x0000720000037a24 */ /* 0x040fe400078e02ff */
[----:B------:R-:W-:Y:S02]  /*1ee0*/  IMAD.MOV.U32 R8, RZ, RZ, R6 ;  /* 0x000000ffff087224 */ /* 0x000fe400078e0006 */
[----:B------:R-:W-:Y:S01]  /*1ef0*/  IMAD R5, R0, c[0x0][0x220], RZ ;  /* 0x0000880000057a24 */ /* 0x000fe200078e02ff */
[----:B------:R-:W-:Y:S01]  /*1f00*/  LOP3.LUT R0, R10, 0x3, RZ, 0xc0, !PT ;  /* 0x000000030a007812 */ /* 0x000fe200078ec0ff */
[----:B------:R-:W-:Y:S01]  /*1f10*/  IMAD.MOV.U32 R6, RZ, RZ, R2 ;  /* 0x000000ffff067224 */ /* 0x000fe200078e0002 */
[----:B------:R-:W-:Y:S01]  /*1f20*/  CS2R R10, SRZ ;  /* 0x00000000000a7805 */ /* 0x000fe2000001ff00 */
[----:B------:R-:W-:Y:S01]  /*1f30*/  IMAD R15, R4, c[0x0][0x1cc], R3 ;  /* 0x00007300040f7a24 */ /* 0x000fe200078e0203 */
[----:B------:R-:W-:Y:S01]  /*1f40*/  IADD3 R12, -R0, c[0x0][0x198], RZ ;  /* 0x00006600000c7a10 */ /* 0x000fe20007ffe1ff */
[----:B------:R-:W-:-:S02]  /*1f50*/  IMAD R13, R4, c[0x0][0x224], R5 ;  /* 0x00008900040d7a24 */ /* 0x000fc400078e0205 */
[----:B------:R-:W-:-:S04]  /*1f60*/  IMAD.WIDE.U32 R2, R4, c[0x0][0x220], R8 ;  /* 0x0000880004027a25 */ /* 0x000fc800078e0008 */
[----:B------:R-:W-:-:S04]  /*1f70*/  IMAD.WIDE.U32 R4, R4, c[0x0][0x1c8], R6 ;  /* 0x0000720004047a25 */ /* 0x000fc800078e0006 */
[----:B------:R-:W-:Y:S02]  /*1f80*/  IMAD.MOV.U32 R38, RZ, RZ, RZ ;  /* 0x000000ffff267224 */ /* 0x000fe400078e00ff */
[----:B------:R-:W-:Y:S02]  /*1f90*/  IMAD.IADD R13, R13, 0x1, R3 ;  /* 0x000000010d0d7824 */ /* 0x000fe400078e0203 */
[----:B------:R-:W-:Y:S02]  /*1fa0*/  IMAD.IADD R15, R5, 0x1, R15 ;  /* 0x00000001050f7824 */ /* 0x000fe400078e020f */
.L_x_339:
[----:B------:R-:W-:Y:S01]  /*1fb0*/  ISETP.GE.U32.AND P0, PT, R18, 0x3, PT ;  /* 0x000000031200780c */ /* 0x000fe20003f06070 */
[----:B-1----:R-:W-:Y:S01]  /*1fc0*/  IMAD.MOV.U32 R20, RZ, RZ, R4 ;  /* 0x000000ffff147224 */ /* 0x002fe200078e0004 */
[----:B0-----:R-:W-:Y:S01]  /*1fd0*/  SHF.R.S32.HI R6, RZ, 0x1f, R11 ;  /* 0x0000001fff067819 */ /* 0x001fe2000001140b */
[----:B------:R-:W-:Y:S01]  /*1fe0*/  IMAD.MOV.U32 R22, RZ, RZ, R2 ;  /* 0x000000ffff167224 */ /* 0x000fe200078e0002 */
[----:B------:R-:W-:Y:S01]  /*1ff0*/  MOV R21, R15 ;  /* 0x0000000f00157202 */ /* 0x000fe20000000f00 */
[----:B------:R-:W-:Y:S02]  /*2000*/  IMAD.MOV.U32 R23, RZ, RZ, R13 ;  /* 0x000000ffff177224 */ /* 0x000fe400078e000d */
[----:B------:R-:W-:-:S02]  /*2010*/  IMAD R14, R6, c[0x0][0x1b8], RZ ;  /* 0x00006e00060e7a24 */ /* 0x000fc400078e02ff */
        /* <DEDUP_REMOVED lines=31> */
.L_x_335:
[----:B-1----:R-:W-:Y:S01]  /*2210*/  IMAD.MOV.U32 R20, RZ, RZ, R39 ;  /* 0x000000ffff147224 */ /* 0x002fe200078e0027 */
[----:B------:R-:W-:-:S06]  /*2220*/  MOV R21, R40 ;  /* 0x0000002800157202 */ /* 0x000fcc0000000f00 */
        /* <DEDUP_REMOVED lines=98> */
[----:B------:R-:W-:Y:S02]  /*2850*/  IADD3.X R33, R27, UR7, RZ, P4, !PT ;  /* 0x000000071b217c10 */ /* 0x000fe4000a7fe4ff */
[----:B------:R-:W-:Y:S01]  /*2860*/  IADD3 R14, R14, 0x10, RZ ;  /* 0x000000100e0e7810 */ /* 0x000fe20007ffe0ff */
[----:B--2---:R1:W-:Y:S02]  /*2870*/  STG.E.64 [R26.64], R20 ;  /* 0x000000141a007986 */ /* 0x0043e4000c101b0a */
[----:B------:R-:W-:Y:S05]  /*2880*/  @P2 BRA `(.L_x_335) ;  /* 0xfffff98000002947 */ /* 0x000fea000383ffff */
.L_x_334:
[----:B------:R-:W-:-:S13]  /*2890*/  ISETP.GT.AND P2, PT, R16, 0x4, PT ;  /* 0x000000041000780c */ /* 0x000fda0003f44270 */
[----:B------:R-:W-:Y:S05]  /*28a0*/  @!P2 BRA `(.L_x_336) ;  /* 0x000003700000a947 */ /* 0x000fea0003800000 */
[----:B-1----:R-:W-:Y:S02]  /*28b0*/  IMAD.MOV.U32 R20, RZ, RZ, R39 ;  /* 0x000000ffff147224 */ /* 0x002fe400078e0027 */
        /* <DEDUP_REMOVED lines=52> */
[----:B------:R-:W-:Y:S01]  /*2c00*/  IADD3.X R33, R31, UR7, RZ, P3, !PT ;  /* 0x000000071f217c10 */ /* 0x000fe20009ffe4ff */
[----:B--2---:R1:W-:Y:S04]  /*2c10*/  STG.E.64 [R30.64], R22 ;  /* 0x000000161e007986 */ /* 0x0043e8000c101b0a */
.L_x_336:
[----:B------:R-:W-:-:S13]  /*2c20*/  ISETP.NE.OR P0, PT, R16, RZ, P0 ;  /* 0x000000ff1000720c */ /* 0x000fda0000705670 */
[----:B------:R-:W-:Y:S05]  /*2c30*/  @!P0 BRA `(.L_x_332) ;  /* 0x0000020000008947 */ /* 0x000fea0003800000 */
.L_x_333:
        /* <DEDUP_REMOVED lines=28> */
[----:B------:R-:W-:Y:S02]  /*2e00*/  IADD3.X R33, R27, UR7, RZ, P3, !PT ;  /* 0x000000071b217c10 */ /* 0x000fe40009ffe4ff */
[----:B------:R-:W-:Y:S01]  /*2e10*/  IADD3 R14, R14, 0x4, RZ ;  /* 0x000000040e0e7810 */ /* 0x000fe20007ffe0ff */
[----:B--2---:R1:W-:Y:S02]  /*2e20*/  STG.E.64 [R26.64], R20 ;  /* 0x000000141a007986 */ /* 0x0043e4000c101b0a */
[----:B-1----:R-:W-:Y:S05]  /*2e30*/  @P0 BRA `(.L_x_333) ;  /* 0xfffffe0000000947 */ /* 0x002fea000383ffff */
.L_x_332:
[----:B------:R-:W-:-:S13]  /*2e40*/  ISETP.NE.AND P0, PT, R0, RZ, PT ;  /* 0x000000ff0000720c */ /* 0x000fda0003f05270 */
[----:B------:R-:W-:Y:S05]  /*2e50*/  @!P0 BRA `(.L_x_337) ;  /* 0x0000036000008947 */ /* 0x000fea0003800000 */
[----:B------:R-:W-:Y:S01]  /*2e60*/  SHF.R.S32.HI R7, RZ, 0x1f, R14 ;  /* 0x0000001fff077819 */ /* 0x000fe2000001140e */
[----:B-1----:R-:W-:Y:S01]  /*2e70*/  IMAD.MOV.U32 R21, RZ, RZ, R19 ;  /* 0x000000ffff157224 */ /* 0x002fe200078e0013 */
        /* <DEDUP_REMOVED lines=52> */
.L_x_337:
[----:B------:R-:W-:-:S05]  /*31c0*/  IADD3 R10, P0, R10, 0x1, RZ ;  /* 0x000000010a0a7810 */ /* 0x000fca0007f1e0ff */
[----:B------:R-:W-:Y:S01]  /*31d0*/  IMAD.X R38, RZ, RZ, R38, P0 ;  /* 0x000000ffff267224 */ /* 0x000fe200000e0626 */
[----:B------:R-:W-:Y:S01]  /*31e0*/  @P1 CALL.REL.NOINC `(.L_x_338) ;  /* 0x0000001000001944 */ /* 0x000fe20003c00000 */
[----:B------:R-:W-:Y:S05]  /*31f0*/  BRA `(.L_x_339) ;  /* 0xffffedb000007947 */ /* 0x000fea000383ffff */
.L_x_338:
[----:B------:R-:W-:Y:S05]  /*3200*/  EXIT ;  /* 0x000000000000794d */ /* 0x000fea0003800000 */
.L_x_340:
        /* <DEDUP_REMOVED lines=15> */
.L_x_348:


//--------------------- .nv.global                --------------------------
	.section	.nv.global,"aw",@nobits
.nv.global:
	.type		_ZN53_INTERNAL_c1b0da0d_22_UpSampleTrilinear3d_cu_efb54c934cuda3std3__48in_placeE,@object
	.size		_ZN53_INTERNAL_c1b0da0d_22_UpSampleTrilinear3d_cu_efb54c934cuda3std3__48in_placeE,(_ZN53_INTERNAL_c1b0da0d_22_UpSampleTrilinear3d_cu_efb54c934cuda3std6ranges3__45__cpo8distanceE - _ZN53_INTERNAL_c1b0da0d_22_UpSampleTrilinear3d_cu_efb54c934cuda3std3__48in_placeE)
_ZN53_INTERNAL_c1b0da0d_22_UpSampleTrilinear3d_cu_efb54c934cuda3std3__48in_placeE:
	.zero		1
	.type		_ZN53_INTERNAL_c1b0da0d_22_UpSampleTrilinear3d_cu_efb54c934cuda3std6ranges3__45__cpo8distanceE,@object
	.size		_ZN53_INTERNAL_c1b0da0d_22_UpSampleTrilinear3d_cu_efb54c934cuda3std6ranges3__45__cpo8distanceE,(_ZN53_INTERNAL_c1b0da0d_22_UpSampleTrilinear3d_cu_efb54c934cuda3std3__45__cpo6cbeginE - _ZN53_INTERNAL_c1b0da0d_22_UpSampleTrilinear3d_cu_efb54c934cuda3std6ranges3__45__cpo8distanceE)
_ZN53_INTERNAL_c1b0da0d_22_UpSampleTrilinear3d_cu_efb54c934cuda3std6ranges3__45__cpo8distanceE:
	.zero		1
	.type		_ZN53_INTERNAL_c1b0da0d_22_UpSampleTrilinear3d_cu_efb54c934cuda3std3__45__cpo6cbeginE,@object
	.size		_ZN53_INTERNAL_c1b0da0d_22_UpSampleTrilinear3d_cu_efb54c934cuda3std3__45__cpo6cbeginE,(_ZN53_INTERNAL_c1b0da0d_22_UpSampleTrilinear3d_cu_efb54c934cuda3std6ranges3__45__cpo7advanceE - _ZN53_INTERNAL_c1b0da0d_22_UpSampleTrilinear3d_cu_efb54c934cuda3std3__45__cpo6cbeginE)
_ZN53_INTERNAL_c1b0da0d_22_UpSampleTrilinear3d_cu_efb54c934cuda3std3__45__cpo6cbeginE:
	.zero		1
	.type		_ZN53_INTERNAL_c1b0da0d_22_UpSampleTrilinear3d_cu_efb54c934cuda3std6ranges3__45__cpo7advanceE,@object
	.size		_ZN53_INTERNAL_c1b0da0d_22_UpSampleTrilinear3d_cu_efb54c934cuda3std6ranges3__45__cpo7advanceE,(_ZN53_INTERNAL_c1b0da0d_22_UpSampleTrilinear3d_cu_efb54c934cuda3std3__45__cpo7crbeginE - _ZN53_INTERNAL_c1b0da0d_22_UpSampleTrilinear3d_cu_efb54c934cuda3std6ranges3__45__cpo7advanceE)
_ZN53_INTERNAL_c1b0da0d_22_UpSampleTrilinear3d_cu_efb54c934cuda3std6ranges3__45__cpo7advanceE:
	.zero		1
	.type		_ZN53_INTERNAL_c1b0da0d_22_UpSampleTrilinear3d_cu_efb54c934cuda3std3__45__cpo7crbeginE,@object
	.size		_ZN53_INTERNAL_c1b0da0d_22_UpSampleTrilinear3d_cu_efb54c934cuda3std3__45__cpo7crbeginE,(_ZN53_INTERNAL_c1b0da0d_22_UpSampleTrilinear3d_cu_efb54c934cuda3std6ranges3__45__cpo4dataE - _ZN53_INTERNAL_c1b0da0d_22_UpSampleTrilinear3d_cu_efb54c934cuda3std3__45__cpo7crbeginE)
_ZN53_INTERNAL_c1b0da0d_22_UpSampleTrilinear3d_cu_efb54c934cuda3std3__45__cpo7crbeginE:
	.zero		1
	.type		_ZN53_INTERNAL_c1b0da0d_22_UpSampleTrilinear3d_cu_efb54c934cuda3std6ranges3__45__cpo4dataE,@object
	.size		_ZN53_INTERNAL_c1b0da0d_22_UpSampleTrilinear3d_cu_efb54c934cuda3std6ranges3__45__cpo4dataE,(_ZN53_INTERNAL_c1b0da0d_22_UpSampleTrilinear3d_cu_efb54c934cuda3std6ranges3__45__cpo5beginE - _ZN53_INTERNAL_c1b0da0d_22_UpSampleTrilinear3d_cu_efb54c934cuda3std6ranges3__45__cpo4dataE)
_ZN53_INTERNAL_c1b0da0d_22_UpSampleTrilinear3d_cu_efb54c934cuda3std6ranges3__45__cpo4dataE:
	.zero		1
	.type		_ZN53_INTERNAL_c1b0da0d_22_UpSampleTrilinear3d_cu_efb54c934cuda3std6ranges3__45__cpo5beginE,@object
	.size		_ZN53_INTERNAL_c1b0da0d_22_UpSampleTrilinear3d_cu_efb54c934cuda3std6ranges3__45__cpo5beginE,(_ZN53_INTERNAL_c1b0da0d_22_UpSampleTrilinear3d_cu_efb54c934cuda3std3__455_GLOBAL__N__c1b0da0d_22_UpSampleTrilinear3d_cu_efb54c936ignoreE - _ZN53_INTERNAL_c1b0da0d_22_UpSampleTrilinear3d_cu_efb54c934cuda3std6ranges3__45__cpo5beginE)
_ZN53_INTERNAL_c1b0da0d_22_UpSampleTrilinear3d_cu_efb54c934cuda3std6ranges3__45__cpo5beginE:
	.zero		1
	.type		_ZN53_INTERNAL_c1b0da0d_22_UpSampleTrilinear3d_cu_efb54c934cuda3std3__455_GLOBAL__N__c1b0da0d_22_UpSampleTrilinear3d_cu_efb54c936ignoreE,@object
	.size		_ZN53_INTERNAL_c1b0da0d_22_UpSampleTrilinear3d_cu_efb54c934cuda3std3__455_GLOBAL__N__c1b0da0d_22_UpSampleTrilinear3d_cu_efb54c936ignoreE,(_ZN53_INTERNAL_c1b0da0d_22_UpSampleTrilinear3d_cu_efb54c934cuda3std6ranges3__45__cpo4sizeE - _ZN53_INTERNAL_c1b0da0d_22_UpSampleTrilinear3d_cu_efb54c934cuda3std3__455_GLOBAL__N__c1b0da0d_22_UpSampleTrilinear3d_cu_efb54c936ignoreE)
_ZN53_INTERNAL_c1b0da0d_22_UpSampleTrilinear3d_cu_efb54c934cuda3std3__455_GLOBAL__N__c1b0da0d_22_UpSampleTrilinear3d_cu_efb54c936ignoreE:
	.zero		1
	.type		_ZN53_INTERNAL_c1b0da0d_22_UpSampleTrilinear3d_cu_efb54c934cuda3std6ranges3__45__cpo4sizeE,@object
	.size		_ZN53_INTERNAL_c1b0da0d_22_UpSampleTrilinear3d_cu_efb54c934cuda3std6ranges3__45__cpo4sizeE,(_ZN53_INTERNAL_c1b0da0d_22_UpSampleTrilinear3d_cu_efb54c934cuda3std3__45__cpo5beginE - _ZN53_INTERNAL_c1b0da0d_22_UpSampleTrilinear3d_cu_efb54c934cuda3std6ranges3__45__cpo4sizeE)
_ZN53_INTERNAL_c1b0da0d_22_UpSampleTrilinear3d_cu_efb54c934cuda3std6ranges3__45__cpo4sizeE:
	.zero		1
	.type		_ZN53_INTERNAL_c1b0da0d_22_UpSampleTrilinear3d_cu_efb54c934cuda3std3__45__cpo5beginE,@object
	.size		_ZN53_INTERNAL_c1b0da0d_22_UpSampleTrilinear3d_cu_efb54c934cuda3std3__45__cpo5beginE,(_ZN53_INTERNAL_c1b0da0d_22_UpSampleTrilinear3d_cu_efb54c934cuda3std6ranges3__45__cpo6cbeginE - _ZN53_INTERNAL_c1b0da0d_22_UpSampleTrilinear3d_cu_efb54c934cuda3std3__45__cpo5beginE)
_ZN53_INTERNAL_c1b0da0d_22_UpSampleTrilinear3d_cu_efb54c934cuda3std3__45__cpo5beginE:
	.zero		1
	.type		_ZN53_INTERNAL_c1b0da0d_22_UpSampleTrilinear3d_cu_efb54c934cuda3std6ranges3__45__cpo6cbeginE,@object
	.size		_ZN53_INTERNAL_c1b0da0d_22_UpSampleTrilinear3d_cu_efb54c934cuda3std6ranges3__45__cpo6cbeginE,(_ZN53_INTERNAL_c1b0da0d_22_UpSampleTrilinear3d_cu_efb54c934cuda3std3__45__cpo6rbeginE - _ZN53_INTERNAL_c1b0da0d_22_UpSampleTrilinear3d_cu_efb54c934cuda3std6ranges3__45__cpo6cbeginE)
_ZN53_INTERNAL_c1b0da0d_22_UpSampleTrilinear3d_cu_efb54c934cuda3std6ranges3__45__cpo6cbeginE:
	.zero		1
	.type		_ZN53_INTERNAL_c1b0da0d_22_UpSampleTrilinear3d_cu_efb54c934cuda3std3__45__cpo6rbeginE,@object
	.size		_ZN53_INTERNAL_c1b0da0d_22_UpSampleTrilinear3d_cu_efb54c934cuda3std3__45__cpo6rbeginE,(_ZN53_INTERNAL_c1b0da0d_22_UpSampleTrilinear3d_cu_efb54c934cuda3std6ranges3__45__cpo4nextE - _ZN53_INTERNAL_c1b0da0d_22_UpSampleTrilinear3d_cu_efb54c934cuda3std3__45__cpo6rbeginE)
_ZN53_INTERNAL_c1b0da0d_22_UpSampleTrilinear3d_cu_efb54c934cuda3std3__45__cpo6rbeginE:
	.zero		1
	.type		_ZN53_INTERNAL_c1b0da0d_22_UpSampleTrilinear3d_cu_efb54c934cuda3std6ranges3__45__cpo4nextE,@object
	.size		_ZN53_INTERNAL_c1b0da0d_22_UpSampleTrilinear3d_cu_efb54c934cuda3std6ranges3__45__cpo4nextE,(_ZN53_INTERNAL_c1b0da0d_22_UpSampleTrilinear3d_cu_efb54c934cuda3std6ranges3__45__cpo4swapE - _ZN53_INTERNAL_c1b0da0d_22_UpSampleTrilinear3d_cu_efb54c934cuda3std6ranges3__45__cpo4nextE)
_ZN53_INTERNAL_c1b0da0d_22_UpSampleTrilinear3d_cu_efb54c934cuda3std6ranges3__45__cpo4nextE:
	.zero		1
	.type		_ZN53_INTERNAL_c1b0da0d_22_UpSampleTrilinear3d_cu_efb54c934cuda3std6ranges3__45__cpo4swapE,@object
	.size		_ZN53_INTERNAL_c1b0da0d_22_UpSampleTrilinear3d_cu_efb54c934cuda3std6ranges3__45__cpo4swapE,(_ZN53_INTERNAL_c1b0da0d_22_UpSampleTrilinear3d_cu_efb54c934cuda3std3__420unreachable_sentinelE - _ZN53_INTERNAL_c1b0da0d_22_UpSampleTrilinear3d_cu_efb54c934cuda3std6ranges3__45__cpo4swapE)
_ZN53_INTERNAL_c1b0da0d_22_UpSampleTrilinear3d_cu_efb54c934cuda3std6ranges3__45__cpo4swapE:
	.zero		1
	.type		_ZN53_INTERNAL_c1b0da0d_22_UpSampleTrilinear3d_cu_efb54c934cuda3std3__420unreachable_sentinelE,@object
	.size		_ZN53_INTERNAL_c1b0da0d_22_UpSampleTrilinear3d_cu_efb54c934cuda3std3__420unreachable_sentinelE,(_ZN53_INTERNAL_c1b0da0d_22_UpSampleTrilinear3d_cu_efb54c936thrust23THRUST_300001_SM_800_NS6system6detail10sequential3seqE - _ZN53_INTERNAL_c1b0da0d_22_UpSampleTrilinear3d_cu_efb54c934cuda3std3__420unreachable_sentinelE)
_ZN53_INTERNAL_c1b0da0d_22_UpSampleTrilinear3d_cu_efb54c934cuda3std3__420unreachable_sentinelE:
	.zero		1
	.type		_ZN53_INTERNAL_c1b0da0d_22_UpSampleTrilinear3d_cu_efb54c936thrust23THRUST_300001_SM_800_NS6system6detail10sequential3seqE,@object
	.size		_ZN53_INTERNAL_c1b0da0d_22_UpSampleTrilinear3d_cu_efb54c936thrust23THRUST_300001_SM_800_NS6system6detail10sequential3seqE,(_ZN53_INTERNAL_c1b0da0d_22_UpSampleTrilinear3d_cu_efb54c934cuda3std3__45__cpo4cendE - _ZN53_INTERNAL_c1b0da0d_22_UpSampleTrilinear3d_cu_efb54c936thrust23THRUST_300001_SM_800_NS6system6detail10sequential3seqE)
_ZN53_INTERNAL_c1b0da0d_22_UpSampleTrilinear3d_cu_efb54c936thrust23THRUST_300001_SM_800_NS6system6detail10sequential3seqE:
	.zero		1
	.type		_ZN53_INTERNAL_c1b0da0d_22_UpSampleTrilinear3d_cu_efb54c934cuda3std3__45__cpo4cendE,@object
	.size		_ZN53_INTERNAL_c1b0da0d_22_UpSampleTrilinear3d_cu_efb54c934cuda3std3__45__cpo4cendE,(_ZN53_INTERNAL_c1b0da0d_22_UpSampleTrilinear3d_cu_efb54c934cuda3std6ranges3__45__cpo9iter_swapE - _ZN53_INTERNAL_c1b0da0d_22_UpSampleTrilinear3d_cu_efb54c934cuda3std3__45__cpo4cendE)
_ZN53_INTERNAL_c1b0da0d_22_UpSampleTrilinear3d_cu_efb54c934cuda3std3__45__cpo4cendE:
	.zero		1
	.type		_ZN53_INTERNAL_c1b0da0d_22_UpSampleTrilinear3d_cu_efb54c934cuda3std6ranges3__45__cpo9iter_swapE,@object
	.size		_ZN53_INTERNAL_c1b0da0d_22_UpSampleTrilinear3d_cu_efb54c934cuda3std6ranges3__45__cpo9iter_swapE,(_ZN53_INTERNAL_c1b0da0d_22_UpSampleTrilinear3d_cu_efb54c934cuda3std3__45__cpo5crendE - _ZN53_INTERNAL_c1b0da0d_22_UpSampleTrilinear3d_cu_efb54c934cuda3std6ranges3__45__cpo9iter_swapE)
_ZN53_INTERNAL_c1b0da0d_22_UpSampleTrilinear3d_cu_efb54c934cuda3std6ranges3__45__cpo9iter_swapE:
	.zero		1
	.type		_ZN53_INTERNAL_c1b0da0d_22_UpSampleTrilinear3d_cu_efb54c934cuda3std3__45__cpo5crendE,@object
	.size		_ZN53_INTERNAL_c1b0da0d_22_UpSampleTrilinear3d_cu_efb54c934cuda3std3__45__cpo5crendE,(_ZN53_INTERNAL_c1b0da0d_22_UpSampleTrilinear3d_cu_efb54c934cuda3std6ranges3__45__cpo5cdataE - _ZN53_INTERNAL_c1b0da0d_22_UpSampleTrilinear3d_cu_efb54c934cuda3std3__45__cpo5crendE)
_ZN53_INTERNAL_c1b0da0d_22_UpSampleTrilinear3d_cu_efb54c934cuda3std3__45__cpo5crendE:
	.zero		1
	.type		_ZN53_INTERNAL_c1b0da0d_22_UpSampleTrilinear3d_cu_efb54c934cuda3std6ranges3__45__cpo5cdataE,@object
	.size		_ZN53_INTERNAL_c1b0da0d_22_UpSampleTrilinear3d_cu_efb54c934cuda3std6ranges3__45__cpo5cdataE,(_ZN53_INTERNAL_c1b0da0d_22_UpSampleTrilinear3d_cu_efb54c934cuda3std6ranges3__45__cpo3endE - _ZN53_INTERNAL_c1b0da0d_22_UpSampleTrilinear3d_cu_efb54c934cuda3std6ranges3__45__cpo5cdataE)
_ZN53_INTERNAL_c1b0da0d_22_UpSampleTrilinear3d_cu_efb54c934cuda3std6ranges3__45__cpo5cdataE:
	.zero		1
	.type		_ZN53_INTERNAL_c1b0da0d_22_UpSampleTrilinear3d_cu_efb54c934cuda3std6ranges3__45__cpo3endE,@object
	.size		_ZN53_INTERNAL_c1b0da0d_22_UpSampleTrilinear3d_cu_efb54c934cuda3std6ranges3__45__cpo3endE,(_ZN53_INTERNAL_c1b0da0d_22_UpSampleTrilinear3d_cu_efb54c934cuda3std3__419piecewise_constructE - _ZN53_INTERNAL_c1b0da0d_22_UpSampleTrilinear3d_cu_efb54c934cuda3std6ranges3__45__cpo3endE)
_ZN53_INTERNAL_c1b0da0d_22_UpSampleTrilinear3d_cu_efb54c934cuda3std6ranges3__45__cpo3endE:
	.zero		1
	.type		_ZN53_INTERNAL_c1b0da0d_22_UpSampleTrilinear3d_cu_efb54c934cuda3std3__419piecewise_constructE,@object
	.size		_ZN53_INTERNAL_c1b0da0d_22_UpSampleTrilinear3d_cu_efb54c934cuda3std3__419piecewise_constructE,(_ZN53_INTERNAL_c1b0da0d_22_UpSampleTrilinear3d_cu_efb54c934cuda3std6ranges3__45__cpo5ssizeE - _ZN53_INTERNAL_c1b0da0d_22_UpSampleTrilinear3d_cu_efb54c934cuda3std3__419piecewise_constructE)
_ZN53_INTERNAL_c1b0da0d_22_UpSampleTrilinear3d_cu_efb54c934cuda3std3__419piecewise_constructE:
	.zero		1
	.type		_ZN53_INTERNAL_c1b0da0d_22_UpSampleTrilinear3d_cu_efb54c934cuda3std6ranges3__45__cpo5ssizeE,@object
	.size		_ZN53_INTERNAL_c1b0da0d_22_UpSampleTrilinear3d_cu_efb54c934cuda3std6ranges3__45__cpo5ssizeE,(_ZN53_INTERNAL_c1b0da0d_22_UpSampleTrilinear3d_cu_efb54c934cuda3std3__45__cpo3endE - _ZN53_INTERNAL_c1b0da0d_22_UpSampleTrilinear3d_cu_efb54c934cuda3std6ranges3__45__cpo5ssizeE)
_ZN53_INTERNAL_c1b0da0d_22_UpSampleTrilinear3d_cu_efb54c934cuda3std6ranges3__45__cpo5ssizeE:
	.zero		1
	.type		_ZN53_INTERNAL_c1b0da0d_22_UpSampleTrilinear3d_cu_efb54c934cuda3std3__45__cpo3endE,@object
	.size		_ZN53_INTERNAL_c1b0da0d_22_UpSampleTrilinear3d_cu_efb54c934cuda3std3__45__cpo3endE,(_ZN53_INTERNAL_c1b0da0d_22_UpSampleTrilinear3d_cu_efb54c934cuda3std6ranges3__45__cpo4cendE - _ZN53_INTERNAL_c1b0da0d_22_UpSampleTrilinear3d_cu_efb54c934cuda3std3__45__cpo3endE)
_ZN53_INTERNAL_c1b0da0d_22_UpSampleTrilinear3d_cu_efb54c934cuda3std3__45__cpo3endE:
	.zero		1
	.type		_ZN53_INTERNAL_c1b0da0d_22_UpSampleTrilinear3d_cu_efb54c934cuda3std6ranges3__45__cpo4cendE,@object
	.size		_ZN53_INTERNAL_c1b0da0d_22_UpSampleTrilinear3d_cu_efb54c934cuda3std6ranges3__45__cpo4cendE,(_ZN53_INTERNAL_c1b0da0d_22_UpSampleTrilinear3d_cu_efb54c934cuda3std3__45__cpo4rendE - _ZN53_INTERNAL_c1b0da0d_22_UpSampleTrilinear3d_cu_efb54c934cuda3std6ranges3__45__cpo4cendE)
_ZN53_INTERNAL_c1b0da0d_22_UpSampleTrilinear3d_cu_efb54c934cuda3std6ranges3__45__cpo4cendE:
	.zero		1
	.type		_ZN53_INTERNAL_c1b0da0d_22_UpSampleTrilinear3d_cu_efb54c934cuda3std3__45__cpo4rendE,@object
	.size		_ZN53_INTERNAL_c1b0da0d_22_UpSampleTrilinear3d_cu_efb54c934cuda3std3__45__cpo4rendE,(_ZN53_INTERNAL_c1b0da0d_22_UpSampleTrilinear3d_cu_efb54c934cuda3std6ranges3__45__cpo4prevE - _ZN53_INTERNAL_c1b0da0d_22_UpSampleTrilinear3d_cu_efb54c934cuda3std3__45__cpo4rendE)
_ZN53_INTERNAL_c1b0da0d_22_UpSampleTrilinear3d_cu_efb54c934cuda3std3__45__cpo4rendE:
	.zero		1
	.type		_ZN53_INTERNAL_c1b0da0d_22_UpSampleTrilinear3d_cu_efb54c934cuda3std6ranges3__45__cpo4prevE,@object
	.size		_ZN53_INTERNAL_c1b0da0d_22_UpSampleTrilinear3d_cu_efb54c934cuda3std6ranges3__45__cpo4prevE,(_ZN53_INTERNAL_c1b0da0d_22_UpSampleTrilinear3d_cu_efb54c934cuda3std6ranges3__45__cpo9iter_moveE - _ZN53_INTERNAL_c1b0da0d_22_UpSampleTrilinear3d_cu_efb54c934cuda3std6ranges3__45__cpo4prevE)
_ZN53_INTERNAL_c1b0da0d_22_UpSampleTrilinear3d_cu_efb54c934cuda3std6ranges3__45__cpo4prevE:
	.zero		1
	.type		_ZN53_INTERNAL_c1b0da0d_22_UpSampleTrilinear3d_cu_efb54c934cuda3std6ranges3__45__cpo9iter_moveE,@object
	.size		_ZN53_INTERNAL_c1b0da0d_22_UpSampleTrilinear3d_cu_efb54c934cuda3std6ranges3__45__cpo9iter_moveE,(.L_13 - _ZN53_INTERNAL_c1b0da0d_22_UpSampleTrilinear3d_cu_efb54c934cuda3std6ranges3__45__cpo9iter_moveE)
_ZN53_INTERNAL_c1b0da0d_22_UpSampleTrilinear3d_cu_efb54c934cuda3std6ranges3__45__cpo9iter_moveE:
	.zero		1
.L_13:
